// auto-generated by cutlass_sweep.fmha — config: {"arch": "sm_90", "direction": "fwd", "dtype": "bf16", "head_dim": 16, "mask": "causal", "schedule": "cooperative", "tile_kv": 256, "tile_q": 128}
#include "cutlass/cutlass.h"
#include "cute/tensor.hpp"
#include "cutlass/device_kernel.h"
#include "cutlass/kernel_hardware_info.h"
#include "88_hopper_fmha/collective/fmha_fusion.hpp"
#include "88_hopper_fmha/kernel/fmha_kernel_builder.hpp"

using namespace cute;
using Element = cutlass::bfloat16_t;
using TileShape = Shape<_128, _256, _16>;
using StrideQ = cute::tuple<int, _1, cute::tuple<int, int>>;
using StrideK = cute::tuple<int, _1, cute::tuple<int, int>>;
using StrideV = cute::tuple<int, cute::_1, cute::tuple<int, int>>;

using Kernel = typename cutlass::fmha::kernel::FmhaBuilder<
    Element, float, float,
    TileShape, StrideQ, StrideK, StrideV,
    cutlass::fmha::collective::CausalFusion,
    cutlass::gemm::KernelTmaWarpSpecializedCooperative
  >::Kernel;

auto* _anchor = &cutlass::device_kernel<Kernel>;


// ===== COMPILED SASS (sm_90a) =====

	.target	sm_90a

	.elftype	@"ET_EXEC"


//--------------------- .note.nv.tkinfo           --------------------------
	.section	.note.nv.tkinfo,"",@"SHT_NOTE"
	.sectionflags	@"SHF_NOTE_NV_TKINFO"
	.tkinfo
        /*0018*/ 	.word	0x00000002
        /*0030*/ 	.string	""
        /*0030*/ 	.string	"ptxas"
        /*0030*/ 	.string	"Cuda compilation tools, release 13.0, V13.0.88"
        /*0030*/ 	.string	"Build cuda_13.0.r13.0/compiler.36424714_0"
        /*0030*/ 	.string	"-arch sm_90a -m 64 "



//--------------------- .note.nv.cuinfo           --------------------------
	.section	.note.nv.cuinfo,"",@"SHT_NOTE"
	.sectionflags	@"SHF_NOTE_NV_CUINFO"
        /*0018*/ 	.short	0x0002
        /*001a*/ 	.short	0x005a
        /*001c*/ 	.short	0x0082
	.zero		2


//--------------------- .nv.info                  --------------------------
	.section	.nv.info,"",@"SHT_CUDA_INFO"
	.align	4


	//----- nvinfo : EIATTR_REGCOUNT
	.align		4
        /*0000*/ 	.byte	0x04, 0x2f
        /*0002*/ 	.short	(.L_15 - .L_14)
	.align		4
.L_14:
        /*0004*/ 	.word	index@(_ZN7cutlass13device_kernelINS_4fmha6kernel28FmhaKernelTmaWarpSpecializedINS1_10collective30FmhaMainloopTmaWarpSpecializedINS_10bfloat16_tEffN4cute5tupleIJNS7_1CILi128EEENS9_ILi256EEENS9_ILi16EEEEEENS8_IJiNS9_ILi1EEENS8_IJiiEEEEEESG_SG_NS4_12CausalFusionEJEEENS4_15FmhaFwdEpilogueIS6_fNS8_IJNS9_ILi64EEESC_SB_EEEEENS2_23IndividualTileSchedulerEJEEEEEvNT_6ParamsE)
        /*0008*/ 	.word	0x000000a8


	//----- nvinfo : EIATTR_FRAME_SIZE
	.align		4
.L_15:
        /*000c*/ 	.byte	0x04, 0x11
        /*000e*/ 	.short	(.L_17 - .L_16)
	.align		4
.L_16:
        /*0010*/ 	.word	index@($__internal_0_$__cuda_sm20_rcp_rn_f32_slowpath)
        /*0014*/ 	.word	0x00000000


	//----- nvinfo : EIATTR_FRAME_SIZE
	.align		4
.L_17:
        /*0018*/ 	.byte	0x04, 0x11
        /*001a*/ 	.short	(.L_19 - .L_18)
	.align		4
.L_18:
        /*001c*/ 	.word	index@(_ZN7cutlass13device_kernelINS_4fmha6kernel28FmhaKernelTmaWarpSpecializedINS1_10collective30FmhaMainloopTmaWarpSpecializedINS_10bfloat16_tEffN4cute5tupleIJNS7_1CILi128EEENS9_ILi256EEENS9_ILi16EEEEEENS8_IJiNS9_ILi1EEENS8_IJiiEEEEEESG_SG_NS4_12CausalFusionEJEEENS4_15FmhaFwdEpilogueIS6_fNS8_IJNS9_ILi64EEESC_SB_EEEEENS2_23IndividualTileSchedulerEJEEEEEvNT_6ParamsE)
        /*0020*/ 	.word	0x00000000


	//----- nvinfo : EIATTR_MIN_STACK_SIZE
	.align		4
.L_19:
        /*0024*/ 	.byte	0x04, 0x12
        /*0026*/ 	.short	(.L_21 - .L_20)
	.align		4
.L_20:
        /*0028*/ 	.word	index@(_ZN7cutlass13device_kernelINS_4fmha6kernel28FmhaKernelTmaWarpSpecializedINS1_10collective30FmhaMainloopTmaWarpSpecializedINS_10bfloat16_tEffN4cute5tupleIJNS7_1CILi128EEENS9_ILi256EEENS9_ILi16EEEEEENS8_IJiNS9_ILi1EEENS8_IJiiEEEEEESG_SG_NS4_12CausalFusionEJEEENS4_15FmhaFwdEpilogueIS6_fNS8_IJNS9_ILi64EEESC_SB_EEEEENS2_23IndividualTileSchedulerEJEEEEEvNT_6ParamsE)
        /*002c*/ 	.word	0x00000000
.L_21:


//--------------------- .nv.compat                --------------------------
	.section	.nv.compat,"",@"SHT_CUDA_COMPAT_INFO"
	.align	4
        /*0000*/ 	.byte	0x02, 0x09, 0x01, 0x00, 0x02, 0x02, 0x04, 0x00, 0x02, 0x05, 0x05, 0x00, 0x03, 0x07, 0x01, 0x01
        /*0010*/ 	.byte	0x02, 0x03, 0x01, 0x00, 0x02, 0x06, 0x01, 0x00, 0x04, 0x0b, 0x08, 0x00, 0x00, 0x00, 0x00, 0x00
        /*0020*/ 	.byte	0x00, 0x00, 0x00, 0x00


//--------------------- .nv.info._ZN7cutlass13device_kernelINS_4fmha6kernel28FmhaKernelTmaWarpSpecializedINS1_10collective30FmhaMainloopTmaWarpSpecializedINS_10bfloat16_tEffN4cute5tupleIJNS7_1CILi128EEENS9_ILi256EEENS9_ILi16EEEEEENS8_IJiNS9_ILi1EEENS8_IJiiEEEEEESG_SG_NS4_12CausalFusionEJEEENS4_15FmhaFwdEpilogueIS6_fNS8_IJNS9_ILi64EEESC_SB_EEEEENS2_23IndividualTileSchedulerEJEEEEEvNT_6ParamsE --------------------------
	.section	.nv.info._ZN7cutlass13device_kernelINS_4fmha6kernel28FmhaKernelTmaWarpSpecializedINS1_10collective30FmhaMainloopTmaWarpSpecializedINS_10bfloat16_tEffN4cute5tupleIJNS7_1CILi128EEENS9_ILi256EEENS9_ILi16EEEEEENS8_IJiNS9_ILi1EEENS8_IJiiEEEEEESG_SG_NS4_12CausalFusionEJEEENS4_15FmhaFwdEpilogueIS6_fNS8_IJNS9_ILi64EEESC_SB_EEEEENS2_23IndividualTileSchedulerEJEEEEEvNT_6ParamsE,"",@"SHT_CUDA_INFO"
	.sectionflags	@""
	.align	4


	//----- nvinfo : EIATTR_CUDA_API_VERSION
	.align		4
        /*0000*/ 	.byte	0x04, 0x37
        /*0002*/ 	.short	(.L_23 - .L_22)
.L_22:
        /*0004*/ 	.word	0x00000082


	//----- nvinfo : EIATTR_KPARAM_INFO
	.align		4
.L_23:
        /*0008*/ 	.byte	0x04, 0x17
        /*000a*/ 	.short	(.L_25 - .L_24)
.L_24:
        /*000c*/ 	.word	0x00000000
        /*0010*/ 	.short	0x0000
        /*0012*/ 	.short	0x0070
        /*0014*/ 	.byte	0x00, 0xf0, 0x01, 0x20


	//----- nvinfo : EIATTR_SPARSE_MMA_MASK
	.align		4
.L_25:
        /*0018*/ 	.byte	0x03, 0x50
        /*001a*/ 	.short	0x0000


	//----- nvinfo : EIATTR_MAXREG_COUNT
	.align		4
        /*001c*/ 	.byte	0x03, 0x1b
        /*001e*/ 	.short	0x00a8


	//----- nvinfo : EIATTR_NUM_BARRIERS
	.align		4
        /*0020*/ 	.byte	0x02, 0x4c
        /*0022*/ 	.byte	0x02
	.zero		1


	//----- nvinfo : EIATTR_EXTERNS
	.align		4
        /*0024*/ 	.byte	0x04, 0x0f
        /*0026*/ 	.short	(.L_27 - .L_26)


	//   ....[0]....
	.align		4
.L_26:
        /*0028*/ 	.word	index@(__assertfail)


	//----- nvinfo : EIATTR_MERCURY_ISA_VERSION
	.align		4
.L_27:
        /*002c*/ 	.byte	0x03, 0x5f
        /*002e*/ 	.short	0x0101


	//----- nvinfo : EIATTR_INT_WARP_WIDE_INSTR_OFFSETS
	.align		4
        /*0030*/ 	.byte	0x04, 0x31
        /*0032*/ 	.short	(.L_29 - .L_28)


	//   ....[0]....
.L_28:
        /*0034*/ 	.word	0x000006f0


	//   ....[1]....
        /*0038*/ 	.word	0x00000700


	//   ....[2]....
        /*003c*/ 	.word	0x00000710


	//   ....[3]....
        /*0040*/ 	.word	0x00000720


	//   ....[4]....
        /*0044*/ 	.word	0x00000790


	//----- nvinfo : EIATTR_COOP_GROUP_MASK_REGIDS
	.align		4
.L_29:
        /*0048*/ 	.byte	0x04, 0x29
        /*004a*/ 	.short	(.L_31 - .L_30)


	//   ....[0]....
.L_30:
        /*004c*/ 	.word	0xffffffff


	//   ....[1]....
        /*0050*/ 	.word	0xffffffff


	//   ....[2]....
        /*0054*/ 	.word	0xffffffff


	//   ....[3]....
        /*0058*/ 	.word	0xffffffff


	//   ....[4]....
        /*005c*/ 	.word	0xffffffff


	//   ....[5]....
        /*0060*/ 	.word	0xffffffff


	//   ....[6]....
        /*0064*/ 	.word	0xffffffff


	//   ....[7]....
        /*0068*/ 	.word	0xffffffff


	//   ....[8]....
        /*006c*/ 	.word	0xffffffff


	//   ....[9]....
        /*0070*/ 	.word	0xffffffff


	//   ....[10]....
        /*0074*/ 	.word	0xffffffff


	//   ....[11]....
        /*0078*/ 	.word	0xffffffff


	//   ....[12]....
        /*007c*/ 	.word	0xffffffff


	//   ....[13]....
        /*0080*/ 	.word	0xffffffff


	//   ....[14]....
        /*0084*/ 	.word	0xffffffff


	//   ....[15]....
        /*0088*/ 	.word	0xffffffff


	//   ....[16]....
        /*008c*/ 	.word	0xffffffff


	//   ....[17]....
        /*0090*/ 	.word	0xffffffff


	//   ....[18]....
        /*0094*/ 	.word	0xffffffff


	//   ....[19]....
        /*0098*/ 	.word	0xffffffff


	//   ....[20]....
        /*009c*/ 	.word	0xffffffff


	//   ....[21]....
        /*00a0*/ 	.word	0xffffffff


	//----- nvinfo : EIATTR_COOP_GROUP_INSTR_OFFSETS
	.align		4
.L_31:
        /*00a4*/ 	.byte	0x04, 0x28
        /*00a6*/ 	.short	(.L_33 - .L_32)


	//   ....[0]....
.L_32:
        /*00a8*/ 	.word	0x00000050


	//   ....[1]....
        /*00ac*/ 	.word	0x00000080


	//   ....[2]....
        /*00b0*/ 	.word	0x000001b0


	//   ....[3]....
        /*00b4*/ 	.word	0x00000370


	//   ....[4]....
        /*00b8*/ 	.word	0x00000530


	//   ....[5]....
        /*00bc*/ 	.word	0x00000690


	//   ....[6]....
        /*00c0*/ 	.word	0x00002450


	//   ....[7]....
        /*00c4*/ 	.word	0x000024f0


	//   ....[8]....
        /*00c8*/ 	.word	0x000039d0


	//   ....[9]....
        /*00cc*/ 	.word	0x00003af0


	//   ....[10]....
        /*00d0*/ 	.word	0x00006a10


	//   ....[11]....
        /*00d4*/ 	.word	0x00006a30


	//   ....[12]....
        /*00d8*/ 	.word	0x00007f50


	//   ....[13]....
        /*00dc*/ 	.word	0x00008070


	//   ....[14]....
        /*00e0*/ 	.word	0x0000bfa0


	//   ....[15]....
        /*00e4*/ 	.word	0x0000c0a0


	//   ....[16]....
        /*00e8*/ 	.word	0x0000da90


	//   ....[17]....
        /*00ec*/ 	.word	0x0000dbb0


	//   ....[18]....
        /*00f0*/ 	.word	0x00010700


	//   ....[19]....
        /*00f4*/ 	.word	0x00010740


	//   ....[20]....
        /*00f8*/ 	.word	0x00010780


	//   ....[21]....
        /*00fc*/ 	.word	0x000107a0


	//----- nvinfo : EIATTR_REG_RECONFIG
	.align		4
.L_33:
        /*0100*/ 	.byte	0x01, 0x54
	.zero		2


	//----- nvinfo : EIATTR_SYSCALL_OFFSETS
	.align		4
        /*0104*/ 	.byte	0x04, 0x46
        /*0106*/ 	.short	(.L_35 - .L_34)


	//   ....[0]....
.L_34:
        /*0108*/ 	.word	0x00010fe0


	//   ....[1]....
        /*010c*/ 	.word	0x00011140


	//----- nvinfo : EIATTR_MBARRIER_INSTR_OFFSETS
	.align		4
.L_35:
        /*0110*/ 	.byte	0x04, 0x39
        /*0112*/ 	.short	(.L_37 - .L_36)


	//   ....[0]....
.L_36:
        /*0114*/ 	.word	0x00000320
        /*0118*/ 	.word	0x000000ff
        /*011c*/ 	.word	0x0000b050
        /*0120*/ 	.short	0x0100
        /*0122*/ 	.byte	0x0b
	.zero		1


	//   ....[1]....
        /*0124*/ 	.word	0x00000330
        /*0128*/ 	.word	0x000000ff
        /*012c*/ 	.word	0x0000b060
        /*0130*/ 	.short	0x0100
        /*0132*/ 	.byte	0x0b
	.zero		1


	//   ....[2]....
        /*0134*/ 	.word	0x00000340
        /*0138*/ 	.word	0x000000ff
        /*013c*/ 	.word	0x0000b058
        /*0140*/ 	.short	0x0100
        /*0142*/ 	.byte	0x0b
	.zero		1


	//   ....[3]....
        /*0144*/ 	.word	0x00000350
        /*0148*/ 	.word	0x000000ff
        /*014c*/ 	.word	0x0000b068
        /*0150*/ 	.short	0x0100
        /*0152*/ 	.byte	0x0b
	.zero		1


	//   ....[4]....
        /*0154*/ 	.word	0x00000480
        /*0158*/ 	.word	0x000000ff
        /*015c*/ 	.word	0x0000b000
        /*0160*/ 	.short	0x0100
        /*0162*/ 	.byte	0x0b
	.zero		1


	//   ....[5]....
        /*0164*/ 	.word	0x00000490
        /*0168*/ 	.word	0x000000ff
        /*016c*/ 	.word	0x0000b028
        /*0170*/ 	.short	0x0100
        /*0172*/ 	.byte	0x0b
	.zero		1


	//   ....[6]....
        /*0174*/ 	.word	0x000004a0
        /*0178*/ 	.word	0x000000ff
        /*017c*/ 	.word	0x0000b008
        /*0180*/ 	.short	0x0100
        /*0182*/ 	.byte	0x0b
	.zero		1


	//   ....[7]....
        /*0184*/ 	.word	0x000004b0
        /*0188*/ 	.word	0x000000ff
        /*018c*/ 	.word	0x0000b030
        /*0190*/ 	.short	0x0100
        /*0192*/ 	.byte	0x0b
	.zero		1


	//   ....[8]....
        /*0194*/ 	.word	0x000004c0
        /*0198*/ 	.word	0x000000ff
        /*019c*/ 	.word	0x0000b010
        /*01a0*/ 	.short	0x0100
        /*01a2*/ 	.byte	0x0b
	.zero		1


	//   ....[9]....
        /*01a4*/ 	.word	0x000004d0
        /*01a8*/ 	.word	0x000000ff
        /*01ac*/ 	.word	0x0000b038
        /*01b0*/ 	.short	0x0100
        /*01b2*/ 	.byte	0x0b
	.zero		1


	//   ....[10]....
        /*01b4*/ 	.word	0x000004e0
        /*01b8*/ 	.word	0x000000ff
        /*01bc*/ 	.word	0x0000b018
        /*01c0*/ 	.short	0x0100
        /*01c2*/ 	.byte	0x0b
	.zero		1


	//   ....[11]....
        /*01c4*/ 	.word	0x000004f0
        /*01c8*/ 	.word	0x000000ff
        /*01cc*/ 	.word	0x0000b040
        /*01d0*/ 	.short	0x0100
        /*01d2*/ 	.byte	0x0b
	.zero		1


	//   ....[12]....
        /*01d4*/ 	.word	0x00000500
        /*01d8*/ 	.word	0x000000ff
        /*01dc*/ 	.word	0x0000b020
        /*01e0*/ 	.short	0x0100
        /*01e2*/ 	.byte	0x0b
	.zero		1


	//   ....[13]....
        /*01e4*/ 	.word	0x00000510
        /*01e8*/ 	.word	0x000000ff
        /*01ec*/ 	.word	0x0000b048
        /*01f0*/ 	.short	0x0100
        /*01f2*/ 	.byte	0x0b
	.zero		1


	//   ....[14]....
        /*01f4*/ 	.word	0x00000640
        /*01f8*/ 	.word	0x000000ff
        /*01fc*/ 	.word	0x0000b070
        /*0200*/ 	.short	0x0100
        /*0202*/ 	.byte	0x0b
	.zero		1


	//   ....[15]....
        /*0204*/ 	.word	0x00000650
        /*0208*/ 	.word	0x000000ff
        /*020c*/ 	.word	0x0000b080
        /*0210*/ 	.short	0x0100
        /*0212*/ 	.byte	0x0b
	.zero		1


	//   ....[16]....
        /*0214*/ 	.word	0x00000660
        /*0218*/ 	.word	0x000000ff
        /*021c*/ 	.word	0x0000b078
        /*0220*/ 	.short	0x0100
        /*0222*/ 	.byte	0x0b
	.zero		1


	//   ....[17]....
        /*0224*/ 	.word	0x00000670
        /*0228*/ 	.word	0x000000ff
        /*022c*/ 	.word	0x0000b088
        /*0230*/ 	.short	0x0100
        /*0232*/ 	.byte	0x0b
	.zero		1


	//   ....[18]....
        /*0234*/ 	.word	0x000007b0
        /*0238*/ 	.word	0x000000ff
        /*023c*/ 	.word	0x0000b090
        /*0240*/ 	.short	0x0100
        /*0242*/ 	.byte	0x08
	.zero		1


	//   ....[19]....
        /*0244*/ 	.word	0x000007c0
        /*0248*/ 	.word	0x000000ff
        /*024c*/ 	.word	0x0000b098
        /*0250*/ 	.short	0x0100
        /*0252*/ 	.byte	0x08
	.zero		1


	//   ....[20]....
        /*0254*/ 	.word	0x000007d0
        /*0258*/ 	.word	0x000000ff
        /*025c*/ 	.word	0x0000b0a0
        /*0260*/ 	.short	0x0100
        /*0262*/ 	.byte	0x08
	.zero		1


	//   ....[21]....
        /*0264*/ 	.word	0x000007e0
        /*0268*/ 	.word	0x000000ff
        /*026c*/ 	.word	0x0000b0a8
        /*0270*/ 	.short	0x0100
        /*0272*/ 	.byte	0x08
	.zero		1


	//   ....[22]....
        /*0274*/ 	.word	0x000008e0
        /*0278*/ 	.word	0x000000ff
        /*027c*/ 	.word	0x0000b0c0
        /*0280*/ 	.short	0x0100
        /*0282*/ 	.byte	0x0b
	.zero		1


	//   ....[23]....
        /*0284*/ 	.word	0x000008f0
        /*0288*/ 	.word	0x000000ff
        /*028c*/ 	.word	0x0000b0c8
        /*0290*/ 	.short	0x0100
        /*0292*/ 	.byte	0x0b
	.zero		1


	//   ....[24]....
        /*0294*/ 	.word	0x00000e90
        /*0298*/ 	.word	0x000000ff
        /*029c*/ 	.word	0x0000b050
        /*02a0*/ 	.short	0x010a
        /*02a2*/ 	.byte	0x06
	.zero		1


	//   ....[25]....
        /*02a4*/ 	.word	0x00000f20
        /*02a8*/ 	.word	0x000000ff
        /*02ac*/ 	.word	0x0000b000
        /*02b0*/ 	.short	0x010a
        /*02b2*/ 	.byte	0x26
	.zero		1


	//   ....[26]....
        /*02b4*/ 	.word	0x00000f70
        /*02b8*/ 	.word	0x000000ff
        /*02bc*/ 	.word	0xfffffff8
        /*02c0*/ 	.short	0x010a
        /*02c2*/ 	.byte	0x10
	.zero		1


	//   ....[27]....
        /*02c4*/ 	.word	0x00005a00
        /*02c8*/ 	.word	0x00000006
        /*02cc*/ 	.word	0x00000000
        /*02d0*/ 	.short	0x0101
        /*02d2*/ 	.byte	0x09
	.zero		1


	//   ....[28]....
        /*02d4*/ 	.word	0x00005e10
        /*02d8*/ 	.word	0x000000ff
        /*02dc*/ 	.word	0x0000b008
        /*02e0*/ 	.short	0x010a
        /*02e2*/ 	.byte	0x26
	.zero		1


	//   ....[29]....
        /*02e4*/ 	.word	0x000063d0
        /*02e8*/ 	.word	0x000000ff
        /*02ec*/ 	.word	0x00000000
        /*02f0*/ 	.short	0x0101
        /*02f2*/ 	.byte	0x06
	.zero		1


	//   ....[30]....
        /*02f4*/ 	.word	0x00006520
        /*02f8*/ 	.word	0x000000ff
        /*02fc*/ 	.word	0x0000b000
        /*0300*/ 	.short	0x010a
        /*0302*/ 	.byte	0x06
	.zero		1


	//   ....[31]....
        /*0304*/ 	.word	0x0000a0e0
        /*0308*/ 	.word	0x000000ff
        /*030c*/ 	.word	0x0000b000
        /*0310*/ 	.short	0x010a
        /*0312*/ 	.byte	0x07
	.zero		1


	//   ....[32]....
        /*0314*/ 	.word	0x0000a470
        /*0318*/ 	.word	0x000000ff
        /*031c*/ 	.word	0x0000b000
        /*0320*/ 	.short	0x010a
        /*0322*/ 	.byte	0x07
	.zero		1


	//   ....[33]....
        /*0324*/ 	.word	0x0000aa10
        /*0328*/ 	.word	0x000000ff
        /*032c*/ 	.word	0x00000000
        /*0330*/ 	.short	0x0101
        /*0332*/ 	.byte	0x07
	.zero		1


	//   ....[34]....
        /*0334*/ 	.word	0x0000aac0
        /*0338*/ 	.word	0x000000ff
        /*033c*/ 	.word	0x00000000
        /*0340*/ 	.short	0x0101
        /*0342*/ 	.byte	0x07
	.zero		1


	//   ....[35]....
        /*0344*/ 	.word	0x0000ac60
        /*0348*/ 	.word	0x000000ff
        /*034c*/ 	.word	0x0000b000
        /*0350*/ 	.short	0x010a
        /*0352*/ 	.byte	0x06
	.zero		1


	//   ....[36]....
        /*0354*/ 	.word	0x0000fcb0
        /*0358*/ 	.word	0x000000ff
        /*035c*/ 	.word	0x0000b000
        /*0360*/ 	.short	0x010a
        /*0362*/ 	.byte	0x07
	.zero		1


	//   ....[37]....
        /*0364*/ 	.word	0x0000ffa0
        /*0368*/ 	.word	0x000000ff
        /*036c*/ 	.word	0x0000b000
        /*0370*/ 	.short	0x010a
        /*0372*/ 	.byte	0x07
	.zero		1


	//   ....[38]....
        /*0374*/ 	.word	0x00010540
        /*0378*/ 	.word	0x000000ff
        /*037c*/ 	.word	0x00000000
        /*0380*/ 	.short	0x0101
        /*0382*/ 	.byte	0x07
	.zero		1


	//   ....[39]....
        /*0384*/ 	.word	0x000105f0
        /*0388*/ 	.word	0x000000ff
        /*038c*/ 	.word	0x00000000
        /*0390*/ 	.short	0x0101
        /*0392*/ 	.byte	0x07
	.zero		1


	//   ....[40]....
        /*0394*/ 	.word	0x00010bc0
        /*0398*/ 	.word	0x000000ff
        /*039c*/ 	.word	0x00000008
        /*03a0*/ 	.short	0x010a
        /*03a2*/ 	.byte	0x10
	.zero		1


	//   ....[41]....
        /*03a4*/ 	.word	0x00011530
        /*03a8*/ 	.word	0x00000000
        /*03ac*/ 	.word	0x0000b090
        /*03b0*/ 	.short	0x0101
        /*03b2*/ 	.byte	0x26
	.zero		1


	//   ....[42]....
        /*03b4*/ 	.word	0x00011700
        /*03b8*/ 	.word	0x00000004
        /*03bc*/ 	.word	0x0000b060
        /*03c0*/ 	.short	0x010a
        /*03c2*/ 	.byte	0x3f
	.zero		1


	//   ....[43]....
        /*03c4*/ 	.word	0x00011950
        /*03c8*/ 	.word	0x00000005
        /*03cc*/ 	.word	0x0000b028
        /*03d0*/ 	.short	0x010a
        /*03d2*/ 	.byte	0x3f
	.zero		1


	//   ....[44]....
        /*03d4*/ 	.word	0x00011b90
        /*03d8*/ 	.word	0x00000004
        /*03dc*/ 	.word	0x0000b060
        /*03e0*/ 	.short	0x010a
        /*03e2*/ 	.byte	0x3f
	.zero		1


	//   ....[45]....
        /*03e4*/ 	.word	0x00011e00
        /*03e8*/ 	.word	0x00000003
        /*03ec*/ 	.word	0x0000b028
        /*03f0*/ 	.short	0x010a
        /*03f2*/ 	.byte	0x3f
	.zero		1


	//   ....[46]....
        /*03f4*/ 	.word	0x00012110
        /*03f8*/ 	.word	0x00000007
        /*03fc*/ 	.word	0x0000b028
        /*0400*/ 	.short	0x010a
        /*0402*/ 	.byte	0x3f
	.zero		1


	//   ....[47]....
        /*0404*/ 	.word	0x00012380
        /*0408*/ 	.word	0x00000004
        /*040c*/ 	.word	0x0000b028
        /*0410*/ 	.short	0x010a
        /*0412*/ 	.byte	0x3f
	.zero		1


	//   ....[48]....
        /*0414*/ 	.word	0x000125e0
        /*0418*/ 	.word	0x00000005
        /*041c*/ 	.word	0x0000b050
        /*0420*/ 	.short	0x010a
        /*0422*/ 	.byte	0x3f
	.zero		1


	//   ....[49]....
        /*0424*/ 	.word	0x00012640
        /*0428*/ 	.word	0x00000005
        /*042c*/ 	.word	0x0000b000
        /*0430*/ 	.short	0x010a
        /*0432*/ 	.byte	0x3f
	.zero		1


	//   ....[50]....
        /*0434*/ 	.word	0x000126a0
        /*0438*/ 	.word	0x00000005
        /*043c*/ 	.word	0xfffffff8
        /*0440*/ 	.short	0x010a
        /*0442*/ 	.byte	0x3f
	.zero		1


	//   ....[51]....
        /*0444*/ 	.word	0x00012700
        /*0448*/ 	.word	0x00000009
        /*044c*/ 	.word	0x0000b008
        /*0450*/ 	.short	0x010a
        /*0452*/ 	.byte	0x3f
	.zero		1


	//   ....[52]....
        /*0454*/ 	.word	0x00012760
        /*0458*/ 	.word	0x0000000a
        /*045c*/ 	.word	0x0000b000
        /*0460*/ 	.short	0x010a
        /*0462*/ 	.byte	0x3f
	.zero		1


	//   ....[53]....
        /*0464*/ 	.word	0x000127c0
        /*0468*/ 	.word	0x0000000a
        /*046c*/ 	.word	0x0000b000
        /*0470*/ 	.short	0x010a
        /*0472*/ 	.byte	0x3f
	.zero		1


	//   ....[54]....
        /*0474*/ 	.word	0x00012820
        /*0478*/ 	.word	0x0000000c
        /*047c*/ 	.word	0x0000b000
        /*0480*/ 	.short	0x010a
        /*0482*/ 	.byte	0x3f
	.zero		1


	//   ....[55]....
        /*0484*/ 	.word	0x00012880
        /*0488*/ 	.word	0x0000000a
        /*048c*/ 	.word	0x0000b000
        /*0490*/ 	.short	0x010a
        /*0492*/ 	.byte	0x3f
	.zero		1


	//   ....[56]....
        /*0494*/ 	.word	0x000128e0
        /*0498*/ 	.word	0x00000003
        /*049c*/ 	.word	0x00000008
        /*04a0*/ 	.short	0x010a
        /*04a2*/ 	.byte	0x3f
	.zero		1


	//   ....[57]....
        /*04a4*/ 	.word	0x00012930
        /*04a8*/ 	.word	0x00000004
        /*04ac*/ 	.word	0x0000b060
        /*04b0*/ 	.short	0x010a
        /*04b2*/ 	.byte	0x3f
	.zero		1


	//   ....[58]....
        /*04b4*/ 	.word	0x00012980
        /*04b8*/ 	.word	0x00000005
        /*04bc*/ 	.word	0x0000b028
        /*04c0*/ 	.short	0x010a
        /*04c2*/ 	.byte	0x3f
	.zero		1


	//   ....[59]....
        /*04c4*/ 	.word	0x000129d0
        /*04c8*/ 	.word	0x00000004
        /*04cc*/ 	.word	0x0000b060
        /*04d0*/ 	.short	0x010a
        /*04d2*/ 	.byte	0x3f
	.zero		1


	//   ....[60]....
        /*04d4*/ 	.word	0x00012a20
        /*04d8*/ 	.word	0x00000003
        /*04dc*/ 	.word	0x0000b028
        /*04e0*/ 	.short	0x010a
        /*04e2*/ 	.byte	0x3f
	.zero		1


	//   ....[61]....
        /*04e4*/ 	.word	0x00012a70
        /*04e8*/ 	.word	0x00000007
        /*04ec*/ 	.word	0x0000b028
        /*04f0*/ 	.short	0x010a
        /*04f2*/ 	.byte	0x3f
	.zero		1


	//   ....[62]....
        /*04f4*/ 	.word	0x00012ac0
        /*04f8*/ 	.word	0x00000004
        /*04fc*/ 	.word	0x0000b028
        /*0500*/ 	.short	0x010a
        /*0502*/ 	.byte	0x3f
	.zero		1


	//----- nvinfo : EIATTR_NUM_MBARRIERS
	.align		4
.L_37:
        /*0504*/ 	.byte	0x03, 0x38
        /*0506*/ 	.short	0x0018


	//----- nvinfo : EIATTR_EXIT_INSTR_OFFSETS
	.align		4
        /*0508*/ 	.byte	0x04, 0x1c
        /*050a*/ 	.short	(.L_39 - .L_38)


	//   ....[0]....
.L_38:
        /*050c*/ 	.word	0x00000990


	//   ....[1]....
        /*0510*/ 	.word	0x00011540


	//   ....[2]....
        /*0514*/ 	.word	0x00011580


	//   ....[3]....
        /*0518*/ 	.word	0x00012010


	//   ....[4]....
        /*051c*/ 	.word	0x000125c0


	//----- nvinfo : EIATTR_MAX_THREADS
	.align		4
.L_39:
        /*0520*/ 	.byte	0x04, 0x05
        /*0522*/ 	.short	(.L_41 - .L_40)
.L_40:
        /*0524*/ 	.word	0x00000180
        /*0528*/ 	.word	0x00000001
        /*052c*/ 	.word	0x00000001


	//----- nvinfo : EIATTR_CRS_STACK_SIZE
	.align		4
.L_41:
        /*0530*/ 	.byte	0x04, 0x1e
        /*0532*/ 	.short	(.L_43 - .L_42)
.L_42:
        /*0534*/ 	.word	0x00000000


	//----- nvinfo : EIATTR_CBANK_PARAM_SIZE
	.align		4
.L_43:
        /*0538*/ 	.byte	0x03, 0x19
        /*053a*/ 	.short	0x0870


	//----- nvinfo : EIATTR_PARAM_CBANK
	.align		4
        /*053c*/ 	.byte	0x04, 0x0a
        /*053e*/ 	.short	(.L_45 - .L_44)
	.align		4
.L_44:
        /*0540*/ 	.word	index@(.nv.constant0._ZN7cutlass13device_kernelINS_4fmha6kernel28FmhaKernelTmaWarpSpecializedINS1_10collective30FmhaMainloopTmaWarpSpecializedINS_10bfloat16_tEffN4cute5tupleIJNS7_1CILi128EEENS9_ILi256EEENS9_ILi16EEEEEENS8_IJiNS9_ILi1EEENS8_IJiiEEEEEESG_SG_NS4_12CausalFusionEJEEENS4_15FmhaFwdEpilogueIS6_fNS8_IJNS9_ILi64EEESC_SB_EEEEENS2_23IndividualTileSchedulerEJEEEEEvNT_6ParamsE)
        /*0544*/ 	.short	0x0210
        /*0546*/ 	.short	0x0870


	//----- nvinfo : EIATTR_SW_WAR
	.align		4
.L_45:
        /*0548*/ 	.byte	0x04, 0x36
        /*054a*/ 	.short	(.L_47 - .L_46)
.L_46:
        /*054c*/ 	.word	0x00000008
.L_47:


//--------------------- .nv.callgraph             --------------------------
	.section	.nv.callgraph,"",@"SHT_CUDA_CALLGRAPH"
	.align	4
	.sectionentsize	8
	.align		4
        /*0000*/ 	.word	0x00000000
	.align		4
        /*0004*/ 	.word	0xffffffff
	.align		4
        /*0008*/ 	.word	index@(_ZN7cutlass13device_kernelINS_4fmha6kernel28FmhaKernelTmaWarpSpecializedINS1_10collective30FmhaMainloopTmaWarpSpecializedINS_10bfloat16_tEffN4cute5tupleIJNS7_1CILi128EEENS9_ILi256EEENS9_ILi16EEEEEENS8_IJiNS9_ILi1EEENS8_IJiiEEEEEESG_SG_NS4_12CausalFusionEJEEENS4_15FmhaFwdEpilogueIS6_fNS8_IJNS9_ILi64EEESC_SB_EEEEENS2_23IndividualTileSchedulerEJEEEEEvNT_6ParamsE)
	.align		4
        /*000c*/ 	.word	index@(__assertfail)
	.align		4
        /*0010*/ 	.word	0x00000000
	.align		4
        /*0014*/ 	.word	0xfffffffe
	.align		4
        /*0018*/ 	.word	0x00000000
	.align		4
        /*001c*/ 	.word	0xfffffffd
	.align		4
        /*0020*/ 	.word	0x00000000
	.align		4
        /*0024*/ 	.word	0xfffffffc


//--------------------- .nv.constant4             --------------------------
	.section	.nv.constant4,"a",@progbits
	.align	8
	.align		8
.nv.constant4:
        /*0000*/ 	.dword	__assertfail
	.align		8
        /*0008*/ 	.dword	__unnamed_1
	.align		8
        /*0010*/ 	.dword	_ZN39_INTERNAL_668b8b4c_4_k_cu_f725bf54_29274cuda3std3__45__cpo5beginE
	.align		8
        /*0018*/ 	.dword	_ZN39_INTERNAL_668b8b4c_4_k_cu_f725bf54_29274cuda3std3__45__cpo3endE
	.align		8
        /*0020*/ 	.dword	_ZN39_INTERNAL_668b8b4c_4_k_cu_f725bf54_29274cuda3std3__45__cpo6cbeginE
	.align		8
        /*0028*/ 	.dword	_ZN39_INTERNAL_668b8b4c_4_k_cu_f725bf54_29274cuda3std3__45__cpo4cendE
	.align		8
        /*0030*/ 	.dword	_ZN39_INTERNAL_668b8b4c_4_k_cu_f725bf54_29274cuda3std3__441_GLOBAL__N__668b8b4c_4_k_cu_f725bf54_29276ignoreE
	.align		8
        /*0038*/ 	.dword	_ZN39_INTERNAL_668b8b4c_4_k_cu_f725bf54_29274cuda3std3__419piecewise_constructE
	.align		8
        /*0040*/ 	.dword	_ZN39_INTERNAL_668b8b4c_4_k_cu_f725bf54_29274cuda3std3__48in_placeE
	.align		8
        /*0048*/ 	.dword	_ZN39_INTERNAL_668b8b4c_4_k_cu_f725bf54_29274cuda3std6ranges3__45__cpo4swapE
	.align		8
        /*0050*/ 	.dword	_ZN39_INTERNAL_668b8b4c_4_k_cu_f725bf54_29274cuda3std6ranges3__45__cpo9iter_moveE
	.align		8
        /*0058*/ 	.dword	_ZN39_INTERNAL_668b8b4c_4_k_cu_f725bf54_29274cute7productE
	.align		8
        /*0060*/ 	.dword	_ZN39_INTERNAL_668b8b4c_4_k_cu_f725bf54_29274cute1_E
	.align		8
        /*0068*/ 	.dword	$str$24
	.align		8
        /*0070*/ 	.dword	$str$25


//--------------------- .text._ZN7cutlass13device_kernelINS_4fmha6kernel28FmhaKernelTmaWarpSpecializedINS1_10collective30FmhaMainloopTmaWarpSpecializedINS_10bfloat16_tEffN4cute5tupleIJNS7_1CILi128EEENS9_ILi256EEENS9_ILi16EEEEEENS8_IJiNS9_ILi1EEENS8_IJiiEEEEEESG_SG_NS4_12CausalFusionEJEEENS4_15FmhaFwdEpilogueIS6_fNS8_IJNS9_ILi64EEESC_SB_EEEEENS2_23IndividualTileSchedulerEJEEEEEvNT_6ParamsE --------------------------
	.section	.text._ZN7cutlass13device_kernelINS_4fmha6kernel28FmhaKernelTmaWarpSpecializedINS1_10collective30FmhaMainloopTmaWarpSpecializedINS_10bfloat16_tEffN4cute5tupleIJNS7_1CILi128EEENS9_ILi256EEENS9_ILi16EEEEEENS8_IJiNS9_ILi1EEENS8_IJiiEEEEEESG_SG_NS4_12CausalFusionEJEEENS4_15FmhaFwdEpilogueIS6_fNS8_IJNS9_ILi64EEESC_SB_EEEEENS2_23IndividualTileSchedulerEJEEEEEvNT_6ParamsE,"ax",@progbits
	.align	128
.text._ZN7cutlass13device_kernelINS_4fmha6kernel28FmhaKernelTmaWarpSpecializedINS1_10collective30FmhaMainloopTmaWarpSpecializedINS_10bfloat16_tEffN4cute5tupleIJNS7_1CILi128EEENS9_ILi256EEENS9_ILi16EEEEEENS8_IJiNS9_ILi1EEENS8_IJiiEEEEEESG_SG_NS4_12CausalFusionEJEEENS4_15FmhaFwdEpilogueIS6_fNS8_IJNS9_ILi64EEESC_SB_EEEEENS2_23IndividualTileSchedulerEJEEEEEvNT_6ParamsE:
        .type           _ZN7cutlass13device_kernelINS_4fmha6kernel28FmhaKernelTmaWarpSpecializedINS1_10collective30FmhaMainloopTmaWarpSpecializedINS_10bfloat16_tEffN4cute5tupleIJNS7_1CILi128EEENS9_ILi256EEENS9_ILi16EEEEEENS8_IJiNS9_ILi1EEENS8_IJiiEEEEEESG_SG_NS4_12CausalFusionEJEEENS4_15FmhaFwdEpilogueIS6_fNS8_IJNS9_ILi64EEESC_SB_EEEEENS2_23IndividualTileSchedulerEJEEEEEvNT_6ParamsE,@function
        .size           _ZN7cutlass13device_kernelINS_4fmha6kernel28FmhaKernelTmaWarpSpecializedINS1_10collective30FmhaMainloopTmaWarpSpecializedINS_10bfloat16_tEffN4cute5tupleIJNS7_1CILi128EEENS9_ILi256EEENS9_ILi16EEEEEENS8_IJiNS9_ILi1EEENS8_IJiiEEEEEESG_SG_NS4_12CausalFusionEJEEENS4_15FmhaFwdEpilogueIS6_fNS8_IJNS9_ILi64EEESC_SB_EEEEENS2_23IndividualTileSchedulerEJEEEEEvNT_6ParamsE,(.L_x_117 - _ZN7cutlass13device_kernelINS_4fmha6kernel28FmhaKernelTmaWarpSpecializedINS1_10collective30FmhaMainloopTmaWarpSpecializedINS_10bfloat16_tEffN4cute5tupleIJNS7_1CILi128EEENS9_ILi256EEENS9_ILi16EEEEEENS8_IJiNS9_ILi1EEENS8_IJiiEEEEEESG_SG_NS4_12CausalFusionEJEEENS4_15FmhaFwdEpilogueIS6_fNS8_IJNS9_ILi64EEESC_SB_EEEEENS2_23IndividualTileSchedulerEJEEEEEvNT_6ParamsE)
        .other          _ZN7cutlass13device_kernelINS_4fmha6kernel28FmhaKernelTmaWarpSpecializedINS1_10collective30FmhaMainloopTmaWarpSpecializedINS_10bfloat16_tEffN4cute5tupleIJNS7_1CILi128EEENS9_ILi256EEENS9_ILi16EEEEEENS8_IJiNS9_ILi1EEENS8_IJiiEEEEEESG_SG_NS4_12CausalFusionEJEEENS4_15FmhaFwdEpilogueIS6_fNS8_IJNS9_ILi64EEESC_SB_EEEEENS2_23IndividualTileSchedulerEJEEEEEvNT_6ParamsE,@"STO_CUDA_ENTRY STV_DEFAULT"
_ZN7cutlass13device_kernelINS_4fmha6kernel28FmhaKernelTmaWarpSpecializedINS1_10collective30FmhaMainloopTmaWarpSpecializedINS_10bfloat16_tEffN4cute5tupleIJNS7_1CILi128EEENS9_ILi256EEENS9_ILi16EEEEEENS8_IJiNS9_ILi1EEENS8_IJiiEEEEEESG_SG_NS4_12CausalFusionEJEEENS4_15FmhaFwdEpilogueIS6_fNS8_IJNS9_ILi64EEESC_SB_EEEEENS2_23IndividualTileSchedulerEJEEEEEvNT_6ParamsE:
[----:B------:R-:W1:Y:S01]  /*0000*/  LDC R1, c[0x0][0x28] ;  /* 0x00000a00ff017b82 */ /* 0x000e620000000800 */
[----:B------:R-:W2:Y:S01]  /*0010*/  S2R R0, SR_TID.X ;  /* 0x0000000000007919 */ /* 0x000ea20000002100 */
[----:B------:R-:W-:Y:S01]  /*0020*/  ELECT P1, URZ, PT ;  /* 0x00000000003f782f */ /* 0x000fe20003820000 */
[----:B------:R-:W-:Y:S01]  /*0030*/  BSSY B0, `(.L_x_0) ;  /* 0x0000017000007945 */ /* 0x000fe20003800000 */
[----:B--2---:R-:W-:-:S05]  /*0040*/  SHF.R.U32.HI R2, RZ, 0x5, R0 ;  /* 0x00000005ff027819 */ /* 0x004fca0000011600 */
[----:B------:R-:W2:Y:S02]  /*0050*/  SHFL.IDX PT, R3, R2, RZ, 0x1f ;  /* 0x00001fff02037589 */ /* 0x000ea400000e0000 */
[----:B--2---:R-:W-:Y:S02]  /*0060*/  R2UR UR4, R3 ;  /* 0x00000000030472ca */ /* 0x004fe400000e0000 */
[----:B------:R-:W-:-:S06]  /*0070*/  SHF.R.U32.HI R3, RZ, 0x7, R0 ;  /* 0x00000007ff037819 */ /* 0x000fcc0000011600 */
[----:B------:R-:W2:Y:S05]  /*0080*/  SHFL.IDX PT, R3, R3, RZ, 0x1f ;  /* 0x00001fff03037589 */ /* 0x000eaa00000e0000 */
[----:B------:R-:W-:Y:S02]  /*0090*/  USHF.R.S32.HI UR5, URZ, 0x1f, UR4 ;  /* 0x0000001f3f057899 */ /* 0x000fe40008011404 */
[----:B------:R-:W-:Y:S02]  /*00a0*/  ISETP.NE.OR P0, PT, RZ, UR4, !P1 ;  /* 0x00000004ff007c0c */ /* 0x000fe4000cf05670 */
[----:B------:R-:W-:-:S04]  /*00b0*/  ULEA.HI UR5, UR5, UR4, URZ, 0x2 ;  /* 0x0000000405057291 */ /* 0x000fc8000f8f103f */
[----:B------:R-:W-:-:S04]  /*00c0*/  ULOP3.LUT UR5, UR5, 0xfffffffc, URZ, 0xc0, !UPT ;  /* 0xfffffffc05057892 */ /* 0x000fc8000f8ec03f */
[----:B------:R-:W-:-:S03]  /*00d0*/  UIADD3 UR10, UR4, -UR5, URZ ;  /* 0x80000005040a7290 */ /* 0x000fc6000fffe03f */
[----:B-1----:R-:W-:Y:S09]  /*00e0*/  @P0 BRA `(.L_x_1) ;  /* 0x00000000002c0947 */ /* 0x002ff20003800000 */
[----:B------:R-:W-:Y:S02]  /*00f0*/  ULDC.64 UR4, c[0x0][0x198] ;  /* 0x0000660000047ab9 */ /* 0x000fe40000000a00 */
[----:B------:R-:W-:Y:S02]  /*0100*/  UIADD3 UR6, UP0, UR4, 0xf0, URZ ;  /* 0x000000f004067890 */ /* 0x000fe4000ff1e03f */
[----:B------:R-:W-:Y:S02]  /*0110*/  UIADD3 UR8, UP1, UR4, 0x1f0, URZ ;  /* 0x000001f004087890 */ /* 0x000fe4000ff3e03f */
[----:B------:R-:W-:Y:S02]  /*0120*/  UIADD3 UR4, UP2, UR4, 0x2f0, URZ ;  /* 0x000002f004047890 */ /* 0x000fe4000ff5e03f */
[----:B------:R-:W-:Y:S02]  /*0130*/  UIADD3.X UR7, URZ, UR5, URZ, UP0, !UPT ;  /* 0x000000053f077290 */ /* 0x000fe400087fe43f */
[----:B------:R-:W-:-:S02]  /*0140*/  UIADD3.X UR9, URZ, UR5, URZ, UP1, !UPT ;  /* 0x000000053f097290 */ /* 0x000fc40008ffe43f */
[----:B------:R-:W-:-:S05]  /*0150*/  UIADD3.X UR5, URZ, UR5, URZ, UP2, !UPT ;  /* 0x000000053f057290 */ /* 0x000fca00097fe43f */
[----:B------:R1:W-:Y:S02]  /*0160*/  UTMACCTL.PF [UR6] ;  /* 0x00000000060079b9 */ /* 0x0003e40008040000 */
[----:B------:R1:W-:Y:S02]  /*0170*/  UTMACCTL.PF [UR8] ;  /* 0x00000000080079b9 */ /* 0x0003e40008040000 */
[----:B------:R1:W-:Y:S02]  /*0180*/  UTMACCTL.PF [UR4] ;  /* 0x00000000040079b9 */ /* 0x0003e40008040000 */
[----:B-1----:R-:W-:Y:S01]  /*0190*/  NOP ;  /* 0x0000000000007918 */ /* 0x002fe20000000000 */
.L_x_1:
[----:B------:R-:W-:Y:S05]  /*01a0*/  BSYNC B0 ;  /* 0x0000000000007941 */ /* 0x000fea0003800000 */
.L_x_0:
[----:B------:R-:W1:Y:S01]  /*01b0*/  SHFL.IDX PT, R4, R2, RZ, 0x1f ;  /* 0x00001fff02047589 */ /* 0x000e6200000e0000 */
[----:B--2---:R-:W-:Y:S01]  /*01c0*/  R2UR UR36, R3 ;  /* 0x00000000032472ca */ /* 0x004fe200000e0000 */
[----:B------:R-:W-:-:S12]  /*01d0*/  UISETP.NE.AND UP0, UPT, UR10, 0x1, UPT ;  /* 0x000000010a00788c */ /* 0x000fd8000bf05270 */
[----:B------:R-:W-:Y:S02]  /*01e0*/  UIADD3 UR7, UR36, -0x1, URZ ;  /* 0xffffffff24077890 */ /* 0x000fe4000fffe03f */
[----:B------:R-:W-:Y:S02]  /*01f0*/  UISETP.EQ.AND UP2, UPT, UR36, URZ, !UP0 ;  /* 0x0000003f2400728c */ /* 0x000fe4000c742270 */
[----:B------:R-:W-:Y:S02]  /*0200*/  UISETP.GE.U32.AND UP1, UPT, UR7, 0x4, UPT ;  /* 0x000000040700788c */ /* 0x000fe4000bf26070 */
[----:B------:R-:W-:Y:S01]  /*0210*/  USEL UR6, URZ, 0x1, !UP2 ;  /* 0x000000013f067887 */ /* 0x000fe2000d000000 */
[----:B-1----:R-:W-:-:S03]  /*0220*/  ISETP.NE.AND P0, PT, R4, RZ, PT ;  /* 0x000000ff0400720c */ /* 0x002fc60003f05270 */
[----:B------:R-:W-:-:S10]  /*0230*/  USEL UR6, UR6, 0x2, UP1 ;  /* 0x0000000206067887 */ /* 0x000fd40008800000 */
[----:B------:R-:W-:Y:S05]  /*0240*/  @P0 BRA `(.L_x_2) ;  /* 0x0000000000480947 */ /* 0x000fea0003800000 */
[----:B------:R-:W1:Y:S01]  /*0250*/  S2UR UR11, SR_CgaCtaId ;  /* 0x00000000000b79c3 */ /* 0x000e620000008800 */
[----:B------:R-:W-:Y:S01]  /*0260*/  UMOV UR4, 0x400 ;  /* 0x0000040000047882 */ /* 0x000fe20000000000 */
[----:B------:R-:W-:Y:S01]  /*0270*/  UMOV UR5, 0x1 ;  /* 0x0000000100057882 */ /* 0x000fe20000000000 */
[----:B------:R-:W-:Y:S01]  /*0280*/  UMOV UR8, 0x80 ;  /* 0x0000008000087882 */ /* 0x000fe20000000000 */
[----:B------:R-:W-:Y:S01]  /*0290*/  ELECT P0, URZ, PT ;  /* 0x00000000003f782f */ /* 0x000fe20003800000 */
[----:B------:R-:W-:-:S04]  /*02a0*/  UIADD3 UR8, -UR8, 0x100000, URZ ;  /* 0x0010000008087890 */ /* 0x000fc8000fffe13f */
[----:B------:R-:W-:Y:S02]  /*02b0*/  USHF.L.U32 UR9, UR8, 0xb, URZ ;  /* 0x0000000b08097899 */ /* 0x000fe4000800063f */
[----:B------:R-:W-:Y:S02]  /*02c0*/  USHF.L.U32 UR8, UR8, 0x1, URZ ;  /* 0x0000000108087899 */ /* 0x000fe4000800063f */
[----:B-1----:R-:W-:Y:S02]  /*02d0*/  ULEA UR11, UR11, UR4, 0x18 ;  /* 0x000000040b0b7291 */ /* 0x002fe4000f8ec03f */
[----:B------:R-:W-:-:S04]  /*02e0*/  UIADD3 UR4, -UR5, 0x100000, URZ ;  /* 0x0010000005047890 */ /* 0x000fc8000fffe13f */
[----:B------:R-:W-:Y:S02]  /*02f0*/  USHF.L.U32 UR5, UR4, 0xb, URZ ;  /* 0x0000000b04057899 */ /* 0x000fe4000800063f */
[----:B------:R-:W-:Y:S01]  /*0300*/  USHF.L.U32 UR4, UR4, 0x1, URZ ;  /* 0x0000000104047899 */ /* 0x000fe2000800063f */
[----:B------:R-:W1:Y:S11]  /*0310*/  FENCE.VIEW.ASYNC.S ;  /* 0x00000000000073c6 */ /* 0x000e760000000000 */
[----:B-1----:R1:W2:Y:S01]  /*0320*/  SYNCS.EXCH.64 URZ, [UR11+0xb050], UR4 ;  /* 0x00b050040b3f75b2 */ /* 0x0022a20008000100 */
[----:B------:R1:W3:Y:S01]  /*0330*/  SYNCS.EXCH.64 URZ, [UR11+0xb060], UR8 ;  /* 0x00b060080b3f75b2 */ /* 0x0002e20008000100 */
[----:B------:R1:W4:Y:S01]  /*0340*/  SYNCS.EXCH.64 URZ, [UR11+0xb058], UR4 ;  /* 0x00b058040b3f75b2 */ /* 0x0003220008000100 */
[----:B------:R1:W1:Y:S01]  /*0350*/  SYNCS.EXCH.64 URZ, [UR11+0xb068], UR8 ;  /* 0x00b068080b3f75b2 */ /* 0x0002620008000100 */
[----:B------:R-:W-:Y:S01]  /*0360*/  NOP ;  /* 0x0000000000007918 */ /* 0x000fe20000000000 */
.L_x_2:
[----:B------:R-:W5:Y:S01]  /*0370*/  SHFL.IDX PT, R3, R2, RZ, 0x1f ;  /* 0x00001fff02037589 */ /* 0x000f6200000e0000 */
[----:B------:R-:W-:Y:S01]  /*0380*/  NOP ;  /* 0x0000000000007918 */ /* 0x000fe20000000000 */
[----:B-----5:R-:W-:-:S13]  /*0390*/  ISETP.NE.AND P0, PT, R3, RZ, PT ;  /* 0x000000ff0300720c */ /* 0x020fda0003f05270 */
[----:B------:R-:W-:Y:S05]  /*03a0*/  @P0 BRA `(.L_x_3) ;  /* 0x0000000000600947 */ /* 0x000fea0003800000 */
[----:B-1----:R-:W1:Y:S01]  /*03b0*/  S2UR UR5, SR_CgaCtaId ;  /* 0x00000000000579c3 */ /* 0x002e620000008800 */
[----:B------:R-:W-:Y:S01]  /*03c0*/  UMOV UR4, 0x400 ;  /* 0x0000040000047882 */ /* 0x000fe20000000000 */
[----:B------:R-:W-:Y:S01]  /*03d0*/  UMOV UR8, 0x1 ;  /* 0x0000000100087882 */ /* 0x000fe20000000000 */
[----:B------:R-:W-:Y:S01]  /*03e0*/  UMOV UR12, 0x100 ;  /* 0x00000100000c7882 */ /* 0x000fe20000000000 */
[----:B------:R-:W-:-:S04]  /*03f0*/  UIADD3 UR8, -UR8, 0x100000, URZ ;  /* 0x0010000008087890 */ /* 0x000fc8000fffe13f */
[----:B------:R-:W-:Y:S02]  /*0400*/  USHF.L.U32 UR9, UR8, 0xb, URZ ;  /* 0x0000000b08097899 */ /* 0x000fe4000800063f */
[----:B------:R-:W-:Y:S01]  /*0410*/  USHF.L.U32 UR8, UR8, 0x1, URZ ;  /* 0x0000000108087899 */ /* 0x000fe2000800063f */
[----:B------:R-:W-:Y:S01]  /*0420*/  ELECT P0, URZ, PT ;  /* 0x00000000003f782f */ /* 0x000fe20003800000 */
[----:B-1----:R-:W-:Y:S02]  /*0430*/  ULEA UR11, UR5, UR4, 0x18 ;  /* 0x00000004050b7291 */ /* 0x002fe4000f8ec03f */
[----:B------:R-:W-:-:S04]  /*0440*/  UIADD3 UR4, -UR12, 0x100000, URZ ;  /* 0x001000000c047890 */ /* 0x000fc8000fffe13f */
[----:B------:R-:W-:Y:S02]  /*0450*/  USHF.L.U32 UR5, UR4, 0xb, URZ ;  /* 0x0000000b04057899 */ /* 0x000fe4000800063f */
[----:B------:R-:W-:Y:S01]  /*0460*/  USHF.L.U32 UR4, UR4, 0x1, URZ ;  /* 0x0000000104047899 */ /* 0x000fe2000800063f */
[----:B------:R-:W1:Y:S03]  /*0470*/  FENCE.VIEW.ASYNC.S ;  /* 0x00000000000073c6 */ /* 0x000e660000000000 */
[----:B-1----:R1:W1:Y:S08]  /*0480*/  SYNCS.EXCH.64 URZ, [UR11+0xb000], UR8 ;  /* 0x00b000080b3f75b2 */ /* 0x0022700008000100 */
[----:B------:R1:W1:Y:S01]  /*0490*/  SYNCS.EXCH.64 URZ, [UR11+0xb028], UR4 ;  /* 0x00b028040b3f75b2 */ /* 0x0002620008000100 */
        /* <DEDUP_REMOVED lines=8> */
[----:B------:R-:W-:Y:S01]  /*0520*/  NOP ;  /* 0x0000000000007918 */ /* 0x000fe20000000000 */
.L_x_3:
        /* <DEDUP_REMOVED lines=21> */
[----:B------:R-:W-:Y:S01]  /*0680*/  NOP ;  /* 0x0000000000007918 */ /* 0x000fe20000000000 */
.L_x_4:
[----:B------:R-:W5:Y:S01]  /*0690*/  SHFL.IDX PT, R3, R2, RZ, 0x1f ;  /* 0x00001fff02037589 */ /* 0x000f6200000e0000 */
[----:B------:R-:W-:Y:S01]  /*06a0*/  ELECT P0, URZ, PT ;  /* 0x00000000003f782f */ /* 0x000fe20003800000 */
[----:B------:R-:W-:Y:S01]  /*06b0*/  NOP ;  /* 0x0000000000007918 */ /* 0x000fe20000000000 */
[----:B-1----:R-:W-:Y:S02]  /*06c0*/  UMOV UR4, 0x80 ;  /* 0x0000008000047882 */ /* 0x002fe40000000000 */
[C---:B-----5:R-:W-:Y:S02]  /*06d0*/  ISETP.NE.OR P0, PT, R3.reuse, RZ, !P0 ;  /* 0x000000ff0300720c */ /* 0x060fe40004705670 */
[----:B------:R-:W-:-:S11]  /*06e0*/  ISETP.NE.AND P2, PT, R3, RZ, PT ;  /* 0x000000ff0300720c */ /* 0x000fd60003f45270 */
[----:B------:R-:W-:Y:S01]  /*06f0*/  VOTEU.ALL UP2, P0 ;  /* 0x00000000003f7886 */ /* 0x000fe20000040000 */
[----:B------:R-:W-:Y:S01]  /*0700*/  VOTEU.ALL UP3, P0 ;  /* 0x00000000003f7886 */ /* 0x000fe20000060000 */
[----:B------:R-:W-:Y:S01]  /*0710*/  VOTEU.ALL UP4, P0 ;  /* 0x00000000003f7886 */ /* 0x000fe20000080000 */
[----:B------:R-:W-:Y:S02]  /*0720*/  VOTEU.ALL UP5, P0 ;  /* 0x00000000003f7886 */ /* 0x000fe400000a0000 */
[----:B------:R-:W1:Y:S01]  /*0730*/  @!UP2 S2UR UR9, SR_CgaCtaId ;  /* 0x000000000009a9c3 */ /* 0x000e620000008800 */
[----:B------:R-:W-:Y:S01]  /*0740*/  @!UP2 UMOV UR8, 0x400 ;  /* 0x000004000008a882 */ /* 0x000fe20000000000 */
[----:B------:R-:W-:-:S04]  /*0750*/  @!UP2 UIADD3 UR4, -UR4, 0x100000, URZ ;  /* 0x001000000404a890 */ /* 0x000fc8000fffe13f */
[----:B------:R-:W-:Y:S02]  /*0760*/  @!UP2 USHF.L.U32 UR5, UR4, 0xb, URZ ;  /* 0x0000000b0405a899 */ /* 0x000fe4000800063f */
[----:B------:R-:W-:Y:S02]  /*0770*/  @!UP2 USHF.L.U32 UR4, UR4, 0x1, URZ ;  /* 0x000000010404a899 */ /* 0x000fe4000800063f */
[----:B-1----:R-:W-:Y:S01]  /*0780*/  @!UP2 ULEA UR8, UR9, UR8, 0x18 ;  /* 0x000000080908a291 */ /* 0x002fe2000f8ec03f */
[----:B------:R-:W-:Y:S01]  /*0790*/  VOTEU.ALL UP2, P0 ;  /* 0x00000000003f7886 */ /* 0x000fe20000040000 */
[----:B------:R-:W1:Y:S10]  /*07a0*/  FENCE.VIEW.ASYNC.S ;  /* 0x00000000000073c6 */ /* 0x000e740000000000 */
[----:B-1----:R1:W1:Y:S01]  /*07b0*/  @!UP2 SYNCS.EXCH.64 URZ, [UR8+0xb090], UR4 ;  /* 0x00b09004083fa5b2 */ /* 0x0022620008000100 */
[----:B------:R1:W1:Y:S01]  /*07c0*/  @!UP3 SYNCS.EXCH.64 URZ, [UR8+0xb098], UR4 ;  /* 0x00b09804083fb5b2 */ /* 0x0002620008000100 */
[----:B------:R1:W1:Y:S01]  /*07d0*/  @!UP4 SYNCS.EXCH.64 URZ, [UR8+0xb0a0], UR4 ;  /* 0x00b0a004083fc5b2 */ /* 0x0002620008000100 */
[----:B------:R1:W1:Y:S01]  /*07e0*/  @!UP5 SYNCS.EXCH.64 URZ, [UR8+0xb0a8], UR4 ;  /* 0x00b0a804083fd5b2 */ /* 0x0002620008000100 */
[----:B------:R-:W-:Y:S01]  /*07f0*/  NOP ;  /* 0x0000000000007918 */ /* 0x000fe20000000000 */
[----:B------:R-:W-:Y:S05]  /*0800*/  @P2 BRA `(.L_x_5) ;  /* 0x0000000000402947 */ /* 0x000fea0003800000 */
[----:B-1----:R-:W1:Y:S01]  /*0810*/  S2UR UR5, SR_CgaCtaId ;  /* 0x00000000000579c3 */ /* 0x002e620000008800 */
[----:B------:R-:W-:Y:S01]  /*0820*/  UMOV UR4, 0x400 ;  /* 0x0000040000047882 */ /* 0x000fe20000000000 */
[----:B------:R-:W-:Y:S01]  /*0830*/  UMOV UR8, 0x20 ;  /* 0x0000002000087882 */ /* 0x000fe20000000000 */
[----:B------:R-:W-:Y:S01]  /*0840*/  UMOV UR9, 0x80 ;  /* 0x0000008000097882 */ /* 0x000fe20000000000 */
[----:B------:R-:W-:Y:S01]  /*0850*/  ELECT P0, URZ, PT ;  /* 0x00000000003f782f */ /* 0x000fe20003800000 */
[----:B-1----:R-:W-:Y:S02]  /*0860*/  ULEA UR11, UR5, UR4, 0x18 ;  /* 0x00000004050b7291 */ /* 0x002fe4000f8ec03f */
[----:B------:R-:W-:-:S04]  /*0870*/  UIADD3 UR4, -UR8, 0x100000, URZ ;  /* 0x0010000008047890 */ /* 0x000fc8000fffe13f */
[----:B------:R-:W-:Y:S02]  /*0880*/  USHF.L.U32 UR5, UR4, 0xb, URZ ;  /* 0x0000000b04057899 */ /* 0x000fe4000800063f */
[----:B------:R-:W-:Y:S02]  /*0890*/  USHF.L.U32 UR4, UR4, 0x1, URZ ;  /* 0x0000000104047899 */ /* 0x000fe4000800063f */
[----:B------:R-:W-:-:S04]  /*08a0*/  UIADD3 UR8, -UR9, 0x100000, URZ ;  /* 0x0010000009087890 */ /* 0x000fc8000fffe13f */
[----:B------:R-:W-:Y:S02]  /*08b0*/  USHF.L.U32 UR9, UR8, 0xb, URZ ;  /* 0x0000000b08097899 */ /* 0x000fe4000800063f */
[----:B------:R-:W-:Y:S01]  /*08c0*/  USHF.L.U32 UR8, UR8, 0x1, URZ ;  /* 0x0000000108087899 */ /* 0x000fe2000800063f */
[----:B------:R-:W1:Y:S03]  /*08d0*/  FENCE.VIEW.ASYNC.S ;  /* 0x00000000000073c6 */ /* 0x000e660000000000 */
[----:B-1----:R1:W1:Y:S08]  /*08e0*/  SYNCS.EXCH.64 URZ, [UR11+0xb0c0], UR4 ;  /* 0x00b0c0040b3f75b2 */ /* 0x0022700008000100 */
[----:B------:R1:W1:Y:S01]  /*08f0*/  SYNCS.EXCH.64 URZ, [UR11+0xb0c8], UR8 ;  /* 0x00b0c8080b3f75b2 */ /* 0x0002620008000100 */
[----:B------:R-:W-:Y:S01]  /*0900*/  NOP ;  /* 0x0000000000007918 */ /* 0x000fe20000000000 */
.L_x_5:
[----:B------:R-:W-:Y:S01]  /*0910*/  ISETP.NE.AND P0, PT, RZ, UR36, PT ;  /* 0x00000024ff007c0c */ /* 0x000fe2000bf05270 */
[----:B------:R-:W-:Y:S01]  /*0920*/  IMAD.U32 R2, RZ, RZ, UR10 ;  /* 0x0000000aff027e24 */ /* 0x000fe2000f8e00ff */
[----:B------:R-:W-:Y:S01]  /*0930*/  NOP ;  /* 0x0000000000007918 */ /* 0x000fe20000000000 */
[----:B-1234-:R-:W-:Y:S03]  /*0940*/  BAR.SYNC.DEFER_BLOCKING 0x0 ;  /* 0x0000000000007b1d */ /* 0x01efe60000010000 */
[----:B------:R-:W-:-:S07]  /*0950*/  ISETP.EQ.AND P2, PT, R2, 0x1, P1 ;  /* 0x000000010200780c */ /* 0x000fce0000f42270 */
[----:B------:R-:W-:Y:S06]  /*0960*/  @!P0 BRA `(.L_x_6) ;  /* 0x0000010800f88947 */ /* 0x000fec0003800000 */
[----:B------:R-:W-:-:S06]  /*0970*/  UISETP.GT.U32.AND UP2, UPT, UR7, 0x3, UPT ;  /* 0x000000030700788c */ /* 0x000fcc000bf44070 */
[----:B------:R-:W-:-:S13]  /*0980*/  PLOP3.LUT P0, PT, PT, PT, UP2, 0x80, 0x0 ;  /* 0x000000000000781c */ /* 0x000fda0003f0f028 */
[----:B------:R-:W-:Y:S05]  /*0990*/  @P0 EXIT ;  /* 0x000000000000094d */ /* 0x000fea0003800000 */
.L_x_7:
[----:B------:R-:W-:-:S08]  /*09a0*/  NOP ;  /* 0x0000000000007918 */ /* 0x000fd00000000000 */
[----:B------:R-:W1:Y:S02]  /*09b0*/  USETMAXREG.TRY_ALLOC.CTAPOOL UP2, 0xf0 ;  /* 0x000000f0000079c8 */ /* 0x000e640008040600 */
[----:B-1----:R-:W-:-:S13]  /*09c0*/  PLOP3.LUT P0, PT, PT, PT, UP2, 0x80, 0x0 ;  /* 0x000000000000781c */ /* 0x002fda0003f0f028 */
[----:B------:R-:W-:Y:S05]  /*09d0*/  @!P0 BRA `(.L_x_7) ;  /* 0xfffffffc00f08947 */ /* 0x000fea000383ffff */
[----:B------:R-:W-:Y:S01]  /*09e0*/  UISETP.NE.AND UP2, UPT, UR36, 0x1, UPT ;  /* 0x000000012400788c */ /* 0x000fe2000bf45270 */
[----:B------:R-:W1:Y:S01]  /*09f0*/  S2UR UR8, SR_CTAID.X ;  /* 0x00000000000879c3 */ /* 0x000e620000002500 */
[----:B------:R-:W-:Y:S01]  /*0a00*/  UMOV UR4, URZ ;  /* 0x0000003f00047c82 */ /* 0x000fe20008000000 */
[----:B------:R-:W-:-:S03]  /*0a10*/  UMOV UR5, URZ ;  /* 0x0000003f00057c82 */ /* 0x000fc60008000000 */
[----:B------:R-:W-:-:S13]  /*0a20*/  PLOP3.LUT P0, PT, PT, PT, UP2, 0x80, 0x0 ;  /* 0x000000000000781c */ /* 0x000fda0003f0f028 */
[----:B------:R-:W-:Y:S05]  /*0a30*/  @!P0 BRA `(.L_x_8) ;  /* 0x00000000003c8947 */ /* 0x000fea0003800000 */
[----:B------:R-:W-:Y:S01]  /*0a40*/  UISETP.NE.AND UP2, UPT, UR36, 0x2, UPT ;  /* 0x000000022400788c */ /* 0x000fe2000bf45270 */
[----:B------:R-:W-:-:S05]  /*0a50*/  UMOV UR5, 0x1 ;  /* 0x0000000100057882 */ /* 0x000fca0000000000 */
[----:B------:R-:W-:-:S13]  /*0a60*/  PLOP3.LUT P1, PT, PT, PT, UP2, 0x80, 0x0 ;  /* 0x000000000000781c */ /* 0x000fda0003f2f028 */
[----:B------:R-:W-:Y:S05]  /*0a70*/  @!P1 BRA `(.L_x_8) ;  /* 0x00000000002c9947 */ /* 0x000fea0003800000 */
[----:B------:R-:W-:-:S06]  /*0a80*/  UISETP.NE.AND UP2, UPT, UR36, 0x3, UPT ;  /* 0x000000032400788c */ /* 0x000fcc000bf45270 */
[----:B------:R-:W-:-:S13]  /*0a90*/  PLOP3.LUT P1, PT, PT, PT, UP2, 0x80, 0x0 ;  /* 0x000000000000781c */ /* 0x000fda0003f2f028 */
[----:B------:R-:W-:Y:S05]  /*0aa0*/  @!P1 BRA `(.L_x_9) ;  /* 0x0000000000189947 */ /* 0x000fea0003800000 */
[----:B------:R-:W-:-:S11]  /*0ab0*/  UISETP.NE.AND UP2, UPT, UR36, 0x4, UPT ;  /* 0x000000042400788c */ /* 0x000fd6000bf45270 */
[----:B------:R-:W-:Y:S01]  /*0ac0*/  @!UP2 UMOV UR4, 0x1 ;  /* 0x000000010004a882 */ /* 0x000fe20000000000 */
[----:B------:R-:W-:Y:S01]  /*0ad0*/  @!UP2 UMOV UR5, 0x1 ;  /* 0x000000010005a882 */ /* 0x000fe20000000000 */
[----:B------:R-:W-:Y:S01]  /*0ae0*/  @UP2 UMOV UR4, URZ ;  /* 0x0000003f00042c82 */ /* 0x000fe20008000000 */
[----:B------:R-:W-:Y:S01]  /*0af0*/  @UP2 UMOV UR5, URZ ;  /* 0x0000003f00052c82 */ /* 0x000fe20008000000 */
[----:B------:R-:W-:Y:S05]  /*0b00*/  BRA `(.L_x_8) ;  /* 0x0000000000087947 */ /* 0x000fea0003800000 */
.L_x_9:
[----:B------:R-:W-:Y:S01]  /*0b10*/  UMOV UR4, 0x1 ;  /* 0x0000000100047882 */ /* 0x000fe20000000000 */
[----:B------:R-:W-:-:S05]  /*0b20*/  UMOV UR5, URZ ;  /* 0x0000003f00057c82 */ /* 0x000fca0008000000 */
.L_x_8:
[----:B------:R-:W-:Y:S05]  /*0b30*/  @!P0 BRA `(.L_x_10) ;  /* 0x0000000000408947 */ /* 0x000fea0003800000 */
[----:B------:R-:W-:-:S06]  /*0b40*/  UISETP.NE.AND UP2, UPT, UR36, 0x2, UPT ;  /* 0x000000022400788c */ /* 0x000fcc000bf45270 */
[----:B------:R-:W-:-:S13]  /*0b50*/  PLOP3.LUT P0, PT, PT, PT, UP2, 0x80, 0x0 ;  /* 0x000000000000781c */ /* 0x000fda0003f0f028 */
[----:B------:R-:W-:Y:S05]  /*0b60*/  @!P0 BRA `(.L_x_11) ;  /* 0x00000000002c8947 */ /* 0x000fea0003800000 */
[----:B------:R-:W-:-:S06]  /*0b70*/  UISETP.NE.AND UP2, UPT, UR36, 0x3, UPT ;  /* 0x000000032400788c */ /* 0x000fcc000bf45270 */
[----:B------:R-:W-:-:S13]  /*0b80*/  PLOP3.LUT P0, PT, PT, PT, UP2, 0x80, 0x0 ;  /* 0x000000000000781c */ /* 0x000fda0003f0f028 */
[----:B------:R-:W-:Y:S05]  /*0b90*/  @!P0 BRA `(.L_x_12) ;  /* 0x0000000000188947 */ /* 0x000fea0003800000 */
[----:B------:R-:W-:Y:S01]  /*0ba0*/  UISETP.NE.AND UP2, UPT, UR36, 0x4, UPT ;  /* 0x000000042400788c */ /* 0x000fe2000bf45270 */
[----:B-1----:R-:W-:-:S05]  /*0bb0*/  UMOV UR37, UR8 ;  /* 0x0000000800257c82 */ /* 0x002fca0008000000 */
[----:B------:R-:W-:-:S13]  /*0bc0*/  PLOP3.LUT P0, PT, PT, PT, UP2, 0x80, 0x0 ;  /* 0x000000000000781c */ /* 0x000fda0003f0f028 */
[----:B------:R-:W-:Y:S05]  /*0bd0*/  @P0 BRA `(.L_x_13) ;  /* 0x00000000001c0947 */ /* 0x000fea0003800000 */
[----:B------:R-:W-:Y:S01]  /*0be0*/  ULEA UR37, UR8, 0x3, 0x1 ;  /* 0x0000000308257891 */ /* 0x000fe2000f8e083f */
[----:B------:R-:W-:Y:S11]  /*0bf0*/  BRA `(.L_x_13) ;  /* 0x0000000000147947 */ /* 0x000ff60003800000 */
.L_x_12:
[----:B-1----:R-:W-:Y:S01]  /*0c00*/  ULEA UR37, UR8, 0x2, 0x1 ;  /* 0x0000000208257891 */ /* 0x002fe2000f8e083f */
[----:B------:R-:W-:Y:S11]  /*0c10*/  BRA `(.L_x_13) ;  /* 0x00000000000c7947 */ /* 0x000ff60003800000 */
.L_x_11:
[----:B-1----:R-:W-:Y:S01]  /*0c20*/  ULEA UR37, UR8, 0x1, 0x1 ;  /* 0x0000000108257891 */ /* 0x002fe2000f8e083f */
[----:B------:R-:W-:Y:S11]  /*0c30*/  BRA `(.L_x_13) ;  /* 0x0000000000047947 */ /* 0x000ff60003800000 */
.L_x_10:
[----:B-1----:R-:W-:-:S12]  /*0c40*/  USHF.L.U32 UR37, UR8, 0x1, URZ ;  /* 0x0000000108257899 */ /* 0x002fd8000800063f */
.L_x_13:
[----:B------:R-:W1:Y:S01]  /*0c50*/  LDC R2, c[0x0][0x28c] ;  /* 0x0000a300ff027b82 */ /* 0x000e620000000800 */
[----:B------:R-:W-:Y:S01]  /*0c60*/  ULOP3.LUT UR6, UR6, 0x1, URZ, 0xfc, !UPT ;  /* 0x0000000106067892 */ /* 0x000fe2000f8efc3f */
[----:B------:R-:W-:-:S03]  /*0c70*/  SHF.R.S32.HI R3, RZ, 0x1f, R0 ;  /* 0x0000001fff037819 */ /* 0x000fc60000011400 */
[----:B------:R-:W-:Y:S01]  /*0c80*/  UISETP.NE.AND UP2, UPT, UR6, 0x3, UPT ;  /* 0x000000030600788c */ /* 0x000fe2000bf45270 */
[----:B------:R-:W-:Y:S01]  /*0c90*/  LEA.HI R3, R3, R0, RZ, 0x7 ;  /* 0x0000000003037211 */ /* 0x000fe200078f38ff */
[----:B------:R-:W-:-:S03]  /*0ca0*/  ULEA UR6, UR8, 0x17f, 0x7 ;  /* 0x0000017f08067891 */ /* 0x000fc6000f8e383f */
[----:B------:R-:W-:Y:S01]  /*0cb0*/  LOP3.LUT R3, R3, 0xffffff80, RZ, 0xc0, !PT ;  /* 0xffffff8003037812 */ /* 0x000fe200078ec0ff */
[----:B------:R-:W-:Y:S01]  /*0cc0*/  USHF.R.U32.HI UR6, URZ, 0x8, UR6 ;  /* 0x000000083f067899 */ /* 0x000fe20008011606 */
[----:B------:R-:W-:Y:S02]  /*0cd0*/  PLOP3.LUT P0, PT, PT, PT, UP2, 0x80, 0x0 ;  /* 0x000000000000781c */ /* 0x000fe40003f0f028 */
[----:B------:R-:W-:Y:S01]  /*0ce0*/  IADD3 R3, -R3, R0, RZ ;  /* 0x0000000003037210 */ /* 0x000fe20007ffe1ff */
[----:B-1----:R-:W-:-:S05]  /*0cf0*/  VIADD R2, R2, 0xff ;  /* 0x000000ff02027836 */ /* 0x002fca0000000000 */
[----:B------:R-:W-:-:S04]  /*0d00*/  SHF.R.S32.HI R5, RZ, 0x1f, R2 ;  /* 0x0000001fff057819 */ /* 0x000fc80000011402 */
[----:B------:R-:W-:-:S04]  /*0d10*/  LEA.HI R5, R5, R2, RZ, 0x8 ;  /* 0x0000000205057211 */ /* 0x000fc800078f40ff */
[----:B------:R-:W-:-:S04]  /*0d20*/  SHF.R.S32.HI R5, RZ, 0x8, R5 ;  /* 0x00000008ff057819 */ /* 0x000fc80000011405 */
[----:B------:R-:W-:Y:S01]  /*0d30*/  VIMNMX R8, R5, UR6, PT ;  /* 0x0000000605087c48 */ /* 0x000fe2000bfe0100 */
[----:B------:R-:W-:Y:S06]  /*0d40*/  @!P0 BRA `(.L_x_14) ;  /* 0x0000000000048947 */ /* 0x000fec0003800000 */
[----:B------:R-:W-:Y:S01]  /*0d50*/  BPT.TRAP 0x1 ;  /* 0x000000040000795c */ /* 0x000fe20000300000 */
.L_x_14:
[----:B------:R-:W1:Y:S01]  /*0d60*/  S2UR UR6, SR_CgaCtaId ;  /* 0x00000000000679c3 */ /* 0x000e620000008800 */
[----:B------:R-:W-:Y:S01]  /*0d70*/  UMOV UR38, 0x400 ;  /* 0x0000040000267882 */ /* 0x000fe20000000000 */
[----:B------:R-:W-:Y:S01]  /*0d80*/  IMAD.U32 R6, RZ, RZ, UR4 ;  /* 0x00000004ff067e24 */ /* 0x000fe2000f8e00ff */
[----:B------:R-:W-:Y:S01]  /*0d90*/  SHF.R.S32.HI R0, RZ, 0x1f, R3 ;  /* 0x0000001fff007819 */ /* 0x000fe20000011403 */
[----:B------:R-:W-:-:S03]  /*0da0*/  IMAD.U32 R7, RZ, RZ, UR37 ;  /* 0x00000025ff077e24 */ /* 0x000fc6000f8e00ff */
[----:B------:R-:W-:Y:S02]  /*0db0*/  SHF.L.U32 R6, R6, 0x1f, RZ ;  /* 0x0000001f06067819 */ /* 0x000fe400000006ff */
[CC--:B------:R-:W-:Y:S02]  /*0dc0*/  LEA.HI R2, R0.reuse, R3.reuse, RZ, 0x2 ;  /* 0x0000000300027211 */ /* 0x0c0fe400078f10ff */
[----:B------:R-:W-:Y:S02]  /*0dd0*/  LEA.HI R0, R0, R3, RZ, 0x5 ;  /* 0x0000000300007211 */ /* 0x000fe400078f28ff */
[--C-:B------:R-:W-:Y:S02]  /*0de0*/  SHF.R.S32.HI R4, RZ, 0x2, R2.reuse ;  /* 0x00000002ff047819 */ /* 0x100fe40000011402 */
[----:B------:R-:W-:Y:S02]  /*0df0*/  SHF.R.S32.HI R5, RZ, 0x1f, R2 ;  /* 0x0000001fff057819 */ /* 0x000fe40000011402 */
[----:B------:R-:W-:-:S02]  /*0e00*/  SHF.R.S32.HI R0, RZ, 0x5, R0 ;  /* 0x00000005ff007819 */ /* 0x000fc40000011400 */
[----:B------:R-:W-:Y:S02]  /*0e10*/  LEA.HI R5, R5, R4, RZ, 0x3 ;  /* 0x0000000405057211 */ /* 0x000fe400078f18ff */
[----:B------:R-:W-:Y:S02]  /*0e20*/  LOP3.LUT R2, R2, 0x7ffffffc, RZ, 0xc0, !PT ;  /* 0x7ffffffc02027812 */ /* 0x000fe400078ec0ff */
[----:B------:R-:W-:Y:S01]  /*0e30*/  LOP3.LUT R5, R5, 0xfffffff8, RZ, 0xc0, !PT ;  /* 0xfffffff805057812 */ /* 0x000fe200078ec0ff */
[----:B-1----:R-:W-:Y:S01]  /*0e40*/  ULEA UR38, UR6, UR38, 0x18 ;  /* 0x0000002606267291 */ /* 0x002fe2000f8ec03f */
[----:B------:R-:W-:-:S03]  /*0e50*/  IADD3 R3, R3, -R2, RZ ;  /* 0x8000000203037210 */ /* 0x000fc60007ffe0ff */
[----:B------:R-:W-:Y:S01]  /*0e60*/  ULEA UR6, UR5, UR38, 0x3 ;  /* 0x0000002605067291 */ /* 0x000fe2000f8e183f */
[----:B------:R-:W-:-:S04]  /*0e70*/  IMAD.IADD R5, R4, 0x1, -R5 ;  /* 0x0000000104057824 */ /* 0x000fc800078e0a05 */
[----:B------:R-:W-:-:S04]  /*0e80*/  IMAD R0, R0, 0x10, R5 ;  /* 0x0000001000007824 */ /* 0x000fc800078e0205 */
[----:B------:R-:W1:Y:S02]  /*0e90*/  SYNCS.PHASECHK.TRANS64.TRYWAIT P1, [UR6+0xb050], R6 ;  /* 0x00b05006ff0075a7 */ /* 0x000e640008020146 */
[----:B-1----:R-:W-:Y:S05]  /*0ea0*/  @!P1 BRA `(.L_x_15) ;  /* 0x0000011400c89947 */ /* 0x002fea0003800000 */
.L_x_99:
[----:B------:R-:W-:Y:S01]  /*0eb0*/  SHF.L.U32 R3, R3, 0x1, RZ ;  /* 0x0000000103037819 */ /* 0x000fe200000006ff */
[----:B------:R-:W-:Y:S01]  /*0ec0*/  IMAD R0, R7, 0x40, R0 ;  /* 0x0000004007007824 */ /* 0x000fe200078e0200 */
[----:B------:R-:W-:Y:S06]  /*0ed0*/  @!P0 BRA `(.L_x_16) ;  /* 0x0000000000048947 */ /* 0x000fec0003800000 */
[----:B------:R-:W-:Y:S01]  /*0ee0*/  BPT.TRAP 0x1 ;  /* 0x000000040000795c */ /* 0x000fe20000300000 */
.L_x_16:
[----:B------:R-:W-:Y:S01]  /*0ef0*/  SHF.L.U32 R4, RZ, 0x1f, RZ ;  /* 0x0000001fff047819 */ /* 0x000fe200000006ff */
[----:B------:R-:W-:Y:S01]  /*0f00*/  UIADD3 UR9, UR38, 0xb090, URZ ;  /* 0x0000b09026097890 */ /* 0x000fe2000fffe03f */
[----:B------:R-:W-:Y:S02]  /*0f10*/  ISETP.NE.AND P2, PT, RZ, UR7, PT ;  /* 0x00000007ff007c0c */ /* 0x000fe4000bf45270 */
[----:B------:R-:W2:Y:S02]  /*0f20*/  SYNCS.PHASECHK.TRANS64.TRYWAIT P1, [UR38+0xb000], R4 ;  /* 0x00b00004ff0075a7 */ /* 0x000ea40008020166 */
[----:B--2---:R-:W-:Y:S09]  /*0f30*/  @!P1 BRA `(.L_x_17) ;  /* 0x0000011400bc9947 */ /* 0x004ff20003800000 */
.L_x_100:
[----:B------:R-:W-:Y:S01]  /*0f40*/  ULEA UR16, UR36, UR9, 0x3 ;  /* 0x0000000924107291 */ /* 0x000fe2000f8e183f */
[----:B------:R-:W-:-:S04]  /*0f50*/  SEL R2, RZ, 0x1, P2 ;  /* 0x00000001ff027807 */ /* 0x000fc80001000000 */
[----:B------:R-:W-:-:S04]  /*0f60*/  SHF.L.U32 R2, R2, 0x1f, RZ ;  /* 0x0000001f02027819 */ /* 0x000fc800000006ff */
[----:B------:R-:W2:Y:S02]  /*0f70*/  SYNCS.PHASECHK.TRANS64.TRYWAIT P1, [UR16+-0x8], R2 ;  /* 0xfffff802ff0075a7 */ /* 0x000ea40008020150 */
[----:B--2---:R-:W-:Y:S05]  /*0f80*/  @!P1 BRA `(.L_x_18) ;  /* 0x0000011400c09947 */ /* 0x004fea0003800000 */
.L_x_101:
[----:B------:R-:W-:Y:S01]  /*0f90*/  USHF.R.U32.HI UR4, URZ, 0x4, UR38 ;  /* 0x000000043f047899 */ /* 0x000fe20008011626 */
[----:B------:R-:W-:Y:S01]  /*0fa0*/  WARPGROUP.ARRIVE ;  /* 0x00000000000079c5 */ /* 0x000fe20000000000 */
[----:B------:R-:W-:Y:S01]  /*0fb0*/  UIADD3 UR6, UR38, 0x1000, URZ ;  /* 0x0000100026067890 */ /* 0x000fe2000fffe03f */
[C---:B------:R-:W-:Y:S01]  /*0fc0*/  IADD3 R7, R3.reuse, 0x9, RZ ;  /* 0x0000000903077810 */ /* 0x040fe20007ffe0ff */
[----:B------:R-:W-:Y:S01]  /*0fd0*/  ULOP3.LUT UR4, UR4, 0x3fff, URZ, 0xc0, !UPT ;  /* 0x00003fff04047892 */ /* 0x000fe2000f8ec03f */
[C---:B------:R-:W-:Y:S01]  /*0fe0*/  ISETP.GT.AND P5, PT, R0.reuse, R3, PT ;  /* 0x000000030000720c */ /* 0x040fe20003fa4270 */
[----:B------:R-:W-:Y:S01]  /*0ff0*/  USHF.R.U32.HI UR6, URZ, 0x4, UR6 ;  /* 0x000000043f067899 */ /* 0x000fe20008011606 */
[C---:B------:R-:W-:Y:S01]  /*1000*/  ISETP.GE.AND P2, PT, R0.reuse, R7, PT ;  /* 0x000000070000720c */ /* 0x040fe20003f46270 */
[----:B------:R-:W-:Y:S01]  /*1010*/  ULOP3.LUT UR4, UR4, 0x10000, URZ, 0xfc, !UPT ;  /* 0x0001000004047892 */ /* 0x000fe2000f8efc3f */
[C---:B------:R-:W-:Y:S01]  /*1020*/  VIADD R7, R3.reuse, 0x19 ;  /* 0x0000001903077836 */ /* 0x040fe20000000000 */
[----:B------:R-:W-:Y:S01]  /*1030*/  ULOP3.LUT UR8, UR6, 0x3fff, URZ, 0xc0, !UPT ;  /* 0x00003fff06087892 */ /* 0x000fe2000f8ec03f */
[C---:B------:R-:W-:Y:S01]  /*1040*/  VIADD R11, R3.reuse, 0x11 ;  /* 0x00000011030b7836 */ /* 0x040fe20000000000 */
[----:B------:R-:W-:Y:S01]  /*1050*/  ULEA UR4, UR5, UR4, 0x7 ;  /* 0x0000000405047291 */ /* 0x000fe2000f8e383f */
[C---:B-1----:R-:W-:Y:S01]  /*1060*/  VIADD R5, R3.reuse, 0x8 ;  /* 0x0000000803057836 */ /* 0x042fe20000000000 */
[----:B------:R-:W-:Y:S01]  /*1070*/  ULOP3.LUT UR10, UR8, 0x10000, URZ, 0xfc, !UPT ;  /* 0x00010000080a7892 */ /* 0x000fe2000f8efc3f */
[C---:B------:R-:W-:Y:S01]  /*1080*/  ISETP.GE.AND P6, PT, R0.reuse, R3, PT ;  /* 0x000000030000720c */ /* 0x040fe20003fc6270 */
[----:B------:R-:W-:Y:S01]  /*1090*/  UMOV UR5, 0xc0000010 ;  /* 0xc000001000057882 */ /* 0x000fe20000000000 */
[----:B------:R-:W-:Y:S01]  /*10a0*/  UMOV UR15, 0xc0000010 ;  /* 0xc0000010000f7882 */ /* 0x000fe20000000000 */
[----:B------:R-:W-:Y:S01]  /*10b0*/  UMOV UR13, UR5 ;  /* 0x00000005000d7c82 */ /* 0x000fe20008000000 */
[----:B------:R-:W-:Y:S01]  /*10c0*/  UMOV UR12, UR4 ;  /* 0x00000004000c7c82 */ /* 0x000fe20008000000 */
[C---:B------:R-:W-:Y:S01]  /*10d0*/  ISETP.GE.AND P4, PT, R0.reuse, R11, PT ;  /* 0x0000000b0000720c */ /* 0x040fe20003f86270 */
[----:B------:R-:W-:Y:S01]  /*10e0*/  UMOV UR14, UR10 ;  /* 0x0000000a000e7c82 */ /* 0x000fe20008000000 */
[----:B------:R-:W-:Y:S01]  /*10f0*/  ISETP.GE.AND P1, PT, R0, R5, PT ;  /* 0x000000050000720c */ /* 0x000fe20003f26270 */
[----:B------:R-:W-:Y:S01]  /*1100*/  HGMMA.64x256x16.F32.BF16 R24, gdesc[UR12], RZ, !UPT, gsb0 ;  /* 0x03e000000c1879f0 */ /* 0x000fe2000c0018ff */
[C---:B------:R-:W-:Y:S01]  /*1110*/  IADD3 R5, R3.reuse, 0x18, RZ ;  /* 0x0000001803057810 */ /* 0x040fe20007ffe0ff */
[----:B------:R-:W-:Y:S01]  /*1120*/  VIADD R9, R3, 0x10 ;  /* 0x0000001003097836 */ /* 0x000fe20000000000 */
[----:B------:R-:W-:Y:S01]  /*1130*/  P2R R2, PR, RZ, 0x1 ;  /* 0x00000001ff027803 */ /* 0x000fe20000000000 */
[----:B------:R-:W-:Y:S01]  /*1140*/  ULDC UR6, c[0x0][0x604] ;  /* 0x0001810000067ab9 */ /* 0x000fe20000000800 */
[----:B------:R-:W-:-:S02]  /*1150*/  USHF.L.U32 UR7, UR7, 0x3, URZ ;  /* 0x0000000307077899 */ /* 0x000fc4000800063f */
[C---:B------:R-:W-:Y:S02]  /*1160*/  ISETP.GE.AND P3, PT, R0.reuse, R9, PT ;  /* 0x000000090000720c */ /* 0x040fe40003f66270 */
[----:B------:R-:W-:Y:S01]  /*1170*/  ULOP3.LUT UR7, UR7, 0x8, URZ, 0xc, !UPT ;  /* 0x0000000807077892 */ /* 0x000fe2000f8e0c3f */
[----:B------:R-:W-:Y:S02]  /*1180*/  WARPGROUP.DEPBAR.LE gsb0, 0x0 ;  /* 0x00008000000079c5 */ /* 0x000fe40000010000 */
[----:B------:R-:W-:Y:S02]  /*1190*/  FSEL R25, R25, -INF , P5 ;  /* 0xff80000019197808 */ /* 0x000fe40002800000 */
[----:B------:R-:W-:Y:S02]  /*11a0*/  FSEL R31, R31, -INF , P5 ;  /* 0xff8000001f1f7808 */ /* 0x000fe40002800000 */
[----:B------:R-:W-:Y:S02]  /*11b0*/  ISETP.GE.AND P5, PT, R0, R7, PT ;  /* 0x000000070000720c */ /* 0x000fe40003fa6270 */
[----:B------:R-:W-:-:S02]  /*11c0*/  IADD3 R7, R3, 0x21, RZ ;  /* 0x0000002103077810 */ /* 0x000fc40007ffe0ff */
[----:B------:R-:W-:Y:S02]  /*11d0*/  FSEL R29, R29, -INF , P2 ;  /* 0xff8000001d1d7808 */ /* 0x000fe40001000000 */
[----:B------:R-:W-:Y:S02]  /*11e0*/  FSEL R35, R35, -INF , P2 ;  /* 0xff80000023237808 */ /* 0x000fe40001000000 */
[----:B------:R-:W-:Y:S01]  /*11f0*/  ISETP.GE.AND P2, PT, R0, R7, PT ;  /* 0x000000070000720c */ /* 0x000fe20003f46270 */
[----:B------:R-:W-:Y:S01]  /*1200*/  VIADD R7, R3, 0x29 ;  /* 0x0000002903077836 */ /* 0x000fe20000000000 */
[----:B------:R-:W-:Y:S02]  /*1210*/  FSEL R33, R33, -INF , P4 ;  /* 0xff80000021217808 */ /* 0x000fe40002000000 */
[----:B------:R-:W-:Y:S02]  /*1220*/  FSEL R39, R39, -INF , P4 ;  /* 0xff80000027277808 */ /* 0x000fe40002000000 */
[----:B------:R-:W-:-:S02]  /*1230*/  FSEL R24, R24, -INF , P6 ;  /* 0xff80000018187808 */ /* 0x000fc40003000000 */
[----:B------:R-:W-:Y:S02]  /*1240*/  FSEL R30, R30, -INF , P6 ;  /* 0xff8000001e1e7808 */ /* 0x000fe40003000000 */
[C---:B------:R-:W-:Y:S01]  /*1250*/  ISETP.GE.AND P4, PT, R0.reuse, R7, PT ;  /* 0x000000070000720c */ /* 0x040fe20003f86270 */
[C---:B------:R-:W-:Y:S01]  /*1260*/  VIADD R7, R3.reuse, 0x31 ;  /* 0x0000003103077836 */ /* 0x040fe20000000000 */
[----:B------:R-:W-:Y:S01]  /*1270*/  ISETP.GE.AND P6, PT, R0, R5, PT ;  /* 0x000000050000720c */ /* 0x000fe20003fc6270 */
[----:B------:R-:W-:Y:S01]  /*1280*/  VIADD R5, R3, 0x20 ;  /* 0x0000002003057836 */ /* 0x000fe20000000000 */
[----:B------:R-:W-:Y:S02]  /*1290*/  FSEL R37, R37, -INF , P5 ;  /* 0xff80000025257808 */ /* 0x000fe40002800000 */
[----:B------:R-:W-:Y:S02]  /*12a0*/  FSEL R43, R43, -INF , P5 ;  /* 0xff8000002b2b7808 */ /* 0x000fe40002800000 */
[----:B------:R-:W-:-:S02]  /*12b0*/  FSEL R28, R28, -INF , P1 ;  /* 0xff8000001c1c7808 */ /* 0x000fc40000800000 */
[----:B------:R-:W-:Y:S02]  /*12c0*/  FSEL R34, R34, -INF , P1 ;  /* 0xff80000022227808 */ /* 0x000fe40000800000 */
[C---:B------:R-:W-:Y:S02]  /*12d0*/  ISETP.GE.AND P5, PT, R0.reuse, R7, PT ;  /* 0x000000070000720c */ /* 0x040fe40003fa6270 */
[----:B------:R-:W-:Y:S01]  /*12e0*/  ISETP.GE.AND P1, PT, R0, R5, PT ;  /* 0x000000050000720c */ /* 0x000fe20003f26270 */
[C---:B------:R-:W-:Y:S01]  /*12f0*/  VIADD R5, R3.reuse, 0x28 ;  /* 0x0000002803057836 */ /* 0x040fe20000000000 */
[----:B------:R-:W-:Y:S02]  /*1300*/  IADD3 R7, R3, 0x39, RZ ;  /* 0x0000003903077810 */ /* 0x000fe40007ffe0ff */
[----:B------:R-:W-:Y:S02]  /*1310*/  FSEL R41, R41, -INF , P2 ;  /* 0xff80000029297808 */ /* 0x000fe40001000000 */
[----:B------:R-:W-:-:S02]  /*1320*/  FSEL R47, R47, -INF , P2 ;  /* 0xff8000002f2f7808 */ /* 0x000fc40001000000 */
[----:B------:R-:W-:Y:S01]  /*1330*/  ISETP.GE.AND P2, PT, R0, R7, PT ;  /* 0x000000070000720c */ /* 0x000fe20003f46270 */
[C---:B------:R-:W-:Y:S01]  /*1340*/  VIADD R7, R3.reuse, 0x41 ;  /* 0x0000004103077836 */ /* 0x040fe20000000000 */
[----:B------:R-:W-:Y:S02]  /*1350*/  FSEL R32, R32, -INF , P3 ;  /* 0xff80000020207808 */ /* 0x000fe40001800000 */
[----:B------:R-:W-:Y:S02]  /*1360*/  FSEL R38, R38, -INF , P3 ;  /* 0xff80000026267808 */ /* 0x000fe40001800000 */
[----:B------:R-:W-:Y:S02]  /*1370*/  ISETP.GE.AND P3, PT, R0, R5, PT ;  /* 0x000000050000720c */ /* 0x000fe40003f66270 */
[----:B------:R-:W-:Y:S02]  /*1380*/  IADD3 R5, R3, 0x30, RZ ;  /* 0x0000003003057810 */ /* 0x000fe40007ffe0ff */
[----:B------:R-:W-:-:S02]  /*1390*/  FSEL R45, R45, -INF , P4 ;  /* 0xff8000002d2d7808 */ /* 0x000fc40002000000 */
[----:B------:R-:W-:Y:S02]  /*13a0*/  FSEL R51, R51, -INF , P4 ;  /* 0xff80000033337808 */ /* 0x000fe40002000000 */
[----:B------:R-:W-:Y:S02]  /*13b0*/  FSEL R36, R36, -INF , P6 ;  /* 0xff80000024247808 */ /* 0x000fe40003000000 */
[----:B------:R-:W-:Y:S02]  /*13c0*/  FSEL R42, R42, -INF , P6 ;  /* 0xff8000002a2a7808 */ /* 0x000fe40003000000 */
[C---:B------:R-:W-:Y:S01]  /*13d0*/  ISETP.GE.AND P4, PT, R0.reuse, R7, PT ;  /* 0x000000070000720c */ /* 0x040fe20003f86270 */
[C---:B------:R-:W-:Y:S01]  /*13e0*/  VIADD R7, R3.reuse, 0x49 ;  /* 0x0000004903077836 */ /* 0x040fe20000000000 */
[----:B------:R-:W-:Y:S01]  /*13f0*/  ISETP.GE.AND P6, PT, R0, R5, PT ;  /* 0x000000050000720c */ /* 0x000fe20003fc6270 */
[----:B------:R-:W-:Y:S01]  /*1400*/  VIADD R5, R3, 0x38 ;  /* 0x0000003803057836 */ /* 0x000fe20000000000 */
[----:B------:R-:W-:-:S02]  /*1410*/  FSEL R49, R49, -INF , P5 ;  /* 0xff80000031317808 */ /* 0x000fc40002800000 */
[----:B------:R-:W-:Y:S02]  /*1420*/  FSEL R55, R55, -INF , P5 ;  /* 0xff80000037377808 */ /* 0x000fe40002800000 */
[----:B------:R-:W-:Y:S02]  /*1430*/  FSEL R40, R40, -INF , P1 ;  /* 0xff80000028287808 */ /* 0x000fe40000800000 */
[----:B------:R-:W-:Y:S02]  /*1440*/  FSEL R46, R46, -INF , P1 ;  /* 0xff8000002e2e7808 */ /* 0x000fe40000800000 */
[C---:B------:R-:W-:Y:S02]  /*1450*/  ISETP.GE.AND P5, PT, R0.reuse, R7, PT ;  /* 0x000000070000720c */ /* 0x040fe40003fa6270 */
[----:B------:R-:W-:Y:S01]  /*1460*/  ISETP.GE.AND P1, PT, R0, R5, PT ;  /* 0x000000050000720c */ /* 0x000fe20003f26270 */
[----:B------:R-:W-:Y:S01]  /*1470*/  VIADD R5, R3, 0x40 ;  /* 0x0000004003057836 */ /* 0x000fe20000000000 */
[----:B------:R-:W-:-:S02]  /*1480*/  FMNMX R7, R24, R25, !PT ;  /* 0x0000001918077209 */ /* 0x000fc40007800000 */
[----:B------:R-:W-:Y:S02]  /*1490*/  FSEL R44, R44, -INF , P3 ;  /* 0xff8000002c2c7808 */ /* 0x000fe40001800000 */
[----:B------:R-:W-:Y:S02]  /*14a0*/  FMNMX R6, R28, R7, !PT ;  /* 0x000000071c067209 */ /* 0x000fe40007800000 */
[----:B------:R-:W-:Y:S02]  /*14b0*/  FSEL R50, R50, -INF , P3 ;  /* 0xff80000032327808 */ /* 0x000fe40001800000 */
[----:B------:R-:W-:Y:S02]  /*14c0*/  ISETP.GE.AND P3, PT, R0, R5, PT ;  /* 0x000000050000720c */ /* 0x000fe40003f66270 */
[----:B------:R-:W-:Y:S02]  /*14d0*/  IADD3 R5, R3, 0x48, RZ ;  /* 0x0000004803057810 */ /* 0x000fe40007ffe0ff */
[----:B------:R-:W-:-:S02]  /*14e0*/  FMNMX R7, R29, R6, !PT ;  /* 0x000000061d077209 */ /* 0x000fc40007800000 */
[----:B------:R-:W-:Y:S02]  /*14f0*/  FSEL R48, R48, -INF , P6 ;  /* 0xff80000030307808 */ /* 0x000fe40003000000 */
[----:B------:R-:W-:Y:S02]  /*1500*/  FSEL R54, R54, -INF , P6 ;  /* 0xff80000036367808 */ /* 0x000fe40003000000 */
[----:B------:R-:W-:Y:S01]  /*1510*/  ISETP.GE.AND P6, PT, R0, R5, PT ;  /* 0x000000050000720c */ /* 0x000fe20003fc6270 */
[----:B------:R-:W-:Y:S01]  /*1520*/  VIADD R5, R3, 0x50 ;  /* 0x0000005003057836 */ /* 0x000fe20000000000 */
[----:B------:R-:W-:Y:S02]  /*1530*/  FMNMX R6, R32, R7, !PT ;  /* 0x0000000720067209 */ /* 0x000fe40007800000 */
[----:B------:R-:W-:Y:S02]  /*1540*/  FSEL R52, R52, -INF , P1 ;  /* 0xff80000034347808 */ /* 0x000fe40000800000 */
[----:B------:R-:W-:-:S02]  /*1550*/  FSEL R58, R58, -INF , P1 ;  /* 0xff8000003a3a7808 */ /* 0x000fc40000800000 */
[----:B------:R-:W-:Y:S02]  /*1560*/  FMNMX R7, R33, R6, !PT ;  /* 0x0000000621077209 */ /* 0x000fe40007800000 */
[----:B------:R-:W-:Y:S02]  /*1570*/  ISETP.GE.AND P1, PT, R0, R5, PT ;  /* 0x000000050000720c */ /* 0x000fe40003f26270 */
[----:B------:R-:W-:Y:S02]  /*1580*/  IADD3 R5, R3, 0x51, RZ ;  /* 0x0000005103057810 */ /* 0x000fe40007ffe0ff */
[----:B------:R-:W-:Y:S02]  /*1590*/  FMNMX R6, R36, R7, !PT ;  /* 0x0000000724067209 */ /* 0x000fe40007800000 */
[----:B------:R-:W-:Y:S02]  /*15a0*/  FSEL R53, R53, -INF , P2 ;  /* 0xff80000035357808 */ /* 0x000fe40001000000 */
[----:B------:R-:W-:-:S02]  /*15b0*/  FSEL R59, R59, -INF , P2 ;  /* 0xff8000003b3b7808 */ /* 0x000fc40001000000 */
[----:B------:R-:W-:Y:S01]  /*15c0*/  ISETP.GE.AND P2, PT, R0, R5, PT ;  /* 0x000000050000720c */ /* 0x000fe20003f46270 */
[----:B------:R-:W-:Y:S01]  /*15d0*/  VIADD R5, R3, 0x58 ;  /* 0x0000005803057836 */ /* 0x000fe20000000000 */
[----:B------:R-:W-:Y:S02]  /*15e0*/  FMNMX R7, R37, R6, !PT ;  /* 0x0000000625077209 */ /* 0x000fe40007800000 */
[----:B------:R-:W-:Y:S02]  /*15f0*/  FSEL R56, R56, -INF , P3 ;  /* 0xff80000038387808 */ /* 0x000fe40001800000 */
[----:B------:R-:W-:Y:S02]  /*1600*/  FSEL R62, R62, -INF , P3 ;  /* 0xff8000003e3e7808 */ /* 0x000fe40001800000 */
        /* <DEDUP_REMOVED lines=17> */
[----:B------:R-:W-:Y:S01]  /*1720*/  ISETP.GE.AND P5, PT, R0, R5, PT ;  /* 0x000000050000720c */ /* 0x000fe20003fa6270 */
[----:B------:R-:W-:Y:S01]  /*1730*/  VIADD R5, R3, 0x68 ;  /* 0x0000006803057836 */ /* 0x000fe20000000000 */
[----:B------:R-:W-:Y:S02]  /*1740*/  FMNMX R7, R49, R6, !PT ;  /* 0x0000000631077209 */ /* 0x000fe40007800000 */
[----:B------:R-:W-:Y:S02]  /*1750*/  FSEL R64, R64, -INF , P1 ;  /* 0xff80000040407808 */ /* 0x000fe40000800000 */
[----:B------:R-:W-:Y:S02]  /*1760*/  FSEL R70, R70, -INF , P1 ;  /* 0xff80000046467808 */ /* 0x000fe40000800000 */
[----:B------:R-:W-:-:S02]  /*1770*/  ISETP.GE.AND P1, PT, R0, R5, PT ;  /* 0x000000050000720c */ /* 0x000fc40003f26270 */
[----:B------:R-:W-:Y:S02]  /*1780*/  IADD3 R5, R3, 0x69, RZ ;  /* 0x0000006903057810 */ /* 0x000fe40007ffe0ff */
        /* <DEDUP_REMOVED lines=9> */
[----:B------:R-:W-:Y:S01]  /*1820*/  ISETP.GE.AND P3, PT, R0, R5, PT ;  /* 0x000000050000720c */ /* 0x000fe20003f66270 */
[----:B------:R-:W-:Y:S01]  /*1830*/  VIADD R5, R3, 0x71 ;  /* 0x0000007103057836 */ /* 0x000fe20000000000 */
[----:B------:R-:W-:Y:S02]  /*1840*/  FMNMX R7, R57, R6, !PT ;  /* 0x0000000639077209 */ /* 0x000fe40007800000 */
[----:B------:R-:W-:-:S02]  /*1850*/  FSEL R69, R69, -INF , P4 ;  /* 0xff80000045457808 */ /* 0x000fc40002000000 */
[----:B------:R-:W-:Y:S02]  /*1860*/  FSEL R75, R75, -INF , P4 ;  /* 0xff8000004b4b7808 */ /* 0x000fe40002000000 */
[----:B------:R-:W-:Y:S02]  /*1870*/  ISETP.GE.AND P4, PT, R0, R5, PT ;  /* 0x000000050000720c */ /* 0x000fe40003f86270 */
[----:B------:R-:W-:Y:S02]  /*1880*/  FMNMX R6, R60, R7, !PT ;  /* 0x000000073c067209 */ /* 0x000fe40007800000 */
[----:B------:R-:W-:Y:S02]  /*1890*/  IADD3 R5, R3, 0x78, RZ ;  /* 0x0000007803057810 */ /* 0x000fe40007ffe0ff */
[----:B------:R-:W-:Y:S02]  /*18a0*/  FSEL R72, R72, -INF , P6 ;  /* 0xff80000048487808 */ /* 0x000fe40003000000 */
[----:B------:R-:W-:-:S02]  /*18b0*/  FSEL R78, R78, -INF , P6 ;  /* 0xff8000004e4e7808 */ /* 0x000fc40003000000 */
[----:B------:R-:W-:Y:S02]  /*18c0*/  FMNMX R7, R61, R6, !PT ;  /* 0x000000063d077209 */ /* 0x000fe40007800000 */
[----:B------:R-:W-:Y:S01]  /*18d0*/  ISETP.GE.AND P6, PT, R0, R5, PT ;  /* 0x000000050000720c */ /* 0x000fe20003fc6270 */
[C---:B------:R-:W-:Y:S01]  /*18e0*/  VIADD R5, R3.reuse, 0x79 ;  /* 0x0000007903057836 */ /* 0x040fe20000000000 */
[----:B------:R-:W-:Y:S01]  /*18f0*/  FMNMX R6, R64, R7, !PT ;  /* 0x0000000740067209 */ /* 0x000fe20007800000 */
[----:B------:R-:W-:Y:S01]  /*1900*/  VIADD R7, R3, 0x89 ;  /* 0x0000008903077836 */ /* 0x000fe20000000000 */
[----:B------:R-:W-:Y:S02]  /*1910*/  FSEL R73, R73, -INF , P5 ;  /* 0xff80000049497808 */ /* 0x000fe40002800000 */
[----:B------:R-:W-:Y:S02]  /*1920*/  FSEL R79, R79, -INF , P5 ;  /* 0xff8000004f4f7808 */ /* 0x000fe40002800000 */
[----:B------:R-:W-:Y:S01]  /*1930*/  ISETP.GE.AND P5, PT, R0, R5, PT ;  /* 0x000000050000720c */ /* 0x000fe20003fa6270 */
[----:B------:R-:W-:Y:S01]  /*1940*/  VIADD R5, R3, 0x80 ;  /* 0x0000008003057836 */ /* 0x000fe20000000000 */
[----:B------:R-:W-:-:S02]  /*1950*/  FMNMX R9, R65, R6, !PT ;  /* 0x0000000641097209 */ /* 0x000fc40007800000 */
[----:B------:R-:W-:Y:S02]  /*1960*/  FSEL R76, R76, -INF , P1 ;  /* 0xff8000004c4c7808 */ /* 0x000fe40000800000 */
[----:B------:R-:W-:Y:S02]  /*1970*/  FSEL R82, R82, -INF , P1 ;  /* 0xff80000052527808 */ /* 0x000fe40000800000 */
[----:B------:R-:W-:Y:S02]  /*1980*/  FMNMX R6, R68, R9, !PT ;  /* 0x0000000944067209 */ /* 0x000fe40007800000 */
        /* <DEDUP_REMOVED lines=10> */
[C---:B------:R-:W-:Y:S02]  /*1a30*/  ISETP.GE.AND P3, PT, R0.reuse, R5, PT ;  /* 0x000000050000720c */ /* 0x040fe40003f66270 */
[----:B------:R-:W-:Y:S02]  /*1a40*/  FMNMX R9, R73, R10, !PT ;  /* 0x0000000a49097209 */ /* 0x000fe40007800000 */
[----:B------:R-:W-:Y:S02]  /*1a50*/  FSEL R5, R81, -INF , P4 ;  /* 0xff80000051057808 */ /* 0x000fe40002000000 */
[----:B------:R-:W-:Y:S02]  /*1a60*/  FSEL R87, R87, -INF , P4 ;  /* 0xff80000057577808 */ /* 0x000fe40002000000 */
[----:B------:R-:W-:Y:S02]  /*1a70*/  ISETP.GE.AND P4, PT, R0, R7, PT ;  /* 0x000000070000720c */ /* 0x000fe40003f86270 */
[----:B------:R-:W-:-:S02]  /*1a80*/  IADD3 R7, R3, 0x90, RZ ;  /* 0x0000009003077810 */ /* 0x000fc40007ffe0ff */
[----:B------:R-:W-:Y:S02]  /*1a90*/  FMNMX R10, R76, R9, !PT ;  /* 0x000000094c0a7209 */ /* 0x000fe40007800000 */
[----:B------:R-:W-:Y:S02]  /*1aa0*/  FSEL R84, R84, -INF , P6 ;  /* 0xff80000054547808 */ /* 0x000fe40003000000 */
[----:B------:R-:W-:Y:S02]  /*1ab0*/  FSEL R90, R90, -INF , P6 ;  /* 0xff8000005a5a7808 */ /* 0x000fe40003000000 */
[----:B------:R-:W-:Y:S01]  /*1ac0*/  ISETP.GE.AND P6, PT, R0, R7, PT ;  /* 0x000000070000720c */ /* 0x000fe20003fc6270 */
[----:B------:R-:W-:Y:S01]  /*1ad0*/  VIADD R7, R3, 0x91 ;  /* 0x0000009103077836 */ /* 0x000fe20000000000 */
[----:B------:R-:W-:Y:S02]  /*1ae0*/  FMNMX R9, R77, R10, !PT ;  /* 0x0000000a4d097209 */ /* 0x000fe40007800000 */
[----:B------:R-:W-:-:S02]  /*1af0*/  FSEL R6, R85, -INF , P5 ;  /* 0xff80000055067808 */ /* 0x000fc40002800000 */
[----:B------:R-:W-:Y:S02]  /*1b00*/  FSEL R91, R91, -INF , P5 ;  /* 0xff8000005b5b7808 */ /* 0x000fe40002800000 */
[----:B------:R-:W-:Y:S02]  /*1b10*/  FMNMX R10, R80, R9, !PT ;  /* 0x00000009500a7209 */ /* 0x000fe40007800000 */
[----:B------:R-:W-:Y:S01]  /*1b20*/  ISETP.GE.AND P5, PT, R0, R7, PT ;  /* 0x000000070000720c */ /* 0x000fe20003fa6270 */
[----:B------:R-:W-:Y:S01]  /*1b30*/  VIADD R7, R3, 0x98 ;  /* 0x0000009803077836 */ /* 0x000fe20000000000 */
[----:B------:R-:W-:Y:S02]  /*1b40*/  FMNMX R9, R5, R10, !PT ;  /* 0x0000000a05097209 */ /* 0x000fe40007800000 */
[----:B------:R-:W-:Y:S02]  /*1b50*/  FSEL R88, R88, -INF , P1 ;  /* 0xff80000058587808 */ /* 0x000fe40000800000 */
[----:B------:R-:W-:-:S02]  /*1b60*/  FSEL R94, R94, -INF , P1 ;  /* 0xff8000005e5e7808 */ /* 0x000fc40000800000 */
[----:B------:R-:W-:Y:S02]  /*1b70*/  ISETP.GE.AND P1, PT, R0, R7, PT ;  /* 0x000000070000720c */ /* 0x000fe40003f26270 */
        /* <DEDUP_REMOVED lines=22> */
[----:B------:R-:W-:Y:S01]  /*1ce0*/  VIADD R7, R3, 0xa9 ;  /* 0x000000a903077836 */ /* 0x000fe20000000000 */
[----:B------:R-:W-:Y:S02]  /*1cf0*/  FSEL R97, R97, -INF , P5 ;  /* 0xff80000061617808 */ /* 0x000fe40002800000 */
[----:B------:R-:W-:Y:S02]  /*1d00*/  FMNMX R10, R96, R9, !PT ;  /* 0x00000009600a7209 */ /* 0x000fe40007800000 */
[----:B------:R-:W-:Y:S02]  /*1d10*/  FSEL R103, R103, -INF , P5 ;  /* 0xff80000067677808 */ /* 0x000fe40002800000 */
[----:B------:R-:W-:Y:S01]  /*1d20*/  ISETP.GE.AND P5, PT, R0, R7, PT ;  /* 0x000000070000720c */ /* 0x000fe20003fa6270 */
[----:B------:R-:W-:Y:S01]  /*1d30*/  VIADD R7, R3, 0xb0 ;  /* 0x000000b003077836 */ /* 0x000fe20000000000 */
[----:B------:R-:W-:-:S02]  /*1d40*/  FSEL R100, R100, -INF , P1 ;  /* 0xff80000064647808 */ /* 0x000fc40000800000 */
[----:B------:R-:W-:Y:S02]  /*1d50*/  FMNMX R9, R97, R10, !PT ;  /* 0x0000000a61097209 */ /* 0x000fe40007800000 */
[----:B------:R-:W-:Y:S02]  /*1d60*/  FSEL R106, R106, -INF , P1 ;  /* 0xff8000006a6a7808 */ /* 0x000fe40000800000 */
[----:B------:R-:W-:Y:S02]  /*1d70*/  FSEL R101, R101, -INF , P2 ;  /* 0xff80000065657808 */ /* 0x000fe40001000000 */
[----:B------:R-:W-:Y:S02]  /*1d80*/  FMNMX R10, R100, R9, !PT ;  /* 0x00000009640a7209 */ /* 0x000fe40007800000 */
[----:B------:R-:W-:Y:S02]  /*1d90*/  ISETP.GE.AND P1, PT, R0, R7, PT ;  /* 0x000000070000720c */ /* 0x000fe40003f26270 */
[----:B------:R-:W-:-:S02]  /*1da0*/  IADD3 R7, R3, 0xb1, RZ ;  /* 0x000000b103077810 */ /* 0x000fc40007ffe0ff */
[----:B------:R-:W-:Y:S02]  /*1db0*/  FSEL R104, R104, -INF , P3 ;  /* 0xff80000068687808 */ /* 0x000fe40001800000 */
[----:B------:R-:W-:Y:S02]  /*1dc0*/  FMNMX R9, R101, R10, !PT ;  /* 0x0000000a65097209 */ /* 0x000fe40007800000 */
[----:B------:R-:W-:Y:S02]  /*1dd0*/  FSEL R107, R107, -INF , P2 ;  /* 0xff8000006b6b7808 */ /* 0x000fe40001000000 */
[----:B------:R-:W-:Y:S01]  /*1de0*/  ISETP.GE.AND P2, PT, R0, R7, PT ;  /* 0x000000070000720c */ /* 0x000fe20003f46270 */
[----:B------:R-:W-:Y:S01]  /*1df0*/  VIADD R7, R3, 0xb8 ;  /* 0x000000b803077836 */ /* 0x000fe20000000000 */
[----:B------:R-:W-:Y:S02]  /*1e00*/  FSEL R105, R105, -INF , P4 ;  /* 0xff80000069697808 */ /* 0x000fe40002000000 */
[----:B------:R-:W-:-:S02]  /*1e10*/  FMNMX R10, R104, R9, !PT ;  /* 0x00000009680a7209 */ /* 0x000fc40007800000 */
[----:B------:R-:W-:Y:S02]  /*1e20*/  FSEL R110, R110, -INF , P3 ;  /* 0xff8000006e6e7808 */ /* 0x000fe40001800000 */
[----:B------:R-:W-:Y:S02]  /*1e30*/  ISETP.GE.AND P3, PT, R0, R7, PT ;  /* 0x000000070000720c */ /* 0x000fe40003f66270 */
[----:B------:R-:W-:Y:S02]  /*1e40*/  FSEL R108, R108, -INF , P6 ;  /* 0xff8000006c6c7808 */ /* 0x000fe40003000000 */
[----:B------:R-:W-:Y:S02]  /*1e50*/  FMNMX R9, R105, R10, !PT ;  /* 0x0000000a69097209 */ /* 0x000fe40007800000 */
[----:B------:R-:W-:Y:S02]  /*1e60*/  IADD3 R7, R3, 0xb9, RZ ;  /* 0x000000b903077810 */ /* 0x000fe40007ffe0ff */
[----:B------:R-:W-:-:S02]  /*1e70*/  FSEL R111, R111, -INF , P4 ;  /* 0xff8000006f6f7808 */ /* 0x000fc40002000000 */
[----:B------:R-:W-:Y:S02]  /*1e80*/  FSEL R109, R109, -INF , P5 ;  /* 0xff8000006d6d7808 */ /* 0x000fe40002800000 */
[----:B------:R-:W-:Y:S02]  /*1e90*/  FMNMX R10, R108, R9, !PT ;  /* 0x000000096c0a7209 */ /* 0x000fe40007800000 */
[----:B------:R-:W-:Y:S01]  /*1ea0*/  ISETP.GE.AND P4, PT, R0, R7, PT ;  /* 0x000000070000720c */ /* 0x000fe20003f86270 */
[----:B------:R-:W-:Y:S01]  /*1eb0*/  VIADD R7, R3, 0xc0 ;  /* 0x000000c003077836 */ /* 0x000fe20000000000 */
[----:B------:R-:W-:Y:S02]  /*1ec0*/  FSEL R112, R112, -INF , P1 ;  /* 0xff80000070707808 */ /* 0x000fe40000800000 */
[----:B------:R-:W-:Y:S02]  /*1ed0*/  FMNMX R9, R109, R10, !PT ;  /* 0x0000000a6d097209 */ /* 0x000fe40007800000 */
[----:B------:R-:W-:-:S02]  /*1ee0*/  FSEL R114, R114, -INF , P6 ;  /* 0xff80000072727808 */ /* 0x000fc40003000000 */
[----:B------:R-:W-:Y:S02]  /*1ef0*/  ISETP.GE.AND P6, PT, R0, R7, PT ;  /* 0x000000070000720c */ /* 0x000fe40003fc6270 */
[----:B------:R-:W-:Y:S02]  /*1f00*/  IADD3 R7, R3, 0xc1, RZ ;  /* 0x000000c103077810 */ /* 0x000fe40007ffe0ff */
        /* <DEDUP_REMOVED lines=8> */
[----:B------:R-:W-:Y:S02]  /*1f90*/  FMNMX R10, R18, R9, !PT ;  /* 0x00000009120a7209 */ /* 0x000fe40007800000 */
[----:B------:R-:W-:Y:S02]  /*1fa0*/  FSEL R118, R118, -INF , P1 ;  /* 0xff80000076767808 */ /* 0x000fe40000800000 */
[----:B------:R-:W-:Y:S02]  /*1fb0*/  ISETP.GE.AND P1, PT, R0, R7, PT ;  /* 0x000000070000720c */ /* 0x000fe40003f26270 */
[----:B------:R-:W-:-:S02]  /*1fc0*/  IADD3 R7, R3, 0xc9, RZ ;  /* 0x000000c903077810 */ /* 0x000fc40007ffe0ff */
[----:B------:R-:W-:Y:S02]  /*1fd0*/  FSEL R120, R120, -INF , P6 ;  /* 0xff80000078787808 */ /* 0x000fe40003000000 */
[----:B------:R-:W-:Y:S02]  /*1fe0*/  FMNMX R13, R117, R10, !PT ;  /* 0x0000000a750d7209 */ /* 0x000fe40007800000 */
[----:B------:R-:W-:Y:S02]  /*1ff0*/  IADD3 R9, R3, 0xd9, RZ ;  /* 0x000000d903097810 */ /* 0x000fe40007ffe0ff */
[----:B------:R-:W-:Y:S02]  /*2000*/  FSEL R119, R119, -INF , P2 ;  /* 0xff80000077777808 */ /* 0x000fe40001000000 */
[----:B------:R-:W-:Y:S01]  /*2010*/  ISETP.GE.AND P2, PT, R0, R7, PT ;  /* 0x000000070000720c */ /* 0x000fe20003f46270 */
[----:B------:R-:W-:Y:S01]  /*2020*/  VIADD R7, R3, 0xd0 ;  /* 0x000000d003077836 */ /* 0x000fe20000000000 */
[----:B------:R-:W-:-:S02]  /*2030*/  FSEL R121, R121, -INF , P5 ;  /* 0xff80000079797808 */ /* 0x000fc40002800000 */
[----:B------:R-:W-:Y:S02]  /*2040*/  FMNMX R10, R120, R13, !PT ;  /* 0x0000000d780a7209 */ /* 0x000fe40007800000 */
[----:B------:R-:W-:Y:S01]  /*2050*/  ISETP.GE.AND P0, PT, R0, R9, PT ;  /* 0x000000090000720c */ /* 0x000fe20003f06270 */
[----:B------:R-:W-:Y:S01]  /*2060*/  VIADD R9, R3, 0xe0 ;  /* 0x000000e003097836 */ /* 0x000fe20000000000 */
[----:B------:R-:W-:Y:S02]  /*2070*/  FSEL R122, R122, -INF , P3 ;  /* 0xff8000007a7a7808 */ /* 0x000fe40001800000 */
[----:B------:R-:W-:Y:S02]  /*2080*/  FSEL R124, R124, -INF , P1 ;  /* 0xff8000007c7c7808 */ /* 0x000fe40000800000 */
[----:B------:R-:W-:Y:S02]  /*2090*/  FMNMX R13, R121, R10, !PT ;  /* 0x0000000a790d7209 */ /* 0x000fe40007800000 */
[----:B------:R-:W-:-:S02]  /*20a0*/  ISETP.GE.AND P3, PT, R0, R7, PT ;  /* 0x000000070000720c */ /* 0x000fc40003f66270 */
[C---:B------:R-:W-:Y:S02]  /*20b0*/  IADD3 R7, R3.reuse, 0xd1, RZ ;  /* 0x000000d103077810 */ /* 0x040fe40007ffe0ff */
[----:B------:R-:W-:Y:S02]  /*20c0*/  FSEL R130, R130, -INF , P1 ;  /* 0xff80000082827808 */ /* 0x000fe40000800000 */
[----:B------:R-:W-:Y:S02]  /*20d0*/  ISETP.GE.AND P1, PT, R0, R9, PT ;  /* 0x000000090000720c */ /* 0x000fe40003f26270 */
[----:B------:R-:W-:Y:S02]  /*20e0*/  IADD3 R9, R3, 0xe1, RZ ;  /* 0x000000e103097810 */ /* 0x000fe40007ffe0ff */
[----:B------:R-:W-:Y:S02]  /*20f0*/  FSEL R125, R125, -INF , P2 ;  /* 0xff8000007d7d7808 */ /* 0x000fe40001000000 */
[----:B------:R-:W-:-:S02]  /*2100*/  FMNMX R10, R124, R13, !PT ;  /* 0x0000000d7c0a7209 */ /* 0x000fc40007800000 */
[----:B------:R-:W-:Y:S02]  /*2110*/  FSEL R123, R123, -INF , P4 ;  /* 0xff8000007b7b7808 */ /* 0x000fe40002000000 */
[C---:B------:R-:W-:Y:S01]  /*2120*/  ISETP.GE.AND P4, PT, R0.reuse, R7, PT ;  /* 0x000000070000720c */ /* 0x040fe20003f86270 */
[----:B------:R-:W-:Y:S01]  /*2130*/  VIADD R7, R3, 0xd8 ;  /* 0x000000d803077836 */ /* 0x000fe20000000000 */
        /* <DEDUP_REMOVED lines=9> */
[----:B------:R-:W-:Y:S02]  /*21d0*/  FSEL R134, R134, -INF , P3 ;  /* 0xff80000086867808 */ /* 0x000fe40001800000 */
[----:B------:R-:W-:-:S02]  /*21e0*/  ISETP.GE.AND P3, PT, R0, R9, PT ;  /* 0x000000090000720c */ /* 0x000fc40003f66270 */
        /* <DEDUP_REMOVED lines=21> */
[----:B------:R-:W-:Y:S02]  /*2340*/  IADD3 R13, R3, 0xf1, RZ ;  /* 0x000000f1030d7810 */ /* 0x000fe40007ffe0ff */
[----:B------:R-:W-:Y:S02]  /*2350*/  FSEL R141, R141, -INF , P4 ;  /* 0xff8000008d8d7808 */ /* 0x000fe40002000000 */
[----:B------:R-:W-:Y:S02]  /*2360*/  FMNMX R10, R140, R15, !PT ;  /* 0x0000000f8c0a7209 */ /* 0x000fe40007800000 */
[----:B------:R-:W-:Y:S02]  /*2370*/  ISETP.GE.AND P5, PT, R0, R9, PT ;  /* 0x000000090000720c */ /* 0x000fe40003fa6270 */
[----:B------:R-:W-:-:S02]  /*2380*/  FMNMX R9, R141, R10, !PT ;  /* 0x0000000a8d097209 */ /* 0x000fc40007800000 */
[----:B------:R-:W-:Y:S02]  /*2390*/  FSEL R144, R144, -INF , P5 ;  /* 0xff80000090907808 */ /* 0x000fe40002800000 */
[----:B------:R-:W-:Y:S02]  /*23a0*/  ISETP.GE.AND P6, PT, R0, R13, PT ;  /* 0x0000000d0000720c */ /* 0x000fe40003fc6270 */
[----:B------:R-:W-:Y:S02]  /*23b0*/  FMNMX R10, R144, R9, !PT ;  /* 0x00000009900a7209 */ /* 0x000fe40007800000 */
[----:B------:R-:W-:Y:S02]  /*23c0*/  FSEL R145, R145, -INF , P6 ;  /* 0xff80000091917808 */ /* 0x000fe40003000000 */
[----:B------:R-:W-:Y:S02]  /*23d0*/  P2R R17, PR, RZ, 0x1 ;  /* 0x00000001ff117803 */ /* 0x000fe40000000000 */
[----:B------:R-:W-:-:S02]  /*23e0*/  FMNMX R9, R145, R10, !PT ;  /* 0x0000000a91097209 */ /* 0x000fc40007800000 */
[----:B------:R-:W-:Y:S02]  /*23f0*/  ISETP.GE.AND P0, PT, R0, R7, PT ;  /* 0x000000070000720c */ /* 0x000fe40003f06270 */
[----:B------:R-:W-:Y:S02]  /*2400*/  FMNMX R10, R148, R9, !PT ;  /* 0x00000009940a7209 */ /* 0x000fe40007800000 */
[----:B------:R-:W-:Y:S02]  /*2410*/  P2R R14, PR, RZ, 0x2 ;  /* 0x00000002ff0e7803 */ /* 0x000fe40000000000 */
[----:B------:R-:W-:Y:S02]  /*2420*/  FMNMX R10, R149, R10, !PT ;  /* 0x0000000a950a7209 */ /* 0x000fe40007800000 */
[----:B------:R-:W-:Y:S02]  /*2430*/  FSEL R146, R146, -INF , P3 ;  /* 0xff80000092927808 */ /* 0x000fe40001800000 */
[----:B------:R-:W-:Y:S01]  /*2440*/  FSEL R143, R143, -INF , P2 ;  /* 0xff8000008f8f7808 */ /* 0x000fe20001000000 */
[----:B------:R-:W1:Y:S01]  /*2450*/  SHFL.BFLY PT, R9, R10, 0x1, 0x1f ;  /* 0x0c201f000a097f89 */ /* 0x000e6200000e0000 */
[----:B------:R-:W-:-:S02]  /*2460*/  FSEL R147, R147, -INF , P4 ;  /* 0xff80000093937808 */ /* 0x000fc40002000000 */
[----:B------:R-:W-:Y:S02]  /*2470*/  FSEL R150, R150, -INF , P5 ;  /* 0xff80000096967808 */ /* 0x000fe40002800000 */
[----:B------:R-:W-:Y:S02]  /*2480*/  FSEL R151, R151, -INF , P6 ;  /* 0xff80000097977808 */ /* 0x000fe40003000000 */
[----:B------:R-:W-:Y:S02]  /*2490*/  FSEL R138, R138, -INF , P0 ;  /* 0xff8000008a8a7808 */ /* 0x000fe40000000000 */
[----:B------:R-:W-:-:S04]  /*24a0*/  ISETP.NE.AND P0, PT, R17, RZ, PT ;  /* 0x000000ff1100720c */ /* 0x000fc80003f05270 */
[----:B------:R-:W-:Y:S02]  /*24b0*/  FSEL R139, R139, -INF , P0 ;  /* 0xff8000008b8b7808 */ /* 0x000fe40000000000 */
[----:B------:R-:W-:Y:S01]  /*24c0*/  ISETP.NE.AND P0, PT, R2, RZ, PT ;  /* 0x000000ff0200720c */ /* 0x000fe20003f05270 */
[----:B------:R-:W-:Y:S01]  /*24d0*/  VIADD R2, R0, 0x8 ;  /* 0x0000000800027836 */ /* 0x000fe20000000000 */
[----:B-1----:R-:W-:-:S05]  /*24e0*/  FMNMX R9, R10, R9, !PT ;  /* 0x000000090a097209 */ /* 0x002fca0007800000 */
[----:B------:R-:W1:Y:S02]  /*24f0*/  SHFL.BFLY PT, R12, R9, 0x2, 0x1f ;  /* 0x0c401f00090c7f89 */ /* 0x000e6400000e0000 */
[----:B-1----:R-:W-:-:S04]  /*2500*/  FMNMX R7, R9, R12, !PT ;  /* 0x0000000c09077209 */ /* 0x002fc80007800000 */
[----:B------:R-:W-:-:S04]  /*2510*/  FSETP.NEU.AND P1, PT, R7, -INF , PT ;  /* 0xff8000000700780b */ /* 0x000fc80003f2d000 */
[----:B------:R-:W-:Y:S02]  /*2520*/  FSEL R153, R7, RZ, P1 ;  /* 0x000000ff07997208 */ /* 0x000fe40000800000 */
[----:B------:R-:W-:-:S03]  /*2530*/  ISETP.NE.AND P1, PT, R14, RZ, PT ;  /* 0x000000ff0e00720c */ /* 0x000fc60003f25270 */
[----:B------:R-:W-:Y:S01]  /*2540*/  FMUL R153, R153, UR6 ;  /* 0x0000000699997c20 */ /* 0x000fe20008400000 */
[----:B------:R-:W-:-:S03]  /*2550*/  FSEL R142, R142, -INF , P1 ;  /* 0xff8000008e8e7808 */ /* 0x000fc60000800000 */
[--C-:B------:R-:W-:Y:S01]  /*2560*/  FFMA R24, R24, UR6, -R153.reuse ;  /* 0x0000000618187c23 */ /* 0x100fe20008000899 */
[--C-:B------:R-:W-:Y:S01]  /*2570*/  FFMA R14, R28, UR6, -R153.reuse ;  /* 0x000000061c0e7c23 */ /* 0x100fe20008000899 */
[--C-:B------:R-:W-:Y:S01]  /*2580*/  FFMA R28, R33, UR6, -R153.reuse ;  /* 0x00000006211c7c23 */ /* 0x100fe20008000899 */
[--C-:B------:R-:W-:Y:S01]  /*2590*/  FFMA R33, R36, UR6, -R153.reuse ;  /* 0x0000000624217c23 */ /* 0x100fe20008000899 */
[--C-:B------:R-:W-:Y:S01]  /*25a0*/  FFMA R9, R25, UR6, -R153.reuse ;  /* 0x0000000619097c23 */ /* 0x100fe20008000899 */
[----:B------:R-:W-:Y:S01]  /*25b0*/  FSETP.GEU.AND P1, PT, R24, -126, PT ;  /* 0xc2fc00001800780b */ /* 0x000fe20003f2e000 */
[--C-:B------:R-:W-:Y:S01]  /*25c0*/  FFMA R36, R48, UR6, -R153.reuse ;  /* 0x0000000630247c23 */ /* 0x100fe20008000899 */
[----:B------:R-:W-:Y:S01]  /*25d0*/  FSETP.GEU.AND P3, PT, R14, -126, PT ;  /* 0xc2fc00000e00780b */ /* 0x000fe20003f6e000 */
[--C-:B------:R-:W-:Y:S01]  /*25e0*/  FFMA R25, R29, UR6, -R153.reuse ;  /* 0x000000061d197c23 */ /* 0x100fe20008000899 */
[----:B------:R-:W-:Y:S01]  /*25f0*/  FSETP.GEU.AND P2, PT, R9, -126, PT ;  /* 0xc2fc00000900780b */ /* 0x000fe20003f4e000 */
        /* <DEDUP_REMOVED lines=8> */
[----:B------:R-:W-:Y:S01]  /*2680*/  @!P1 FMUL R24, R24, 0.5 ;  /* 0x3f00000018189820 */ /* 0x000fe20000400000 */
[--C-:B------:R-:W-:Y:S01]  /*2690*/  FFMA R17, R45, UR6, -R153.reuse ;  /* 0x000000062d117c23 */ /* 0x100fe20008000899 */
[----:B------:R-:W-:Y:S01]  /*26a0*/  @!P3 FMUL R14, R14, 0.5 ;  /* 0x3f0000000e0eb820 */ /* 0x000fe20000400000 */
[--C-:B------:R-:W-:Y:S01]  /*26b0*/  FFMA R10, R52, UR6, -R153.reuse ;  /* 0x00000006340a7c23 */ /* 0x100fe20008000899 */
[----:B------:R-:W-:Y:S01]  /*26c0*/  @!P2 FMUL R9, R9, 0.5 ;  /* 0x3f0000000909a820 */ /* 0x000fe20000400000 */
[--C-:B------:R-:W-:Y:S01]  /*26d0*/  FFMA R19, R49, UR6, -R153.reuse ;  /* 0x0000000631137c23 */ /* 0x100fe20008000899 */
[----:B------:R-:W1:Y:S01]  /*26e0*/  MUFU.EX2 R24, R24 ;  /* 0x0000001800187308 */ /* 0x000e620000000800 */
[----:B------:R-:W-:Y:S01]  /*26f0*/  @!P6 FMUL R28, R28, 0.5 ;  /* 0x3f0000001c1ce820 */ /* 0x000fe20000400000 */
[--C-:B------:R-:W-:Y:S01]  /*2700*/  FFMA R13, R53, UR6, -R153.reuse ;  /* 0x00000006350d7c23 */ /* 0x100fe20008000899 */
[----:B------:R-:W-:Y:S01]  /*2710*/  @!P4 FMUL R25, R25, 0.5 ;  /* 0x3f0000001919c820 */ /* 0x000fe20000400000 */
[--C-:B------:R-:W-:Y:S01]  /*2720*/  FFMA R40, R56, UR6, -R153.reuse ;  /* 0x0000000638287c23 */ /* 0x100fe20008000899 */
[----:B------:R-:W-:Y:S01]  /*2730*/  @!P5 FMUL R29, R29, 0.5 ;  /* 0x3f0000001d1dd820 */ /* 0x000fe20000400000 */
[--C-:B------:R-:W-:Y:S01]  /*2740*/  FFMA R21, R57, UR6, -R153.reuse ;  /* 0x0000000639157c23 */ /* 0x100fe20008000899 */
[--C-:B------:R-:W-:Y:S01]  /*2750*/  FFMA R44, R61, UR6, -R153.reuse ;  /* 0x000000063d2c7c23 */ /* 0x100fe20008000899 */
[----:B------:R-:W2:Y:S01]  /*2760*/  MUFU.EX2 R14, R14 ;  /* 0x0000000e000e7308 */ /* 0x000ea20000000800 */
[--C-:B------:R-:W-:Y:S01]  /*2770*/  FFMA R60, R60, UR6, -R153.reuse ;  /* 0x000000063c3c7c23 */ /* 0x100fe20008000899 */
[--C-:B------:R-:W-:Y:S01]  /*2780*/  FFMA R45, R64, UR6, -R153.reuse ;  /* 0x00000006402d7c23 */ /* 0x100fe20008000899 */
[--C-:B------:R-:W-:Y:S01]  /*2790*/  FFMA R49, R68, UR6, -R153.reuse ;  /* 0x0000000644317c23 */ /* 0x100fe20008000899 */
[--C-:B------:R-:W-:Y:S01]  /*27a0*/  FFMA R68, R5, UR6, -R153.reuse ;  /* 0x0000000605447c23 */ /* 0x100fe20008000899 */
[--C-:B------:R-:W-:Y:S01]  /*27b0*/  FFMA R56, R65, UR6, -R153.reuse ;  /* 0x0000000641387c23 */ /* 0x100fe20008000899 */
[--C-:B------:R-:W-:Y:S01]  /*27c0*/  FFMA R64, R69, UR6, -R153.reuse ;  /* 0x0000000645407c23 */ /* 0x100fe20008000899 */
[--C-:B------:R-:W-:Y:S01]  /*27d0*/  FFMA R73, R73, UR6, -R153.reuse ;  /* 0x0000000649497c23 */ /* 0x100fe20008000899 */
[----:B------:R-:W3:Y:S01]  /*27e0*/  MUFU.EX2 R9, R9 ;  /* 0x0000000900097308 */ /* 0x000ee20000000800 */
[----:B-1----:R-:W-:Y:S01]  /*27f0*/  @!P1 FMUL R24, R24, R24 ;  /* 0x0000001818189220 */ /* 0x002fe20000400000 */
[----:B------:R-:W-:Y:S01]  /*2800*/  FSETP.GEU.AND P1, PT, R33, -126, PT ;  /* 0xc2fc00002100780b */ /* 0x000fe20003f2e000 */
[--C-:B------:R-:W-:Y:S01]  /*2810*/  FFMA R48, R72, UR6, -R153.reuse ;  /* 0x0000000648307c23 */ /* 0x100fe20008000899 */
[--C-:B------:R-:W-:Y:S01]  /*2820*/  FFMA R93, R6, UR6, -R153.reuse ;  /* 0x00000006065d7c23 */ /* 0x100fe20008000899 */
[--C-:B------:R-:W-:Y:S01]  /*2830*/  FFMA R52, R76, UR6, -R153.reuse ;  /* 0x000000064c347c23 */ /* 0x100fe20008000899 */
[--C-:B------:R-:W-:Y:S01]  /*2840*/  FFMA R77, R77, UR6, -R153.reuse ;  /* 0x000000064d4d7c23 */ /* 0x100fe20008000899 */
[--C-:B------:R-:W-:Y:S01]  /*2850*/  FFMA R53, R80, UR6, -R153.reuse ;  /* 0x0000000650357c23 */ /* 0x100fe20008000899 */
[----:B------:R-:W1:Y:S01]  /*2860*/  MUFU.EX2 R25, R25 ;  /* 0x0000001900197308 */ /* 0x000e620000000800 */
[----:B--2---:R-:W-:Y:S01]  /*2870*/  @!P3 FMUL R14, R14, R14 ;  /* 0x0000000e0e0eb220 */ /* 0x004fe20000400000 */
[----:B------:R-:W-:Y:S01]  /*2880*/  FSETP.GEU.AND P3, PT, R32, -126, PT ;  /* 0xc2fc00002000780b */ /* 0x000fe20003f6e000 */
[--C-:B------:R-:W-:Y:S01]  /*2890*/  FFMA R22, R84, UR6, -R153.reuse ;  /* 0x0000000654167c23 */ /* 0x100fe20008000899 */
[--C-:B------:R-:W-:Y:S01]  /*28a0*/  FFMA R57, R88, UR6, -R153.reuse ;  /* 0x0000000658397c23 */ /* 0x100fe20008000899 */
[--C-:B------:R-:W-:Y:S01]  /*28b0*/  FFMA R11, R11, UR6, -R153.reuse ;  /* 0x000000060b0b7c23 */ /* 0x100fe20008000899 */
[--C-:B------:R-:W-:Y:S01]  /*28c0*/  FFMA R61, R92, UR6, -R153.reuse ;  /* 0x000000065c3d7c23 */ /* 0x100fe20008000899 */
[----:B------:R-:W-:Y:S01]  /*28d0*/  @!P1 FMUL R33, R33, 0.5 ;  /* 0x3f00000021219820 */ /* 0x000fe20000400000 */
[----:B------:R-:W2:Y:S01]  /*28e0*/  MUFU.EX2 R29, R29 ;  /* 0x0000001d001d7308 */ /* 0x000ea20000000800 */
[----:B---3--:R-:W-:Y:S01]  /*28f0*/  @!P2 FMUL R9, R9, R9 ;  /* 0x000000090909a220 */ /* 0x008fe20000400000 */
[----:B------:R-:W-:Y:S01]  /*2900*/  FSETP.GEU.AND P2, PT, R37, -126, PT ;  /* 0xc2fc00002500780b */ /* 0x000fe20003f4e000 */
[--C-:B------:R-:W-:Y:S01]  /*2910*/  FFMA R16, R16, UR6, -R153.reuse ;  /* 0x0000000610107c23 */ /* 0x100fe20008000899 */
[--C-:B------:R-:W-:Y:S01]  /*2920*/  FFMA R97, R97, UR6, -R153.reuse ;  /* 0x0000000661617c23 */ /* 0x100fe20008000899 */
[--C-:B------:R-:W-:Y:S01]  /*2930*/  FFMA R101, R101, UR6, -R153.reuse ;  /* 0x0000000665657c23 */ /* 0x100fe20008000899 */
[--C-:B------:R-:W-:Y:S01]  /*2940*/  FFMA R84, R105, UR6, -R153.reuse ;  /* 0x0000000669547c23 */ /* 0x100fe20008000899 */
[----:B------:R-:W-:Y:S01]  /*2950*/  @!P3 FMUL R32, R32, 0.5 ;  /* 0x3f0000002020b820 */ /* 0x000fe20000400000 */
[----:B------:R-:W3:Y:S01]  /*2960*/  MUFU.EX2 R33, R33 ;  /* 0x0000002100217308 */ /* 0x000ee20000000800 */
[----:B-1----:R-:W-:Y:S01]  /*2970*/  @!P4 FMUL R25, R25, R25 ;  /* 0x000000191919c220 */ /* 0x002fe20000400000 */
[----:B------:R-:W-:Y:S01]  /*2980*/  FSETP.GEU.AND P4, PT, R15, -126, PT ;  /* 0xc2fc00000f00780b */ /* 0x000fe20003f8e000 */
[--C-:B------:R-:W-:Y:S01]  /*2990*/  FFMA R65, R104, UR6, -R153.reuse ;  /* 0x0000000668417c23 */ /* 0x100fe20008000899 */
[--C-:B------:R-:W-:Y:S01]  /*29a0*/  FFMA R88, R109, UR6, -R153.reuse ;  /* 0x000000066d587c23 */ /* 0x100fe20008000899 */
[--C-:B------:R-:W-:Y:S01]  /*29b0*/  FFMA R69, R112, UR6, -R153.reuse ;  /* 0x0000000670457c23 */ /* 0x100fe20008000899 */
[--C-:B------:R-:W-:Y:S01]  /*29c0*/  FFMA R92, R113, UR6, -R153.reuse ;  /* 0x00000006715c7c23 */ /* 0x100fe20008000899 */
[----:B------:R-:W-:Y:S01]  /*29d0*/  @!P2 FMUL R37, R37, 0.5 ;  /* 0x3f0000002525a820 */ /* 0x000fe20000400000 */
        /* <DEDUP_REMOVED lines=19> */
[----:B------:R-:W-:-:S04]  /*2b10*/  FFMA R125, R145, UR6, -R153 ;  /* 0x00000006917d7c23 */ /* 0x000fc80008000899 */
[----:B------:R-:W-:Y:S01]  /*2b20*/  @!P1 FMUL R36, R36, 0.5 ;  /* 0x3f00000024249820 */ /* 0x000fe20000400000 */
[----:B------:R-:W1:Y:S01]  /*2b30*/  MUFU.EX2 R15, R15 ;  /* 0x0000000f000f7308 */ /* 0x000e620000000800 */
[----:B--2---:R-:W-:Y:S01]  /*2b40*/  @!P3 FMUL R32, R32, R32 ;  /* 0x000000202020b220 */ /* 0x004fe20000400000 */
[----:B------:R-:W-:-:S05]  /*2b50*/  FSETP.GEU.AND P3, PT, R10, -126, PT ;  /* 0xc2fc00000a00780b */ /* 0x000fca0003f6e000 */
[----:B------:R-:W-:Y:S01]  /*2b60*/  @!P6 FMUL R17, R17, 0.5 ;  /* 0x3f0000001111e820 */ /* 0x000fe20000400000 */
[----:B------:R-:W2:Y:S01]  /*2b70*/  MUFU.EX2 R36, R36 ;  /* 0x0000002400247308 */ /* 0x000ea20000000800 */
[----:B---3--:R-:W-:Y:S01]  /*2b80*/  @!P2 FMUL R116, R116, R116 ;  /* 0x000000747474a220 */ /* 0x008fe20000400000 */
[----:B------:R-:W-:-:S05]  /*2b90*/  FSETP.GEU.AND P2, PT, R19, -126, PT ;  /* 0xc2fc00001300780b */ /* 0x000fca0003f4e000 */
[----:B------:R-:W-:Y:S01]  /*2ba0*/  @!P3 FMUL R10, R10, 0.5 ;  /* 0x3f0000000a0ab820 */ /* 0x000fe20000400000 */
[----:B------:R-:W3:Y:S01]  /*2bb0*/  MUFU.EX2 R12, R12 ;  /* 0x0000000c000c7308 */ /* 0x000ee20000000800 */
[----:B-1----:R-:W-:Y:S01]  /*2bc0*/  @!P4 FMUL R15, R15, R15 ;  /* 0x0000000f0f0fc220 */ /* 0x002fe20000400000 */
[----:B------:R-:W-:-:S05]  /*2bd0*/  FSETP.GEU.AND P4, PT, R13, -126, PT ;  /* 0xc2fc00000d00780b */ /* 0x000fca0003f8e000 */
[----:B------:R-:W-:Y:S01]  /*2be0*/  @!P2 FMUL R19, R19, 0.5 ;  /* 0x3f0000001313a820 */ /* 0x000fe20000400000 */
[----:B------:R-:W1:Y:S01]  /*2bf0*/  MUFU.EX2 R17, R17 ;  /* 0x0000001100117308 */ /* 0x000e620000000800 */
[----:B--2---:R-:W-:Y:S01]  /*2c00*/  @!P1 FMUL R36, R36, R36 ;  /* 0x0000002424249220 */ /* 0x004fe20000400000 */
[----:B------:R-:W-:-:S04]  /*2c10*/  ISETP.GE.AND P1, PT, R2, R3, PT ;  /* 0x000000030200720c */ /* 0x000fc80003f26270 */
[----:B------:R-:W-:Y:S01]  /*2c20*/  FSEL R26, R26, -INF , P1 ;  /* 0xff8000001a1a7808 */ /* 0x000fe20000800000 */
[----:B------:R-:W-:Y:S01]  /*2c30*/  @!P4 FMUL R13, R13, 0.5 ;  /* 0x3f0000000d0dc820 */ /* 0x000fe20000400000 */
[----:B------:R-:W-:Y:S01]  /*2c40*/  ISETP.GT.AND P1, PT, R2, R3, PT ;  /* 0x000000030200720c */ /* 0x000fe20003f24270 */
[----:B------:R-:W2:Y:S01]  /*2c50*/  MUFU.EX2 R10, R10 ;  /* 0x0000000a000a7308 */ /* 0x000ea20000000800 */
[----:B---3--:R-:W-:Y:S01]  /*2c60*/  @!P5 FMUL R12, R12, R12 ;  /* 0x0000000c0c0cd220 */ /* 0x008fe20000400000 */
[----:B------:R-:W-:Y:S02]  /*2c70*/  FSETP.GEU.AND P5, PT, R40, -126, PT ;  /* 0xc2fc00002800780b */ /* 0x000fe40003fae000 */
[----:B------:R-:W-:Y:S02]  /*2c80*/  FSEL R27, R27, -INF , P1 ;  /* 0xff8000001b1b7808 */ /* 0x000fe40000800000 */
[----:B------:R-:W-:Y:S02]  /*2c90*/  FSETP.GEU.AND P1, PT, R45, -126, PT ;  /* 0xc2fc00002d00780b */ /* 0x000fe40003f2e000 */
[----:B------:R-:W-:Y:S01]  /*2ca0*/  FMNMX R23, R26, R27, !PT ;  /* 0x0000001b1a177209 */ /* 0x000fe20007800000 */
[----:B------:R-:W3:Y:S01]  /*2cb0*/  MUFU.EX2 R19, R19 ;  /* 0x0000001300137308 */ /* 0x000ee20000000800 */
[----:B-1----:R-:W-:Y:S01]  /*2cc0*/  @!P6 FMUL R17, R17, R17 ;  /* 0x000000111111e220 */ /* 0x002fe20000400000 */
[----:B------:R-:W-:-:S02]  /*2cd0*/  FSETP.GEU.AND P6, PT, R21, -126, PT ;  /* 0xc2fc00001500780b */ /* 0x000fc40003fce000 */
[----:B------:R-:W-:Y:S02]  /*2ce0*/  FMNMX R20, R30, R23, !PT ;  /* 0x000000171e147209 */ /* 0x000fe40007800000 */
[----:B------:R-:W-:Y:S02]  /*2cf0*/  @!P5 FMUL R40, R40, 0.5 ;  /* 0x3f0000002828d820 */ /* 0x000fe40000400000 */
[----:B------:R-:W-:Y:S01]  /*2d00*/  FMNMX R23, R31, R20, !PT ;  /* 0x000000141f177209 */ /* 0x000fe20007800000 */
[----:B--2---:R-:W-:Y:S01]  /*2d10*/  @!P3 FMUL R10, R10, R10 ;  /* 0x0000000a0a0ab220 */ /* 0x004fe20000400000 */
[----:B------:R-:W-:Y:S01]  /*2d20*/  FSETP.GEU.AND P3, PT, R44, -126, PT ;  /* 0xc2fc00002c00780b */ /* 0x000fe20003f6e000 */
[----:B------:R-:W1:Y:S01]  /*2d30*/  MUFU.EX2 R13, R13 ;  /* 0x0000000d000d7308 */ /* 0x000e620000000800 */
[----:B------:R-:W-:Y:S01]  /*2d40*/  FMNMX R20, R34, R23, !PT ;  /* 0x0000001722147209 */ /* 0x000fe20007800000 */
[----:B------:R-:W-:Y:S02]  /*2d50*/  @!P1 FMUL R45, R45, 0.5 ;  /* 0x3f0000002d2d9820 */ /* 0x000fe40000400000 */
[----:B------:R-:W-:Y:S01]  /*2d60*/  @!P6 FMUL R21, R21, 0.5 ;  /* 0x3f0000001515e820 */ /* 0x000fe20000400000 */
[----:B------:R-:W-:Y:S01]  /*2d70*/  FMNMX R23, R35, R20, !PT ;  /* 0x0000001423177209 */ /* 0x000fe20007800000 */
[----:B---3--:R-:W-:Y:S01]  /*2d80*/  @!P2 FMUL R19, R19, R19 ;  /* 0x000000131313a220 */ /* 0x008fe20000400000 */
[----:B------:R-:W-:Y:S01]  /*2d90*/  FSETP.GEU.AND P2, PT, R60, -126, PT ;  /* 0xc2fc00003c00780b */ /* 0x000fe20003f4e000 */
[----:B------:R-:W2:Y:S01]  /*2da0*/  MUFU.EX2 R40, R40 ;  /* 0x0000002800287308 */ /* 0x000ea20000000800 */
[----:B------:R-:W-:-:S03]  /*2db0*/  FMNMX R20, R38, R23, !PT ;  /* 0x0000001726147209 */ /* 0x000fc60007800000 */
[----:B------:R-:W-:Y:S01]  /*2dc0*/  @!P3 FMUL R44, R44, 0.5 ;  /* 0x3f0000002c2cb820 */ /* 0x000fe20000400000 */
[----:B------:R-:W-:-:S03]  /*2dd0*/  FMNMX R23, R39, R20, !PT ;  /* 0x0000001427177209 */ /* 0x000fc60007800000 */
[----:B------:R-:W3:Y:S01]  /*2de0*/  MUFU.EX2 R21, R21 ;  /* 0x0000001500157308 */ /* 0x000ee20000000800 */
[----:B------:R-:W-:Y:S01]  /*2df0*/  FMNMX R20, R42, R23, !PT ;  /* 0x000000172a147209 */ /* 0x000fe20007800000 */
[----:B-1----:R-:W-:Y:S01]  /*2e00*/  @!P4 FMUL R13, R13, R13 ;  /* 0x0000000d0d0dc220 */ /* 0x002fe20000400000 */
[----:B------:R-:W-:Y:S01]  /*2e10*/  FSETP.GEU.AND P4, PT, R56, -126, PT ;  /* 0xc2fc00003800780b */ /* 0x000fe20003f8e000 */
[----:B------:R-:W-:Y:S01]  /*2e20*/  @!P2 FMUL R60, R60, 0.5 ;  /* 0x3f0000003c3ca820 */ /* 0x000fe20000400000 */
[----:B------:R-:W-:-:S03]  /*2e30*/  FMNMX R23, R43, R20, !PT ;  /* 0x000000142b177209 */ /* 0x000fc60007800000 */
[----:B------:R-:W1:Y:S01]  /*2e40*/  MUFU.EX2 R44, R44 ;  /* 0x0000002c002c7308 */ /* 0x000e620000000800 */
[----:B------:R-:W-:Y:S01]  /*2e50*/  FMNMX R20, R46, R23, !PT ;  /* 0x000000172e147209 */ /* 0x000fe20007800000 */
[----:B--2---:R-:W-:Y:S01]  /*2e60*/  @!P5 FMUL R40, R40, R40 ;  /* 0x000000282828d220 */ /* 0x004fe20000400000 */
[----:B------:R-:W-:Y:S02]  /*2e70*/  FSETP.GEU.AND P5, PT, R49, -126, PT ;  /* 0xc2fc00003100780b */ /* 0x000fe40003fae000 */
[----:B------:R-:W-:-:S03]  /*2e80*/  FMNMX R23, R47, R20, !PT ;  /* 0x000000142f177209 */ /* 0x000fc60007800000 */
[----:B------:R2:W4:Y:S01]  /*2e90*/  MUFU.EX2 R81, R60 ;  /* 0x0000003c00517308 */ /* 0x0005220000000800 */
[----:B------:R-:W-:Y:S01]  /*2ea0*/  FMNMX R20, R50, R23, !PT ;  /* 0x0000001732147209 */ /* 0x000fe20007800000 */
[----:B---3--:R-:W-:Y:S01]  /*2eb0*/  @!P6 FMUL R21, R21, R21 ;  /* 0x000000151515e220 */ /* 0x008fe20000400000 */
[----:B------:R-:W-:Y:S01]  /*2ec0*/  FSETP.GEU.AND P6, PT, R64, -126, PT ;  /* 0xc2fc00004000780b */ /* 0x000fe20003fce000 */
[----:B------:R-:W-:Y:S01]  /*2ed0*/  @!P4 FMUL R56, R56, 0.5 ;  /* 0x3f0000003838c820 */ /* 0x000fe20000400000 */
[----:B------:R-:W-:-:S03]  /*2ee0*/  FMNMX R23, R51, R20, !PT ;  /* 0x0000001433177209 */ /* 0x000fc60007800000 */
[----:B------:R-:W3:Y:S01]  /*2ef0*/  MUFU.EX2 R45, R45 ;  /* 0x0000002d002d7308 */ /* 0x000ee20000000800 */
[----:B------:R-:W-:Y:S01]  /*2f00*/  FMNMX R20, R54, R23, !PT ;  /* 0x0000001736147209 */ /* 0x000fe20007800000 */
[----:B-1----:R-:W-:Y:S01]  /*2f10*/  @!P3 FMUL R44, R44, R44 ;  /* 0x0000002c2c2cb220 */ /* 0x002fe20000400000 */
[----:B------:R-:W-:Y:S01]  /*2f20*/  FSETP.GEU.AND P3, PT, R73, -126, PT ;  /* 0xc2fc00004900780b */ /* 0x000fe20003f6e000 */
[----:B------:R-:W-:Y:S01]  /*2f30*/  @!P5 FMUL R49, R49, 0.5 ;  /* 0x3f0000003131d820 */ /* 0x000fe20000400000 */
[----:B------:R-:W-:Y:S01]  /*2f40*/  FMNMX R23, R55, R20, !PT ;  /* 0x0000001437177209 */ /* 0x000fe20007800000 */
[--C-:B--2---:R-:W-:Y:S01]  /*2f50*/  FFMA R60, R96, UR6, -R153.reuse ;  /* 0x00000006603c7c23 */ /* 0x104fe20008000899 */
[--C-:B------:R-:W-:Y:S01]  /*2f60*/  FFMA R96, R117, UR6, -R153.reuse ;  /* 0x0000000675607c23 */ /* 0x100fe20008000899 */
[----:B------:R-:W-:Y:S01]  /*2f70*/  @!P6 FMUL R64, R64, 0.5 ;  /* 0x3f0000004040e820 */ /* 0x000fe20000400000 */
[----:B------:R-:W-:Y:S01]  /*2f80*/  FMNMX R20, R58, R23, !PT ;  /* 0x000000173a147209 */ /* 0x000fe20007800000 */
[----:B----4-:R-:W-:Y:S01]  /*2f90*/  @!P2 FMUL R81, R81, R81 ;  /* 0x000000515151a220 */ /* 0x010fe20000400000 */
[----:B------:R-:W-:Y:S01]  /*2fa0*/  FSETP.GEU.AND P2, PT, R48, -126, PT ;  /* 0xc2fc00003000780b */ /* 0x000fe20003f4e000 */
[----:B------:R-:W1:Y:S01]  /*2fb0*/  MUFU.EX2 R56, R56 ;  /* 0x0000003800387308 */ /* 0x000e620000000800 */
[----:B------:R-:W-:Y:S01]  /*2fc0*/  FMNMX R5, R59, R20, !PT ;  /* 0x000000143b057209 */ /* 0x000fe20007800000 */
[--C-:B------:R-:W-:Y:S01]  /*2fd0*/  FFMA R23, R120, UR6, -R153.reuse ;  /* 0x0000000678177c23 */ /* 0x100fe20008000899 */
[--C-:B------:R-:W-:Y:S01]  /*2fe0*/  FFMA R117, R129, UR6, -R153.reuse ;  /* 0x0000000681757c23 */ /* 0x100fe20008000899 */
[----:B------:R-:W-:Y:S01]  /*2ff0*/  @!P3 FMUL R73, R73, 0.5 ;  /* 0x3f0000004949b820 */ /* 0x000fe20000400000 */
[----:B------:R-:W-:Y:S01]  /*3000*/  FMNMX R20, R62, R5, !PT ;  /* 0x000000053e147209 */ /* 0x000fe20007800000 */
[----:B---3--:R-:W-:Y:S01]  /*3010*/  @!P1 FMUL R45, R45, R45 ;  /* 0x0000002d2d2d9220 */ /* 0x008fe20000400000 */
[----:B------:R-:W-:Y:S01]  /*3020*/  FSETP.GEU.AND P1, PT, R52, -126, PT ;  /* 0xc2fc00003400780b */ /* 0x000fe20003f2e000 */
[----:B------:R-:W2:Y:S01]  /*3030*/  MUFU.EX2 R49, R49 ;  /* 0x0000003100317308 */ /* 0x000ea20000000800 */
[----:B------:R-:W-:Y:S01]  /*3040*/  FMNMX R5, R63, R20, !PT ;  /* 0x000000143f057209 */ /* 0x000fe20007800000 */
[--C-:B------:R-:W-:Y:S01]  /*3050*/  FFMA R129, R148, UR6, -R153.reuse ;  /* 0x0000000694817c23 */ /* 0x100fe20008000899 */
[----:B------:R-:W-:Y:S01]  /*3060*/  FFMA R120, R149, UR6, -R153 ;  /* 0x0000000695787c23 */ /* 0x000fe20008000899 */
        /* <DEDUP_REMOVED lines=8> */
[--C-:B------:R-:W-:Y:S01]  /*30f0*/  FFMA R20, R100, UR6, -R153.reuse ;  /* 0x0000000664147c23 */ /* 0x100fe20008000899 */
[--C-:B------:R-:W-:Y:S01]  /*3100*/  FFMA R100, R121, UR6, -R153.reuse ;  /* 0x0000000679647c23 */ /* 0x100fe20008000899 */
[----:B------:R-:W1:Y:S01]  /*3110*/  MUFU.EX2 R85, R73 ;  /* 0x0000004900557308 */ /* 0x000e620000000800 */
[----:B------:R-:W-:Y:S01]  /*3120*/  FMNMX R5, R71, R6, !PT ;  /* 0x0000000647057209 */ /* 0x000fe20007800000 */
[----:B--2---:R-:W-:Y:S01]  /*3130*/  @!P5 FMUL R49, R49, R49 ;  /* 0x000000313131d220 */ /* 0x004fe20000400000 */
[----:B------:R-:W-:Y:S01]  /*3140*/  FSETP.GEU.AND P5, PT, R53, -126, PT ;  /* 0xc2fc00003500780b */ /* 0x000fe20003fae000 */
[----:B------:R-:W-:Y:S01]  /*3150*/  FFMA R121, R133, UR6, -R153 ;  /* 0x0000000685797c23 */ /* 0x000fe20008000899 */
[----:B------:R-:W-:-:S03]  /*3160*/  FMNMX R6, R74, R5, !PT ;  /* 0x000000054a067209 */ /* 0x000fc60007800000 */
[----:B------:R-:W2:Y:S01]  /*3170*/  MUFU.EX2 R48, R48 ;  /* 0x0000003000307308 */ /* 0x000ea20000000800 */
        /* <DEDUP_REMOVED lines=11> */
[----:B------:R-:W-:Y:S01]  /*3230*/  @!P6 FMUL R68, R68, 0.5 ;  /* 0x3f0000004444e820 */ /* 0x000fe20000400000 */
[----:B------:R-:W-:Y:S01]  /*3240*/  FMNMX R5, R83, R6, !PT ;  /* 0x0000000653057209 */ /* 0x000fe20007800000 */
[----:B--2---:R-:W-:Y:S01]  /*3250*/  @!P2 FMUL R48, R48, R48 ;  /* 0x000000303030a220 */ /* 0x004fe20000400000 */
[----:B------:R-:W-:Y:S01]  /*3260*/  FSETP.GEU.AND P2, PT, R22, -126, PT ;  /* 0xc2fc00001600780b */ /* 0x000fe20003f4e000 */
[----:B------:R1:W2:Y:S01]  /*3270*/  MUFU.EX2 R89, R77 ;  /* 0x0000004d00597308 */ /* 0x0002a20000000800 */
[----:B------:R-:W-:-:S03]  /*3280*/  FMNMX R6, R86, R5, !PT ;  /* 0x0000000556067209 */ /* 0x000fc60007800000 */
[----:B------:R-:W-:Y:S01]  /*3290*/  @!P3 FMUL R93, R93, 0.5 ;  /* 0x3f0000005d5db820 */ /* 0x000fe20000400000 */
[----:B------:R-:W-:Y:S01]  /*32a0*/  FMNMX R5, R87, R6, !PT ;  /* 0x0000000657057209 */ /* 0x000fe20007800000 */
[----:B---3--:R-:W-:Y:S01]  /*32b0*/  @!P1 FMUL R52, R52, R52 ;  /* 0x0000003434349220 */ /* 0x008fe20000400000 */
[----:B------:R-:W-:Y:S01]  /*32c0*/  FSETP.GEU.AND P1, PT, R57, -126, PT ;  /* 0xc2fc00003900780b */ /* 0x000fe20003f2e000 */
[----:B------:R-:W3:Y:S01]  /*32d0*/  MUFU.EX2 R53, R53 ;  /* 0x0000003500357308 */ /* 0x000ee20000000800 */
[----:B------:R-:W-:Y:S01]  /*32e0*/  FMNMX R6, R90, R5, !PT ;  /* 0x000000055a067209 */ /* 0x000fe20007800000 */
[--C-:B-1----:R-:W-:Y:S01]  /*32f0*/  FFMA R77, R108, UR6, -R153.reuse ;  /* 0x000000066c4d7c23 */ /* 0x102fe20008000899 */
[----:B------:R-:W-:Y:S01]  /*3300*/  FFMA R108, R141, UR6, -R153 ;  /* 0x000000068d6c7c23 */ /* 0x000fe20008000899 */
[----:B------:R-:W-:Y:S01]  /*3310*/  @!P2 FMUL R22, R22, 0.5 ;  /* 0x3f0000001616a820 */ /* 0x000fe20000400000 */
[----:B------:R-:W-:-:S03]  /*3320*/  FMNMX R5, R91, R6, !PT ;  /* 0x000000065b057209 */ /* 0x000fc60007800000 */
[----:B------:R-:W1:Y:S01]  /*3330*/  MUFU.EX2 R68, R68 ;  /* 0x0000004400447308 */ /* 0x000e620000000800 */
[----:B------:R-:W-:Y:S01]  /*3340*/  FMNMX R6, R94, R5, !PT ;  /* 0x000000055e067209 */ /* 0x000fe20007800000 */
[----:B--2---:R-:W-:Y:S01]  /*3350*/  @!P4 FMUL R89, R89, R89 ;  /* 0x000000595959c220 */ /* 0x004fe20000400000 */
[----:B------:R-:W-:Y:S01]  /*3360*/  FSETP.GEU.AND P4, PT, R11, -126, PT ;  /* 0xc2fc00000b00780b */ /* 0x000fe20003f8e000 */
[----:B------:R-:W-:Y:S01]  /*3370*/  @!P1 FMUL R57, R57, 0.5 ;  /* 0x3f00000039399820 */ /* 0x000fe20000400000 */
[----:B------:R-:W-:-:S03]  /*3380*/  FMNMX R5, R95, R6, !PT ;  /* 0x000000065f057209 */ /* 0x000fc60007800000 */
[----:B------:R-:W2:Y:S01]  /*3390*/  MUFU.EX2 R93, R93 ;  /* 0x0000005d005d7308 */ /* 0x000ea20000000800 */
[----:B------:R-:W-:Y:S01]  /*33a0*/  FMNMX R6, R98, R5, !PT ;  /* 0x0000000562067209 */ /* 0x000fe20007800000 */
[----:B---3--:R-:W-:Y:S01]  /*33b0*/  @!P5 FMUL R53, R53, R53 ;  /* 0x000000353535d220 */ /* 0x008fe20000400000 */
[----:B------:R-:W-:Y:S02]  /*33c0*/  FSETP.GEU.AND P5, PT, R61, -126, PT ;  /* 0xc2fc00003d00780b */ /* 0x000fe40003fae000 */
[----:B------:R-:W-:-:S03]  /*33d0*/  FMNMX R5, R99, R6, !PT ;  /* 0x0000000663057209 */ /* 0x000fc60007800000 */
[----:B------:R-:W3:Y:S01]  /*33e0*/  MUFU.EX2 R22, R22 ;  /* 0x0000001600167308 */ /* 0x000ee20000000800 */
[----:B-1----:R-:W-:Y:S01]  /*33f0*/  @!P6 FMUL R68, R68, R68 ;  /* 0x000000444444e220 */ /* 0x002fe20000400000 */
[----:B------:R-:W-:Y:S01]  /*3400*/  FSETP.GEU.AND P6, PT, R16, -126, PT ;  /* 0xc2fc00001000780b */ /* 0x000fe20003fce000 */
[----:B------:R-:W-:Y:S01]  /*3410*/  @!P4 FMUL R11, R11, 0.5 ;  /* 0x3f0000000b0bc820 */ /* 0x000fe20000400000 */
[----:B------:R-:W-:-:S04]  /*3420*/  FMNMX R6, R102, R5, !PT ;  /* 0x0000000566067209 */ /* 0x000fc80007800000 */
[----:B------:R-:W1:Y:S01]  /*3430*/  MUFU.EX2 R57, R57 ;  /* 0x0000003900397308 */ /* 0x000e620000000800 */
[----:B--2---:R-:W-:Y:S01]  /*3440*/  @!P3 FMUL R93, R93, R93 ;  /* 0x0000005d5d5db220 */ /* 0x004fe20000400000 */
[----:B------:R-:W-:Y:S01]  /*3450*/  FSETP.GEU.AND P3, PT, R97, -126, PT ;  /* 0xc2fc00006100780b */ /* 0x000fe20003f6e000 */
[----:B------:R-:W-:Y:S01]  /*3460*/  @!P5 FMUL R61, R61, 0.5 ;  /* 0x3f0000003d3dd820 */ /* 0x000fe20000400000 */
[----:B------:R-:W-:-:S03]  /*3470*/  FMNMX R5, R103, R6, !PT ;  /* 0x0000000667057209 */ /* 0x000fc60007800000 */
[----:B------:R-:W-:Y:S01]  /*3480*/  @!P6 FMUL R16, R16, 0.5 ;  /* 0x3f0000001010e820 */ /* 0x000fe20000400000 */
[----:B------:R-:W-:Y:S01]  /*3490*/  FMNMX R6, R106, R5, !PT ;  /* 0x000000056a067209 */ /* 0x000fe20007800000 */
[----:B---3--:R-:W-:Y:S01]  /*34a0*/  @!P2 FMUL R22, R22, R22 ;  /* 0x000000161616a220 */ /* 0x008fe20000400000 */
[----:B------:R-:W-:Y:S01]  /*34b0*/  FSETP.GEU.AND P2, PT, R60, -126, PT ;  /* 0xc2fc00003c00780b */ /* 0x000fe20003f4e000 */
[----:B------:R-:W2:Y:S01]  /*34c0*/  MUFU.EX2 R72, R11 ;  /* 0x0000000b00487308 */ /* 0x000ea20000000800 */
[----:B------:R-:W-:-:S03]  /*34d0*/  FMNMX R5, R107, R6, !PT ;  /* 0x000000066b057209 */ /* 0x000fc60007800000 */
[----:B------:R-:W-:Y:S01]  /*34e0*/  @!P3 FMUL R97, R97, 0.5 ;  /* 0x3f0000006161b820 */ /* 0x000fe20000400000 */
[----:B------:R-:W-:Y:S01]  /*34f0*/  FMNMX R6, R110, R5, !PT ;  /* 0x000000056e067209 */ /* 0x000fe20007800000 */
[----:B-1----:R-:W-:Y:S01]  /*3500*/  @!P1 FMUL R57, R57, R57 ;  /* 0x0000003939399220 */ /* 0x002fe20000400000 */
[----:B------:R-:W-:Y:S01]  /*3510*/  FSETP.GEU.AND P1, PT, R20, -126, PT ;  /* 0xc2fc00001400780b */ /* 0x000fe20003f2e000 */
[----:B------:R1:W3:Y:S01]  /*3520*/  MUFU.EX2 R80, R16 ;  /* 0x0000001000507308 */ /* 0x0002e20000000800 */
[----:B------:R-:W-:-:S03]  /*3530*/  FMNMX R5, R111, R6, !PT ;  /* 0x000000066f057209 */ /* 0x000fc60007800000 */
[----:B------:R-:W-:Y:S01]  /*3540*/  @!P2 FMUL R60, R60, 0.5 ;  /* 0x3f0000003c3ca820 */ /* 0x000fe20000400000 */
[----:B------:R-:W-:-:S03]  /*3550*/  FMNMX R6, R114, R5, !PT ;  /* 0x0000000572067209 */ /* 0x000fc60007800000 */
[----:B------:R-:W4:Y:S01]  /*3560*/  MUFU.EX2 R61, R61 ;  /* 0x0000003d003d7308 */ /* 0x000f220000000800 */
[----:B------:R-:W-:Y:S01]  /*3570*/  FMNMX R5, R115, R6, !PT ;  /* 0x0000000673057209 */ /* 0x000fe20007800000 */
[----:B--2---:R-:W-:Y:S01]  /*3580*/  @!P4 FMUL R72, R72, R72 ;  /* 0x000000484848c220 */ /* 0x004fe20000400000 */
[----:B------:R-:W-:Y:S01]  /*3590*/  FSETP.GEU.AND P4, PT, R101, -126, PT ;  /* 0xc2fc00006500780b */ /* 0x000fe20003f8e000 */
[----:B------:R-:W-:Y:S01]  /*35a0*/  @!P1 FMUL R20, R20, 0.5 ;  /* 0x3f00000014149820 */ /* 0x000fe20000400000 */
[----:B------:R-:W-:Y:S01]  /*35b0*/  FMNMX R6, R118, R5, !PT ;  /* 0x0000000576067209 */ /* 0x000fe20007800000 */
[----:B-1----:R-:W-:Y:S02]  /*35c0*/  FFMA R16, R144, UR6, -R153 ;  /* 0x0000000690107c23 */ /* 0x002fe40008000899 */
[----:B------:R-:W1:Y:S01]  /*35d0*/  MUFU.EX2 R97, R97 ;  /* 0x0000006100617308 */ /* 0x000e620000000800 */
[----:B---3--:R-:W-:Y:S01]  /*35e0*/  @!P6 FMUL R80, R80, R80 ;  /* 0x000000505050e220 */ /* 0x008fe20000400000 */
[----:B------:R-:W-:-:S02]  /*35f0*/  FSETP.GEU.AND P6, PT, R84, -126, PT ;  /* 0xc2fc00005400780b */ /* 0x000fc40003fce000 */
[----:B------:R-:W-:-:S04]  /*3600*/  FMNMX R5, R119, R6, !PT ;  /* 0x0000000677057209 */ /* 0x000fc80007800000 */
[----:B------:R-:W2:Y:S01]  /*3610*/  MUFU.EX2 R60, R60 ;  /* 0x0000003c003c7308 */ /* 0x000ea20000000800 */
[----:B----4-:R-:W-:Y:S01]  /*3620*/  @!P5 FMUL R61, R61, R61 ;  /* 0x0000003d3d3dd220 */ /* 0x010fe20000400000 */
[----:B------:R-:W-:Y:S01]  /*3630*/  FSETP.GEU.AND P5, PT, R65, -126, PT ;  /* 0xc2fc00004100780b */ /* 0x000fe20003fae000 */
[----:B------:R-:W-:Y:S01]  /*3640*/  @!P4 FMUL R101, R101, 0.5 ;  /* 0x3f0000006565c820 */ /* 0x000fe20000400000 */
[----:B------:R-:W-:-:S03]  /*3650*/  FMNMX R6, R122, R5, !PT ;  /* 0x000000057a067209 */ /* 0x000fc60007800000 */
[----:B------:R-:W-:Y:S01]  /*3660*/  @!P6 FMUL R84, R84, 0.5 ;  /* 0x3f0000005454e820 */ /* 0x000fe20000400000 */
[----:B------:R-:W3:Y:S01]  /*3670*/  MUFU.EX2 R20, R20 ;  /* 0x0000001400147308 */ /* 0x000ee20000000800 */
[----:B-1----:R-:W-:Y:S01]  /*3680*/  @!P3 FMUL R97, R97, R97 ;  /* 0x000000616161b220 */ /* 0x002fe20000400000 */
[----:B------:R-:W-:Y:S02]  /*3690*/  FSETP.GEU.AND P3, PT, R88, -126, PT ;  /* 0xc2fc00005800780b */ /* 0x000fe40003f6e000 */
[----:B------:R-:W-:-:S03]  /*36a0*/  FMNMX R5, R123, R6, !PT ;  /* 0x000000067b057209 */ /* 0x000fc60007800000 */
[----:B------:R-:W-:Y:S01]  /*36b0*/  @!P5 FMUL R65, R65, 0.5 ;  /* 0x3f0000004141d820 */ /* 0x000fe20000400000 */
[----:B------:R-:W-:Y:S01]  /*36c0*/  FMNMX R6, R126, R5, !PT ;  /* 0x000000057e067209 */ /* 0x000fe20007800000 */
[----:B--2---:R-:W-:Y:S01]  /*36d0*/  @!P2 FMUL R60, R60, R60 ;  /* 0x0000003c3c3ca220 */ /* 0x004fe20000400000 */
[----:B------:R-:W-:Y:S01]  /*36e0*/  FSETP.GEU.AND P2, PT, R77, -126, PT ;  /* 0xc2fc00004d00780b */ /* 0x000fe20003f4e000 */
[----:B------:R-:W1:Y:S01]  /*36f0*/  MUFU.EX2 R101, R101 ;  /* 0x0000006500657308 */ /* 0x000e620000000800 */
        /* <DEDUP_REMOVED lines=10> */
[----:B-1----:R-:W-:Y:S01]  /*37a0*/  @!P4 FMUL R101, R101, R101 ;  /* 0x000000656565c220 */ /* 0x002fe20000400000 */
[----:B------:R-:W-:Y:S02]  /*37b0*/  FSETP.GEU.AND P4, PT, R92, -126, PT ;  /* 0xc2fc00005c00780b */ /* 0x000fe40003f8e000 */
[----:B------:R-:W-:Y:S01]  /*37c0*/  @!P1 FMUL R69, R69, 0.5 ;  /* 0x3f00000045459820 */ /* 0x000fe20000400000 */
[----:B------:R-:W-:-:S03]  /*37d0*/  FMNMX R5, R135, R6, !PT ;  /* 0x0000000687057209 */ /* 0x000fc60007800000 */
[----:B------:R-:W1:Y:S01]  /*37e0*/  MUFU.EX2 R88, R88 ;  /* 0x0000005800587308 */ /* 0x000e620000000800 */
[----:B--2---:R-:W-:Y:S01]  /*37f0*/  @!P6 FMUL R84, R84, R84 ;  /* 0x000000545454e220 */ /* 0x004fe20000400000 */
[----:B------:R-:W-:Y:S02]  /*3800*/  FSETP.GEU.AND P6, PT, R96, -126, PT ;  /* 0xc2fc00006000780b */ /* 0x000fe40003fce000 */
[----:B------:R-:W-:-:S03]  /*3810*/  FMNMX R6, R138, R5, !PT ;  /* 0x000000058a067209 */ /* 0x000fc60007800000 */
[----:B------:R-:W-:Y:S01]  /*3820*/  @!P4 FMUL R92, R92, 0.5 ;  /* 0x3f0000005c5cc820 */ /* 0x000fe20000400000 */
[----:B------:R-:W2:Y:S01]  /*3830*/  MUFU.EX2 R77, R77 ;  /* 0x0000004d004d7308 */ /* 0x000ea20000000800 */
[----:B---3--:R-:W-:Y:S01]  /*3840*/  @!P5 FMUL R65, R65, R65 ;  /* 0x000000414141d220 */ /* 0x008fe20000400000 */
[----:B------:R-:W-:Y:S02]  /*3850*/  FSETP.GEU.AND P5, PT, R18, -126, PT ;  /* 0xc2fc00001200780b */ /* 0x000fe40003fae000 */
        /* <DEDUP_REMOVED lines=22> */
[----:B------:R-:W-:Y:S01]  /*39c0*/  FSETP.GEU.AND P4, PT, R105, -126, PT ;  /* 0xc2fc00006900780b */ /* 0x000fe20003f8e000 */
[----:B------:R-:W1:Y:S01]  /*39d0*/  SHFL.BFLY PT, R5, R6, 0x1, 0x1f ;  /* 0x0c201f0006057f89 */ /* 0x000e6200000e0000 */
[----:B------:R-:W-:-:S04]  /*39e0*/  @!P1 FMUL R124, R124, 0.5 ;  /* 0x3f0000007c7c9820 */ /* 0x000fc80000400000 */
[----:B------:R-:W4:Y:S01]  /*39f0*/  MUFU.EX2 R100, R100 ;  /* 0x0000006400647308 */ /* 0x000f220000000800 */
        /* <DEDUP_REMOVED lines=8> */
[----:B----4-:R-:W-:Y:S01]  /*3a80*/  @!P3 FMUL R100, R100, R100 ;  /* 0x000000646464b220 */ /* 0x010fe20000400000 */
[----:B------:R-:W-:Y:S02]  /*3a90*/  FSETP.GEU.AND P3, PT, R121, -126, PT ;  /* 0xc2fc00007900780b */ /* 0x000fe40003f6e000 */
[----:B-1----:R-:W-:-:S03]  /*3aa0*/  FMNMX R5, R6, R5, !PT ;  /* 0x0000000506057209 */ /* 0x002fc60007800000 */
[----:B------:R-:W-:Y:S01]  /*3ab0*/  @!P6 FMUL R117, R117, 0.5 ;  /* 0x3f0000007575e820 */ /* 0x000fe20000400000 */
[----:B------:R-:W1:Y:S01]  /*3ac0*/  MUFU.EX2 R105, R105 ;  /* 0x0000006900697308 */ /* 0x000e620000000800 */
[----:B--2---:R-:W-:Y:S01]  /*3ad0*/  @!P2 FMUL R23, R23, R23 ;  /* 0x000000171717a220 */ /* 0x004fe20000400000 */
[----:B------:R-:W-:Y:S01]  /*3ae0*/  FSETP.GEU.AND P2, PT, R112, -126, PT ;  /* 0xc2fc00007000780b */ /* 0x000fe20003f4e000 */
[----:B------:R-:W2:Y:S04]  /*3af0*/  SHFL.BFLY PT, R6, R5, 0x2, 0x1f ;  /* 0x0c401f0005067f89 */ /* 0x000ea800000e0000 */
[----:B------:R-:W-:Y:S01]  /*3b00*/  @!P3 FMUL R121, R121, 0.5 ;  /* 0x3f0000007979b820 */ /* 0x000fe20000400000 */
[----:B------:R-:W4:Y:S01]  /*3b10*/  MUFU.EX2 R76, R76 ;  /* 0x0000004c004c7308 */ /* 0x000f220000000800 */
        /* <DEDUP_REMOVED lines=8> */
[----:B----4-:R-:W-:Y:S01]  /*3ba0*/  @!P5 FMUL R76, R76, R76 ;  /* 0x0000004c4c4cd220 */ /* 0x010fe20000400000 */
[----:B------:R-:W-:Y:S02]  /*3bb0*/  FSETP.GEU.AND P5, PT, R109, -126, PT ;  /* 0xc2fc00006d00780b */ /* 0x000fe40003fae000 */
[----:B--2---:R-:W-:-:S03]  /*3bc0*/  FMNMX R11, R5, R6, !PT ;  /* 0x00000006050b7209 */ /* 0x004fc60007800000 */
        /* <DEDUP_REMOVED lines=11> */
[----:B------:R-:W-:-:S05]  /*3c80*/  FSETP.GEU.AND P2, PT, R16, -126, PT ;  /* 0xc2fc00001000780b */ /* 0x000fca0003f4e000 */
[----:B------:R-:W-:Y:S01]  /*3c90*/  @!P3 FMUL R125, R125, 0.5 ;  /* 0x3f0000007d7db820 */ /* 0x000fe20000400000 */
[----:B------:R-:W2:Y:S01]  /*3ca0*/  MUFU.EX2 R109, R109 ;  /* 0x0000006d006d7308 */ /* 0x000ea20000000800 */
[----:B---3--:R-:W-:Y:S01]  /*3cb0*/  @!P1 FMUL R113, R113, R113 ;  /* 0x0000007171719220 */ /* 0x008fe20000400000 */
[----:B------:R-:W-:-:S03]  /*3cc0*/  FSETP.NEU.AND P1, PT, R11, -INF , PT ;  /* 0xff8000000b00780b */ /* 0x000fc60003f2d000 */
[----:B------:R-:W-:Y:S01]  /*3cd0*/  FADD R141, R48, R113 ;  /* 0x00000071308d7221 */ /* 0x000fe20000000000 */
[----:B------:R-:W-:Y:S01]  /*3ce0*/  FSEL R5, R11, RZ, P1 ;  /* 0x000000ff0b057208 */ /* 0x000fe20000800000 */
[----:B------:R-:W-:Y:S01]  /*3cf0*/  @!P2 FMUL R16, R16, 0.5 ;  /* 0x3f0000001010a820 */ /* 0x000fe20000400000 */
[----:B------:R-:W3:Y:S01]  /*3d00*/  MUFU.EX2 R108, R108 ;  /* 0x0000006c006c7308 */ /* 0x000ee20000000800 */
[----:B------:R-:W-:Y:S01]  /*3d10*/  FSETP.GEU.AND P1, PT, R129, -126, PT ;  /* 0xc2fc00008100780b */ /* 0x000fe20003f2e000 */
[----:B-1----:R-:W-:Y:S01]  /*3d20*/  @!P4 FMUL R104, R104, R104 ;  /* 0x000000686868c220 */ /* 0x002fe20000400000 */
[----:B------:R-:W-:Y:S01]  /*3d30*/  FMUL R5, R5, UR6 ;  /* 0x0000000605057c20 */ /* 0x000fe20008400000 */
[----:B------:R-:W-:Y:S02]  /*3d40*/  FSETP.GEU.AND P4, PT, R120, -126, PT ;  /* 0xc2fc00007800780b */ /* 0x000fe40003f8e000 */
[----:B------:R-:W-:Y:S01]  /*3d50*/  F2FP.BF16.F32.PACK_AB R48, R85, R48 ;  /* 0x000000305530723e */ /* 0x000fe200000010ff */
[--C-:B------:R-:W-:Y:S01]  /*3d60*/  FFMA R26, R26, UR6, -R5.reuse ;  /* 0x000000061a1a7c23 */ /* 0x100fe20008000805 */
[----:B------:R-:W1:Y:S01]  /*3d70*/  MUFU.EX2 R125, R125 ;  /* 0x0000007d007d7308 */ /* 0x000e620000000800 */
[--C-:B------:R-:W-:Y:S01]  /*3d80*/  FFMA R124, R27, UR6, -R5.reuse ;  /* 0x000000061b7c7c23 */ /* 0x100fe20008000805 */
[--C-:B------:R-:W-:Y:S01]  /*3d90*/  FFMA R6, R31, UR6, -R5.reuse ;  /* 0x000000061f067c23 */ /* 0x100fe20008000805 */
[----:B--2---:R-:W-:Y:S01]  /*3da0*/  @!P5 FMUL R109, R109, R109 ;  /* 0x0000006d6d6dd220 */ /* 0x004fe20000400000 */
[----:B------:R-:W-:Y:S01]  /*3db0*/  FSETP.GEU.AND P5, PT, R26, -126, PT ;  /* 0xc2fc00001a00780b */ /* 0x000fe20003fae000 */
[--C-:B------:R-:W-:Y:S01]  /*3dc0*/  FFMA R30, R30, UR6, -R5.reuse ;  /* 0x000000061e1e7c23 */ /* 0x100fe20008000805 */
[----:B------:R-:W-:Y:S01]  /*3dd0*/  @!P1 FMUL R129, R129, 0.5 ;  /* 0x3f00000081819820 */ /* 0x000fe20000400000 */
[--C-:B------:R-:W-:Y:S01]  /*3de0*/  FFMA R41, R34, UR6, -R5.reuse ;  /* 0x0000000622297c23 */ /* 0x100fe20008000805 */
[----:B------:R-:W2:Y:S01]  /*3df0*/  MUFU.EX2 R16, R16 ;  /* 0x0000001000107308 */ /* 0x000ea20000000800 */
[----:B---3--:R-:W-:Y:S01]  /*3e00*/  @!P6 FMUL R108, R108, R108 ;  /* 0x0000006c6c6ce220 */ /* 0x008fe20000400000 */
[----:B------:R-:W-:Y:S01]  /*3e10*/  FSETP.GEU.AND P6, PT, R124, -126, PT ;  /* 0xc2fc00007c00780b */ /* 0x000fe20003fce000 */
[----:B------:R-:W-:Y:S01]  /*3e20*/  @!P4 FMUL R120, R120, 0.5 ;  /* 0x3f0000007878c820 */ /* 0x000fe20000400000 */
[--C-:B------:R-:W-:Y:S01]  /*3e30*/  FFMA R37, R38, UR6, -R5.reuse ;  /* 0x0000000626257c23 */ /* 0x100fe20008000805 */
[--C-:B------:R-:W-:Y:S01]  /*3e40*/  FFMA R43, R43, UR6, -R5.reuse ;  /* 0x000000062b2b7c23 */ /* 0x100fe20008000805 */
[--C-:B------:R-:W-:Y:S01]  /*3e50*/  FFMA R47, R47, UR6, -R5.reuse ;  /* 0x000000062f2f7c23 */ /* 0x100fe20008000805 */
[--C-:B------:R-:W-:Y:S01]  /*3e60*/  FFMA R51, R51, UR6, -R5.reuse ;  /* 0x0000000633337c23 */ /* 0x100fe20008000805 */
[----:B------:R-:W3:Y:S01]  /*3e70*/  MUFU.EX2 R129, R129 ;  /* 0x0000008100817308 */ /* 0x000ee20000000800 */
[----:B-1----:R-:W-:Y:S01]  /*3e80*/  @!P3 FMUL R125, R125, R125 ;  /* 0x0000007d7d7db220 */ /* 0x002fe20000400000 */
[----:B------:R-:W-:Y:S01]  /*3e90*/  FSETP.GEU.AND P3, PT, R6, -126, PT ;  /* 0xc2fc00000600780b */ /* 0x000fe20003f6e000 */
[----:B------:R-:W-:Y:S01]  /*3ea0*/  @!P5 FMUL R26, R26, 0.5 ;  /* 0x3f0000001a1ad820 */ /* 0x000fe20000400000 */
        /* <DEDUP_REMOVED lines=12> */
[----:B------:R2:W4:Y:S01]  /*3f70*/  MUFU.EX2 R27, R26 ;  /* 0x0000001a001b7308 */ /* 0x0005220000000800 */
        /* <DEDUP_REMOVED lines=8> */
[--C-:B--2---:R-:W-:Y:S01]  /*4000*/  FFMA R26, R35, UR6, -R5.reuse ;  /* 0x00000006231a7c23 */ /* 0x104fe20008000805 */
[----:B-1----:R-:W-:Y:S01]  /*4010*/  @!P4 FMUL R120, R120, R120 ;  /* 0x000000787878c220 */ /* 0x002fe20000400000 */
[--C-:B------:R-:W-:Y:S01]  /*4020*/  FFMA R99, R99, UR6, -R5.reuse ;  /* 0x0000000663637c23 */ /* 0x100fe20008000805 */
[--C-:B------:R-:W-:Y:S01]  /*4030*/  FFMA R103, R103, UR6, -R5.reuse ;  /* 0x0000000667677c23 */ /* 0x100fe20008000805 */
[--C-:B------:R-:W-:Y:S01]  /*4040*/  FFMA R107, R107, UR6, -R5.reuse ;  /* 0x000000066b6b7c23 */ /* 0x100fe20008000805 */
[----:B------:R-:W-:Y:S01]  /*4050*/  FSETP.GEU.AND P4, PT, R26, -126, PT ;  /* 0xc2fc00001a00780b */ /* 0x000fe20003f8e000 */
[----:B------:R-:W-:Y:S01]  /*4060*/  @!P1 FMUL R41, R41, 0.5 ;  /* 0x3f00000029299820 */ /* 0x000fe20000400000 */
[----:B------:R1:W2:Y:S01]  /*4070*/  MUFU.EX2 R34, R6 ;  /* 0x0000000600227308 */ /* 0x0002a20000000800 */
[----:B----4-:R-:W-:Y:S01]  /*4080*/  @!P5 FMUL R27, R27, R27 ;  /* 0x0000001b1b1bd220 */ /* 0x010fe20000400000 */
[----:B------:R-:W-:Y:S01]  /*4090*/  FSETP.GEU.AND P5, PT, R37, -126, PT ;  /* 0xc2fc00002500780b */ /* 0x000fe20003fae000 */
[--C-:B------:R-:W-:Y:S01]  /*40a0*/  FFMA R111, R111, UR6, -R5.reuse ;  /* 0x000000066f6f7c23 */ /* 0x100fe20008000805 */
[--C-:B------:R-:W-:Y:S01]  /*40b0*/  FFMA R115, R115, UR6, -R5.reuse ;  /* 0x0000000673737c23 */ /* 0x100fe20008000805 */
[--C-:B------:R-:W-:Y:S01]  /*40c0*/  FFMA R122, R122, UR6, -R5.reuse ;  /* 0x000000067a7a7c23 */ /* 0x100fe20008000805 */
[--C-:B------:R-:W-:Y:S01]  /*40d0*/  FFMA R126, R126, UR6, -R5.reuse ;  /* 0x000000067e7e7c23 */ /* 0x100fe20008000805 */
[--C-:B------:R-:W-:Y:S01]  /*40e0*/  FFMA R130, R130, UR6, -R5.reuse ;  /* 0x0000000682827c23 */ /* 0x100fe20008000805 */
[----:B------:R4:W5:Y:S01]  /*40f0*/  MUFU.EX2 R31, R30 ;  /* 0x0000001e001f7308 */ /* 0x0009620000000800 */
[----:B---3--:R-:W-:Y:S01]  /*4100*/  @!P6 FMUL R124, R124, R124 ;  /* 0x0000007c7c7ce220 */ /* 0x008fe20000400000 */
[--C-:B-1----:R-:W-:Y:S01]  /*4110*/  FFMA R6, R50, UR6, -R5.reuse ;  /* 0x0000000632067c23 */ /* 0x102fe20008000805 */
[----:B------:R-:W-:Y:S01]  /*4120*/  @!P4 FMUL R26, R26, 0.5 ;  /* 0x3f0000001a1ac820 */ /* 0x000fe20000400000 */
[--C-:B------:R-:W-:Y:S01]  /*4130*/  FFMA R132, R138, UR6, -R5.reuse ;  /* 0x000000068a847c23 */ /* 0x100fe20008000805 */
[--C-:B------:R-:W-:Y:S01]  /*4140*/  FFMA R140, R134, UR6, -R5.reuse ;  /* 0x00000006868c7c23 */ /* 0x100fe20008000805 */
[--C-:B------:R-:W-:Y:S01]  /*4150*/  FFMA R137, R135, UR6, -R5.reuse ;  /* 0x0000000687897c23 */ /* 0x100fe20008000805 */
[----:B------:R-:W-:Y:S01]  /*4160*/  @!P5 FMUL R37, R37, 0.5 ;  /* 0x3f0000002525d820 */ /* 0x000fe20000400000 */
[----:B------:R1:W3:Y:S01]  /*4170*/  MUFU.EX2 R35, R41 ;  /* 0x0000002900237308 */ /* 0x0002e20000000800 */
[--C-:B----4-:R-:W-:Y:S01]  /*4180*/  FFMA R30, R39, UR6, -R5.reuse ;  /* 0x00000006271e7c23 */ /* 0x110fe20008000805 */
[----:B--2---:R-:W-:Y:S01]  /*4190*/  @!P3 FMUL R34, R34, R34 ;  /* 0x000000222222b220 */ /* 0x004fe20000400000 */
[----:B------:R-:W-:Y:S01]  /*41a0*/  FSETP.GEU.AND P3, PT, R43, -126, PT ;  /* 0xc2fc00002b00780b */ /* 0x000fe20003f6e000 */
[--C-:B------:R-:W-:Y:S01]  /*41b0*/  FFMA R39, R42, UR6, -R5.reuse ;  /* 0x000000062a277c23 */ /* 0x100fe20008000805 */
[--C-:B------:R-:W-:Y:S01]  /*41c0*/  FFMA R134, R142, UR6, -R5.reuse ;  /* 0x000000068e867c23 */ /* 0x100fe20008000805 */
[----:B------:R-:W-:Y:S01]  /*41d0*/  FSETP.GEU.AND P6, PT, R30, -126, PT ;  /* 0xc2fc00001e00780b */ /* 0x000fe20003fce000 */
[--C-:B------:R-:W-:Y:S01]  /*41e0*/  FFMA R136, R146, UR6, -R5.reuse ;  /* 0x0000000692887c23 */ /* 0x100fe20008000805 */
[----:B------:R2:W4:Y:S01]  /*41f0*/  MUFU.EX2 R38, R26 ;  /* 0x0000001a00267308 */ /* 0x0005220000000800 */
[--C-:B-1----:R-:W-:Y:S01]  /*4200*/  FFMA R41, R46, UR6, -R5.reuse ;  /* 0x000000062e297c23 */ /* 0x102fe20008000805 */
[----:B-----5:R-:W-:Y:S01]  /*4210*/  @!P2 FMUL R31, R31, R31 ;  /* 0x0000001f1f1fa220 */ /* 0x020fe20000400000 */
[----:B------:R-:W-:Y:S01]  /*4220*/  FSETP.GEU.AND P2, PT, R39, -126, PT ;  /* 0xc2fc00002700780b */ /* 0x000fe20003f4e000 */
[--C-:B------:R-:W-:Y:S01]  /*4230*/  FFMA R135, R147, UR6, -R5.reuse ;  /* 0x0000000693877c23 */ /* 0x100fe20008000805 */
[--C-:B------:R-:W-:Y:S01]  /*4240*/  FFMA R128, R118, UR6, -R5.reuse ;  /* 0x0000000676807c23 */ /* 0x100fe20008000805 */
[--C-:B------:R-:W-:Y:S01]  /*4250*/  FFMA R119, R119, UR6, -R5.reuse ;  /* 0x0000000677777c23 */ /* 0x100fe20008000805 */
[--C-:B------:R-:W-:Y:S01]  /*4260*/  FFMA R138, R150, UR6, -R5.reuse ;  /* 0x00000006968a7c23 */ /* 0x100fe20008000805 */
[----:B------:R-:W-:Y:S01]  /*4270*/  @!P3 FMUL R43, R43, 0.5 ;  /* 0x3f0000002b2bb820 */ /* 0x000fe20000400000 */
[----:B------:R-:W1:Y:S01]  /*4280*/  MUFU.EX2 R37, R37 ;  /* 0x0000002500257308 */ /* 0x000e620000000800 */
[----:B---3--:R-:W-:Y:S01]  /*4290*/  @!P1 FMUL R35, R35, R35 ;  /* 0x0000002323239220 */ /* 0x008fe20000400000 */
[----:B------:R-:W-:Y:S01]  /*42a0*/  @!P6 FMUL R30, R30, 0.5 ;  /* 0x3f0000001e1ee820 */ /* 0x000fe20000400000 */
[----:B------:R-:W-:Y:S01]  /*42b0*/  FSETP.GEU.AND P1, PT, R41, -126, PT ;  /* 0xc2fc00002900780b */ /* 0x000fe20003f2e000 */
[--C-:B--2---:R-:W-:Y:S01]  /*42c0*/  FFMA R26, R54, UR6, -R5.reuse ;  /* 0x00000006361a7c23 */ /* 0x104fe20008000805 */
[----:B------:R-:W-:-:S02]  /*42d0*/  FFMA R133, R151, UR6, -R5 ;  /* 0x0000000697857c23 */ /* 0x000fc40008000805 */
[----:B------:R-:W-:Y:S01]  /*42e0*/  @!P2 FMUL R39, R39, 0.5 ;  /* 0x3f0000002727a820 */ /* 0x000fe20000400000 */
[----:B------:R2:W3:Y:S01]  /*42f0*/  MUFU.EX2 R42, R30 ;  /* 0x0000001e002a7308 */ /* 0x0004e20000000800 */
[----:B----4-:R-:W-:Y:S01]  /*4300*/  @!P4 FMUL R38, R38, R38 ;  /* 0x000000262626c220 */ /* 0x010fe20000400000 */
[----:B------:R-:W-:-:S06]  /*4310*/  FSETP.GEU.AND P4, PT, R47, -126, PT ;  /* 0xc2fc00002f00780b */ /* 0x000fcc0003f8e000 */
[----:B------:R-:W4:Y:S01]  /*4320*/  MUFU.EX2 R46, R43 ;  /* 0x0000002b002e7308 */ /* 0x000f220000000800 */
[----:B-1----:R-:W-:Y:S01]  /*4330*/  @!P5 FMUL R37, R37, R37 ;  /* 0x000000252525d220 */ /* 0x002fe20000400000 */
[----:B------:R-:W-:Y:S01]  /*4340*/  FSETP.GEU.AND P5, PT, R6, -126, PT ;  /* 0xc2fc00000600780b */ /* 0x000fe20003fae000 */
[----:B------:R-:W-:Y:S01]  /*4350*/  @!P1 FMUL R41, R41, 0.5 ;  /* 0x3f00000029299820 */ /* 0x000fe20000400000 */
[----:B--2---:R-:W-:-:S03]  /*4360*/  FFMA R30, R58, UR6, -R5 ;  /* 0x000000063a1e7c23 */ /* 0x004fc60008000805 */
[----:B------:R-:W-:Y:S01]  /*4370*/  @!P4 FMUL R47, R47, 0.5 ;  /* 0x3f0000002f2fc820 */ /* 0x000fe20000400000 */
[----:B------:R-:W1:Y:S01]  /*4380*/  MUFU.EX2 R39, R39 ;  /* 0x0000002700277308 */ /* 0x000e620000000800 */
[----:B---3--:R-:W-:Y:S01]  /*4390*/  @!P6 FMUL R42, R42, R42 ;  /* 0x0000002a2a2ae220 */ /* 0x008fe20000400000 */
[----:B------:R-:W-:-:S05]  /*43a0*/  FSETP.GEU.AND P6, PT, R51, -126, PT ;  /* 0xc2fc00003300780b */ /* 0x000fca0003fce000 */
[----:B------:R-:W-:Y:S01]  /*43b0*/  @!P5 FMUL R6, R6, 0.5 ;  /* 0x3f0000000606d820 */ /* 0x000fe20000400000 */
[----:B------:R-:W2:Y:S01]  /*43c0*/  MUFU.EX2 R41, R41 ;  /* 0x0000002900297308 */ /* 0x000ea20000000800 */
[----:B----4-:R-:W-:Y:S01]  /*43d0*/  @!P3 FMUL R46, R46, R46 ;  /* 0x0000002e2e2eb220 */ /* 0x010fe20000400000 */
[----:B------:R-:W-:-:S05]  /*43e0*/  FSETP.GEU.AND P3, PT, R55, -126, PT ;  /* 0xc2fc00003700780b */ /* 0x000fca0003f6e000 */
[----:B------:R-:W-:Y:S01]  /*43f0*/  @!P6 FMUL R51, R51, 0.5 ;  /* 0x3f0000003333e820 */ /* 0x000fe20000400000 */
[----:B------:R-:W3:Y:S01]  /*4400*/  MUFU.EX2 R50, R47 ;  /* 0x0000002f00327308 */ /* 0x000ee20000000800 */
[----:B-1----:R-:W-:Y:S01]  /*4410*/  @!P2 FMUL R39, R39, R39 ;  /* 0x000000272727a220 */ /* 0x002fe20000400000 */
[----:B------:R-:W-:-:S05]  /*4420*/  FSETP.GEU.AND P2, PT, R26, -126, PT ;  /* 0xc2fc00001a00780b */ /* 0x000fca0003f4e000 */
[----:B------:R-:W-:Y:S01]  /*4430*/  @!P3 FMUL R55, R55, 0.5 ;  /* 0x3f0000003737b820 */ /* 0x000fe20000400000 */
[----:B------:R1:W4:Y:S01]  /*4440*/  MUFU.EX2 R43, R6 ;  /* 0x00000006002b7308 */ /* 0x0003220000000800 */
[----:B--2---:R-:W-:Y:S01]  /*4450*/  @!P1 FMUL R41, R41, R41 ;  /* 0x0000002929299220 */ /* 0x004fe20000400000 */
[----:B------:R-:W-:-:S05]  /*4460*/  FSETP.GEU.AND P1, PT, R30, -126, PT ;  /* 0xc2fc00001e00780b */ /* 0x000fca0003f2e000 */
[----:B------:R-:W-:Y:S01]  /*4470*/  @!P2 FMUL R26, R26, 0.5 ;  /* 0x3f0000001a1aa820 */ /* 0x000fe20000400000 */
[----:B------:R-:W2:Y:S01]  /*4480*/  MUFU.EX2 R54, R51 ;  /* 0x0000003300367308 */ /* 0x000ea20000000800 */
[----:B-1----:R-:W-:Y:S01]  /*4490*/  FFMA R6, R62, UR6, -R5 ;  /* 0x000000063e067c23 */ /* 0x002fe20008000805 */
[----:B---3--:R-:W-:Y:S01]  /*44a0*/  @!P4 FMUL R50, R50, R50 ;  /* 0x000000323232c220 */ /* 0x008fe20000400000 */
[----:B------:R-:W-:-:S04]  /*44b0*/  FSETP.GEU.AND P4, PT, R59, -126, PT ;  /* 0xc2fc00003b00780b */ /* 0x000fc80003f8e000 */
[----:B------:R-:W-:Y:S01]  /*44c0*/  @!P1 FMUL R30, R30, 0.5 ;  /* 0x3f0000001e1e9820 */ /* 0x000fe20000400000 */
[----:B------:R-:W1:Y:S01]  /*44d0*/  MUFU.EX2 R58, R55 ;  /* 0x00000037003a7308 */ /* 0x000e620000000800 */
[----:B----4-:R-:W-:Y:S01]  /*44e0*/  @!P5 FMUL R43, R43, R43 ;  /* 0x0000002b2b2bd220 */ /* 0x010fe20000400000 */
[----:B------:R-:W-:-:S06]  /*44f0*/  FSETP.GEU.AND P5, PT, R6, -126, PT ;  /* 0xc2fc00000600780b */ /* 0x000fcc0003fae000 */
[----:B------:R-:W-:Y:S01]  /*4500*/  @!P4 FMUL R59, R59, 0.5 ;  /* 0x3f0000003b3bc820 */ /* 0x000fe20000400000 */
[----:B--2---:R-:W-:Y:S01]  /*4510*/  @!P6 FMUL R54, R54, R54 ;  /* 0x000000363636e220 */ /* 0x004fe20000400000 */
[----:B------:R-:W-:Y:S01]  /*4520*/  FSETP.GEU.AND P6, PT, R63, -126, PT ;  /* 0xc2fc00003f00780b */ /* 0x000fe20003fce000 */
[----:B------:R2:W3:Y:S04]  /*4530*/  MUFU.EX2 R47, R26 ;  /* 0x0000001a002f7308 */ /* 0x0004e80000000800 */
[----:B------:R-:W-:Y:S01]  /*4540*/  @!P5 FMUL R6, R6, 0.5 ;  /* 0x3f0000000606d820 */ /* 0x000fe20000400000 */
[----:B-1----:R-:W-:Y:S01]  /*4550*/  @!P3 FMUL R58, R58, R58 ;  /* 0x0000003a3a3ab220 */ /* 0x002fe20000400000 */
[----:B------:R-:W-:Y:S02]  /*4560*/  FSETP.GEU.AND P3, PT, R67, -126, PT ;  /* 0xc2fc00004300780b */ /* 0x000fe40003f6e000 */
[----:B------:R1:W4:Y:S01]  /*4570*/  MUFU.EX2 R51, R30 ;  /* 0x0000001e00337308 */ /* 0x0003220000000800 */
[----:B--2---:R-:W-:-:S03]  /*4580*/  FFMA R26, R66, UR6, -R5 ;  /* 0x00000006421a7c23 */ /* 0x004fc60008000805 */
[----:B------:R-:W-:-:S04]  /*4590*/  @!P6 FMUL R63, R63, 0.5 ;  /* 0x3f0000003f3fe820 */ /* 0x000fc80000400000 */
[----:B------:R-:W2:Y:S01]  /*45a0*/  MUFU.EX2 R62, R59 ;  /* 0x0000003b003e7308 */ /* 0x000ea20000000800 */
[----:B-1----:R-:W-:Y:S01]  /*45b0*/  FFMA R30, R70, UR6, -R5 ;  /* 0x00000006461e7c23 */ /* 0x002fe20008000805 */
[----:B---3--:R-:W-:Y:S01]  /*45c0*/  @!P2 FMUL R47, R47, R47 ;  /* 0x0000002f2f2fa220 */ /* 0x008fe20000400000 */
[----:B------:R-:W-:Y:S01]  /*45d0*/  FSETP.GEU.AND P2, PT, R26, -126, PT ;  /* 0xc2fc00001a00780b */ /* 0x000fe20003f4e000 */
[----:B------:R-:W-:-:S04]  /*45e0*/  @!P3 FMUL R67, R67, 0.5 ;  /* 0x3f0000004343b820 */ /* 0x000fc80000400000 */
[----:B------:R1:W3:Y:S01]  /*45f0*/  MUFU.EX2 R55, R6 ;  /* 0x0000000600377308 */ /* 0x0002e20000000800 */
[----:B----4-:R-:W-:Y:S01]  /*4600*/  @!P1 FMUL R51, R51, R51 ;  /* 0x0000003333339220 */ /* 0x010fe20000400000 */
[----:B------:R-:W-:-:S06]  /*4610*/  FSETP.GEU.AND P1, PT, R30, -126, PT ;  /* 0xc2fc00001e00780b */ /* 0x000fcc0003f2e000 */
[----:B------:R-:W4:Y:S01]  /*4620*/  MUFU.EX2 R66, R63 ;  /* 0x0000003f00427308 */ /* 0x000f220000000800 */
[----:B-1----:R-:W-:Y:S01]  /*4630*/  FFMA R6, R74, UR6, -R5 ;  /* 0x000000064a067c23 */ /* 0x002fe20008000805 */
[----:B--2---:R-:W-:Y:S01]  /*4640*/  @!P4 FMUL R62, R62, R62 ;  /* 0x0000003e3e3ec220 */ /* 0x004fe20000400000 */
[----:B------:R-:W-:Y:S01]  /*4650*/  FSETP.GEU.AND P4, PT, R71, -126, PT ;  /* 0xc2fc00004700780b */ /* 0x000fe20003f8e000 */
[----:B------:R-:W-:-:S03]  /*4660*/  @!P2 FMUL R26, R26, 0.5 ;  /* 0x3f0000001a1aa820 */ /* 0x000fc60000400000 */
[----:B------:R-:W-:Y:S01]  /*4670*/  @!P1 FMUL R30, R30, 0.5 ;  /* 0x3f0000001e1e9820 */ /* 0x000fe20000400000 */
[----:B------:R-:W1:Y:S01]  /*4680*/  MUFU.EX2 R70, R67 ;  /* 0x0000004300467308 */ /* 0x000e620000000800 */
[----:B---3--:R-:W-:Y:S01]  /*4690*/  @!P5 FMUL R55, R55, R55 ;  /* 0x000000373737d220 */ /* 0x008fe20000400000 */
[----:B------:R-:W-:-:S06]  /*46a0*/  FSETP.GEU.AND P5, PT, R6, -126, PT ;  /* 0xc2fc00000600780b */ /* 0x000fcc0003fae000 */
[----:B------:R-:W-:Y:S01]  /*46b0*/  @!P4 FMUL R71, R71, 0.5 ;  /* 0x3f0000004747c820 */ /* 0x000fe20000400000 */
[----:B----4-:R-:W-:Y:S01]  /*46c0*/  @!P6 FMUL R66, R66, R66 ;  /* 0x000000424242e220 */ /* 0x010fe20000400000 */
        /* <DEDUP_REMOVED lines=32> */
[----:B------:R-:W1:Y:S01]  /*48d0*/  MUFU.EX2 R86, R83 ;  /* 0x0000005300567308 */ /* 0x000e620000000800 */
[----:B--2---:R-:W-:-:S03]  /*48e0*/  FFMA R26, R90, UR6, -R5 ;  /* 0x000000065a1a7c23 */ /* 0x004fc60008000805 */
[----:B------:R-:W-:-:S04]  /*48f0*/  @!P6 FMUL R87, R87, 0.5 ;  /* 0x3f0000005757e820 */ /* 0x000fc80000400000 */
[----:B------:R2:W4:Y:S01]  /*4900*/  MUFU.EX2 R79, R6 ;  /* 0x00000006004f7308 */ /* 0x0005220000000800 */
[----:B---3--:R-:W-:Y:S01]  /*4910*/  @!P2 FMUL R71, R71, R71 ;  /* 0x000000474747a220 */ /* 0x008fe20000400000 */
[----:B------:R-:W-:Y:S01]  /*4920*/  FSETP.GEU.AND P2, PT, R26, -126, PT ;  /* 0xc2fc00001a00780b */ /* 0x000fe20003f4e000 */
[----:B------:R-:W-:-:S05]  /*4930*/  @!P3 FMUL R91, R91, 0.5 ;  /* 0x3f0000005b5bb820 */ /* 0x000fca0000400000 */
[----:B------:R-:W3:Y:S01]  /*4940*/  MUFU.EX2 R90, R87 ;  /* 0x00000057005a7308 */ /* 0x000ee20000000800 */
[----:B--2---:R-:W-:Y:S01]  /*4950*/  FFMA R6, R98, UR6, -R5 ;  /* 0x0000000662067c23 */ /* 0x004fe20008000805 */
[----:B-1----:R-:W-:Y:S01]  /*4960*/  @!P4 FMUL R86, R86, R86 ;  /* 0x000000565656c220 */ /* 0x002fe20000400000 */
[----:B------:R-:W-:-:S04]  /*4970*/  FSETP.GEU.AND P4, PT, R95, -126, PT ;  /* 0xc2fc00005f00780b */ /* 0x000fc80003f8e000 */
[----:B------:R-:W-:Y:S01]  /*4980*/  @!P2 FMUL R26, R26, 0.5 ;  /* 0x3f0000001a1aa820 */ /* 0x000fe20000400000 */
[----:B------:R-:W1:Y:S01]  /*4990*/  MUFU.EX2 R83, R91 ;  /* 0x0000005b00537308 */ /* 0x000e620000000800 */
[----:B----4-:R-:W-:Y:S01]  /*49a0*/  @!P5 FMUL R79, R79, R79 ;  /* 0x0000004f4f4fd220 */ /* 0x010fe20000400000 */
[----:B------:R-:W-:-:S06]  /*49b0*/  FSETP.GEU.AND P5, PT, R6, -126, PT ;  /* 0xc2fc00000600780b */ /* 0x000fcc0003fae000 */
[----:B------:R-:W-:Y:S01]  /*49c0*/  @!P4 FMUL R95, R95, 0.5 ;  /* 0x3f0000005f5fc820 */ /* 0x000fe20000400000 */
[----:B---3--:R-:W-:Y:S01]  /*49d0*/  @!P6 FMUL R90, R90, R90 ;  /* 0x0000005a5a5ae220 */ /* 0x008fe20000400000 */
        /* <DEDUP_REMOVED lines=17> */
[----:B------:R1:W2:Y:S01]  /*4af0*/  MUFU.EX2 R102, R6 ;  /* 0x0000000600667308 */ /* 0x0002a20000000800 */
[----:B----4-:R-:W-:Y:S01]  /*4b00*/  @!P2 FMUL R94, R94, R94 ;  /* 0x0000005e5e5ea220 */ /* 0x010fe20000400000 */
[----:B------:R-:W-:-:S06]  /*4b10*/  FSETP.GEU.AND P2, PT, R26, -126, PT ;  /* 0xc2fc00001a00780b */ /* 0x000fcc0003f4e000 */
[----:B------:R-:W4:Y:S01]  /*4b20*/  MUFU.EX2 R95, R103 ;  /* 0x00000067005f7308 */ /* 0x000f220000000800 */
[----:B-1----:R-:W-:Y:S01]  /*4b30*/  FFMA R6, R110, UR6, -R5 ;  /* 0x000000066e067c23 */ /* 0x002fe20008000805 */
[----:B---3--:R-:W-:Y:S01]  /*4b40*/  @!P6 FMUL R91, R91, R91 ;  /* 0x0000005b5b5be220 */ /* 0x008fe20000400000 */
[----:B------:R-:W-:Y:S01]  /*4b50*/  FSETP.GEU.AND P6, PT, R111, -126, PT ;  /* 0xc2fc00006f00780b */ /* 0x000fe20003fce000 */
[----:B------:R-:W-:-:S03]  /*4b60*/  @!P4 FMUL R107, R107, 0.5 ;  /* 0x3f0000006b6bc820 */ /* 0x000fc60000400000 */
[----:B------:R-:W-:Y:S01]  /*4b70*/  @!P2 FMUL R26, R26, 0.5 ;  /* 0x3f0000001a1aa820 */ /* 0x000fe20000400000 */
[----:B------:R1:W3:Y:S01]  /*4b80*/  MUFU.EX2 R98, R30 ;  /* 0x0000001e00627308 */ /* 0x0002e20000000800 */
[----:B--2---:R-:W-:Y:S01]  /*4b90*/  @!P5 FMUL R102, R102, R102 ;  /* 0x000000666666d220 */ /* 0x004fe20000400000 */
[----:B------:R-:W-:-:S06]  /*4ba0*/  FSETP.GEU.AND P5, PT, R6, -126, PT ;  /* 0xc2fc00000600780b */ /* 0x000fcc0003fae000 */
[----:B------:R-:W-:Y:S01]  /*4bb0*/  @!P6 FMUL R111, R111, 0.5 ;  /* 0x3f0000006f6fe820 */ /* 0x000fe20000400000 */
[----:B----4-:R-:W-:Y:S01]  /*4bc0*/  @!P3 FMUL R95, R95, R95 ;  /* 0x0000005f5f5fb220 */ /* 0x010fe20000400000 */
[----:B------:R-:W-:Y:S01]  /*4bd0*/  FSETP.GEU.AND P3, PT, R115, -126, PT ;  /* 0xc2fc00007300780b */ /* 0x000fe20003f6e000 */
[----:B-1----:R-:W-:Y:S01]  /*4be0*/  FFMA R30, R106, UR6, -R5 ;  /* 0x000000066a1e7c23 */ /* 0x002fe20008000805 */
[----:B------:R-:W1:Y:S03]  /*4bf0*/  MUFU.EX2 R99, R107 ;  /* 0x0000006b00637308 */ /* 0x000e660000000800 */
[----:B------:R-:W-:Y:S01]  /*4c00*/  @!P5 FMUL R6, R6, 0.5 ;  /* 0x3f0000000606d820 */ /* 0x000fe20000400000 */
[----:B---3--:R-:W-:Y:S01]  /*4c10*/  @!P1 FMUL R98, R98, R98 ;  /* 0x0000006262629220 */ /* 0x008fe20000400000 */
[----:B------:R-:W-:-:S03]  /*4c20*/  FSETP.GEU.AND P1, PT, R30, -126, PT ;  /* 0xc2fc00001e00780b */ /* 0x000fc60003f2e000 */
[----:B------:R2:W3:Y:S03]  /*4c30*/  MUFU.EX2 R106, R26 ;  /* 0x0000001a006a7308 */ /* 0x0004e60000000800 */
[----:B------:R-:W-:-:S05]  /*4c40*/  @!P3 FMUL R115, R115, 0.5 ;  /* 0x3f0000007373b820 */ /* 0x000fca0000400000 */
[----:B------:R4:W5:Y:S01]  /*4c50*/  MUFU.EX2 R103, R111 ;  /* 0x0000006f00677308 */ /* 0x0009620000000800 */
[----:B--2---:R-:W-:Y:S01]  /*4c60*/  FFMA R26, R114, UR6, -R5 ;  /* 0x00000006721a7c23 */ /* 0x004fe20008000805 */
[----:B-1----:R-:W-:Y:S01]  /*4c70*/  @!P4 FMUL R99, R99, R99 ;  /* 0x000000636363c220 */ /* 0x002fe20000400000 */
[----:B------:R-:W-:Y:S01]  /*4c80*/  FSETP.GEU.AND P4, PT, R122, -126, PT ;  /* 0xc2fc00007a00780b */ /* 0x000fe20003f8e000 */
[----:B------:R-:W-:-:S04]  /*4c90*/  @!P1 FMUL R30, R30, 0.5 ;  /* 0x3f0000001e1e9820 */ /* 0x000fc80000400000 */
[----:B------:R1:W2:Y:S01]  /*4ca0*/  MUFU.EX2 R114, R6 ;  /* 0x0000000600727308 */ /* 0x0002a20000000800 */
[--C-:B----4-:R-:W-:Y:S01]  /*4cb0*/  FFMA R111, R123, UR6, -R5.reuse ;  /* 0x000000067b6f7c23 */ /* 0x110fe20008000805 */
[--C-:B------:R-:W-:Y:S01]  /*4cc0*/  FFMA R123, R131, UR6, -R5.reuse ;  /* 0x00000006837b7c23 */ /* 0x100fe20008000805 */
[----:B------:R-:W-:Y:S01]  /*4cd0*/  FFMA R131, R143, UR6, -R5 ;  /* 0x000000068f837c23 */ /* 0x000fe20008000805 */
[----:B---3--:R-:W-:Y:S01]  /*4ce0*/  @!P2 FMUL R106, R106, R106 ;  /* 0x0000006a6a6aa220 */ /* 0x008fe20000400000 */
[----:B------:R-:W-:Y:S01]  /*4cf0*/  FSETP.GEU.AND P2, PT, R26, -126, PT ;  /* 0xc2fc00001a00780b */ /* 0x000fe20003f4e000 */
[----:B------:R-:W-:Y:S02]  /*4d00*/  FADD R143, R52, R109 ;  /* 0x0000006d348f7221 */ /* 0x000fe40000000000 */
[----:B------:R3:W4:Y:S01]  /*4d10*/  MUFU.EX2 R107, R115 ;  /* 0x00000073006b7308 */ /* 0x0007220000000800 */
[----:B-----5:R-:W-:Y:S01]  /*4d20*/  @!P6 FMUL R103, R103, R103 ;  /* 0x000000676767e220 */ /* 0x020fe20000400000 */
[----:B------:R-:W-:Y:S01]  /*4d30*/  FSETP.GEU.AND P6, PT, R126, -126, PT ;  /* 0xc2fc00007e00780b */ /* 0x000fe20003fce000 */
[----:B------:R-:W-:Y:S01]  /*4d40*/  @!P4 FMUL R122, R122, 0.5 ;  /* 0x3f0000007a7ac820 */ /* 0x000fe20000400000 */
[----:B-1----:R-:W-:Y:S01]  /*4d50*/  FADD R6, R24, R57 ;  /* 0x0000003918067221 */ /* 0x002fe20000000000 */
[----:B------:R-:W-:-:S03]  /*4d60*/  F2FP.BF16.F32.PACK_AB R24, R9, R24 ;  /* 0x000000180918723e */ /* 0x000fc600000010ff */
[----:B------:R1:W5:Y:S01]  /*4d70*/  MUFU.EX2 R110, R30 ;  /* 0x0000001e006e7308 */ /* 0x0003620000000800 */
[--C-:B---3--:R-:W-:Y:S01]  /*4d80*/  FFMA R115, R127, UR6, -R5.reuse ;  /* 0x000000067f737c23 */ /* 0x108fe20008000805 */
[----:B--2---:R-:W-:Y:S01]  /*4d90*/  @!P5 FMUL R114, R114, R114 ;  /* 0x000000727272d220 */ /* 0x004fe20000400000 */
[----:B------:R-:W-:Y:S01]  /*4da0*/  FSETP.GEU.AND P5, PT, R111, -126, PT ;  /* 0xc2fc00006f00780b */ /* 0x000fe20003fae000 */
[----:B------:R-:W-:Y:S01]  /*4db0*/  FFMA R127, R139, UR6, -R5 ;  /* 0x000000068b7f7c23 */ /* 0x000fe20008000805 */
[----:B------:R-:W-:Y:S01]  /*4dc0*/  @!P2 FMUL R26, R26, 0.5 ;  /* 0x3f0000001a1aa820 */ /* 0x000fe20000400000 */
[----:B------:R-:W-:Y:S01]  /*4dd0*/  FADD R139, R40, R23 ;  /* 0x00000017288b7221 */ /* 0x000fe20000000000 */
[----:B------:R-:W-:Y:S01]  /*4de0*/  @!P6 FMUL R126, R126, 0.5 ;  /* 0x3f0000007e7ee820 */ /* 0x000fe20000400000 */
[----:B------:R-:W2:Y:S01]  /*4df0*/  MUFU.EX2 R122, R122 ;  /* 0x0000007a007a7308 */ /* 0x000ea20000000800 */
[----:B----4-:R-:W-:Y:S01]  /*4e00*/  @!P3 FMUL R107, R107, R107 ;  /* 0x0000006b6b6bb220 */ /* 0x010fe20000400000 */
[----:B------:R-:W-:Y:S01]  /*4e10*/  FSETP.GEU.AND P3, PT, R115, -126, PT ;  /* 0xc2fc00007300780b */ /* 0x000fe20003f6e000 */
[----:B------:R-:W-:Y:S01]  /*4e20*/  FADD R5, R6, R139 ;  /* 0x0000008b06057221 */ /* 0x000fe20000000000 */
[----:B------:R-:W-:Y:S01]  /*4e30*/  FADD R6, R9, R72 ;  /* 0x0000004809067221 */ /* 0x000fe20000000000 */
[C---:B------:R-:W-:Y:S01]  /*4e40*/  FADD R139, R21.reuse, R100 ;  /* 0x00000064158b7221 */ /* 0x040fe20000000000 */
[----:B-1----:R-:W-:Y:S01]  /*4e50*/  FADD R30, R12, R77 ;  /* 0x0000004d0c1e7221 */ /* 0x002fe20000000000 */
[----:B------:R-:W-:Y:S01]  /*4e60*/  F2FP.BF16.F32.PACK_AB R40, R21, R40 ;  /* 0x000000281528723e */ /* 0x000fe200000010ff */
[----:B------:R-:W-:Y:S01]  /*4e70*/  @!P5 FMUL R111, R111, 0.5 ;  /* 0x3f0000006f6fd820 */ /* 0x000fe20000400000 */
[----:B------:R-:W1:Y:S01]  /*4e80*/  MUFU.EX2 R126, R126 ;  /* 0x0000007e007e7308 */ /* 0x000e620000000800 */
[----:B------:R-:W-:Y:S01]  /*4e90*/  FADD R142, R6, R139 ;  /* 0x0000008b068e7221 */ /* 0x000fe20000000000 */
[----:B------:R-:W-:Y:S01]  /*4ea0*/  FADD R6, R14, R61 ;  /* 0x0000003d0e067221 */ /* 0x000fe20000000000 */
[----:B------:R-:W-:Y:S01]  /*4eb0*/  FADD R139, R81, R18 ;  /* 0x00000012518b7221 */ /* 0x000fe20000000000 */
[----:B-----5:R-:W-:Y:S01]  /*4ec0*/  @!P1 FMUL R110, R110, R110 ;  /* 0x0000006e6e6e9220 */ /* 0x020fe20000400000 */
[----:B------:R-:W-:Y:S01]  /*4ed0*/  FSETP.GEU.AND P1, PT, R128, -126, PT ;  /* 0xc2fc00008000780b */ /* 0x000fe20003f2e000 */
[----:B------:R-:W-:Y:S01]  /*4ee0*/  @!P3 FMUL R115, R115, 0.5 ;  /* 0x3f0000007373b820 */ /* 0x000fe20000400000 */
[----:B------:R-:W-:Y:S01]  /*4ef0*/  FADD R144, R6, R139 ;  /* 0x0000008b06907221 */ /* 0x000fe20000000000 */
[----:B------:R-:W3:Y:S01]  /*4f00*/  MUFU.EX2 R111, R111 ;  /* 0x0000006f006f7308 */ /* 0x000ee20000000800 */
[----:B--2---:R-:W-:Y:S01]  /*4f10*/  @!P4 FMUL R122, R122, R122 ;  /* 0x0000007a7a7ac220 */ /* 0x004fe20000400000 */
[----:B------:R-:W-:Y:S01]  /*4f20*/  FSETP.GEU.AND P4, PT, R130, -126, PT ;  /* 0xc2fc00008200780b */ /* 0x000fe20003f8e000 */
[----:B------:R-:W-:Y:S01]  /*4f30*/  FADD R6, R25, R80 ;  /* 0x0000005019067221 */ /* 0x000fe20000000000 */
[----:B------:R-:W-:Y:S01]  /*4f40*/  FADD R139, R44, R105 ;  /* 0x000000692c8b7221 */ /* 0x000fe20000000000 */
[----:B------:R-:W-:Y:S01]  /*4f50*/  FADD R151, R30, R143 ;  /* 0x0000008f1e977221 */ /* 0x000fe20000000000 */
[----:B------:R-:W-:Y:S01]  /*4f60*/  FADD R30, R36, R69 ;  /* 0x00000045241e7221 */ /* 0x000fe20000000000 */
[----:B------:R-:W-:Y:S01]  /*4f70*/  FADD R143, R53, R16 ;  /* 0x00000010358f7221 */ /* 0x000fe20000000000 */
[----:B------:R-:W2:Y:S01]  /*4f80*/  MUFU.EX2 R115, R115 ;  /* 0x0000007300737308 */ /* 0x000ea20000000800 */
[----:B-1----:R-:W-:Y:S01]  /*4f90*/  @!P6 FMUL R126, R126, R126 ;  /* 0x0000007e7e7ee220 */ /* 0x002fe20000400000 */
[----:B------:R-:W-:Y:S01]  /*4fa0*/  FSETP.GEU.AND P6, PT, R132, -126, PT ;  /* 0xc2fc00008400780b */ /* 0x000fe20003fce000 */
[----:B------:R-:W-:Y:S01]  /*4fb0*/  FADD R145, R6, R139 ;  /* 0x0000008b06917221 */ /* 0x000fe20000000000 */
[----:B------:R-:W-:Y:S01]  /*4fc0*/  FADD R6, R29, R60 ;  /* 0x0000003c1d067221 */ /* 0x000fe20000000000 */
[----:B------:R-:W-:Y:S01]  /*4fd0*/  FADD R139, R45, R76 ;  /* 0x0000004c2d8b7221 */ /* 0x000fe20000000000 */
[----:B------:R-:W-:Y:S01]  /*4fe0*/  @!P1 FMUL R128, R128, 0.5 ;  /* 0x3f00000080809820 */ /* 0x000fe20000400000 */
[----:B------:R-:W-:Y:S01]  /*4ff0*/  @!P4 FMUL R130, R130, 0.5 ;  /* 0x3f0000008282c820 */ /* 0x000fe20000400000 */
[----:B------:R1:W4:Y:S01]  /*5000*/  MUFU.EX2 R118, R26 ;  /* 0x0000001a00767308 */ /* 0x0003220000000800 */
[----:B---3--:R-:W-:Y:S01]  /*5010*/  @!P5 FMUL R111, R111, R111 ;  /* 0x0000006f6f6fd220 */ /* 0x008fe20000400000 */
[----:B------:R-:W-:Y:S01]  /*5020*/  FSETP.GEU.AND P5, PT, R123, -126, PT ;  /* 0xc2fc00007b00780b */ /* 0x000fe20003fae000 */
[----:B------:R-:W-:Y:S01]  /*5030*/  FADD R146, R6, R139 ;  /* 0x0000008b06927221 */ /* 0x000fe20000000000 */
[----:B------:R-:W-:Y:S01]  /*5040*/  FADD R6, R33, R20 ;  /* 0x0000001421067221 */ /* 0x000fe20000000000 */
[----:B------:R-:W-:Y:S01]  /*5050*/  FADD R139, R49, R112 ;  /* 0x00000070318b7221 */ /* 0x000fe20000000000 */
[----:B------:R-:W-:Y:S01]  /*5060*/  FADD R153, R30, R143 ;  /* 0x0000008f1e997221 */ /* 0x000fe20000000000 */
[----:B------:R-:W-:Y:S01]  /*5070*/  @!P6 FMUL R132, R132, 0.5 ;  /* 0x3f0000008484e820 */ /* 0x000fe20000400000 */
[----:B------:R-:W3:Y:S01]  /*5080*/  MUFU.EX2 R130, R130 ;  /* 0x0000008200827308 */ /* 0x000ee20000000800 */
[----:B--2---:R-:W-:Y:S01]  /*5090*/  @!P3 FMUL R115, R115, R115 ;  /* 0x000000737373b220 */ /* 0x004fe20000400000 */
[----:B------:R-:W-:Y:S01]  /*50a0*/  FSETP.GEU.AND P3, PT, R127, -126, PT ;  /* 0xc2fc00007f00780b */ /* 0x000fe20003f6e000 */
[----:B-1----:R-:W-:Y:S01]  /*50b0*/  FADD R26, R32, R65 ;  /* 0x00000041201a7221 */ /* 0x002fe20000000000 */
[----:B------:R-:W-:Y:S01]  /*50c0*/  FADD R148, R6, R139 ;  /* 0x0000008b06947221 */ /* 0x000fe20000000000 */
[----:B------:R-:W-:Y:S01]  /*50d0*/  FADD R6, R116, R101 ;  /* 0x0000006574067221 */ /* 0x000fe20000000000 */
[----:B------:R-:W-:Y:S01]  /*50e0*/  FADD R139, R64, R121 ;  /* 0x00000079408b7221 */ /* 0x000fe20000000000 */
[----:B------:R-:W-:Y:S01]  /*50f0*/  @!P5 FMUL R123, R123, 0.5 ;  /* 0x3f0000007b7bd820 */ /* 0x000fe20000400000 */
[----:B------:R-:W1:Y:S01]  /*5100*/  MUFU.EX2 R132, R132 ;  /* 0x0000008400847308 */ /* 0x000e620000000800 */
[----:B------:R-:W-:Y:S01]  /*5110*/  FADD R150, R26, R141 ;  /* 0x0000008d1a967221 */ /* 0x000fe20000000000 */
[----:B------:R-:W-:Y:S01]  /*5120*/  FADD R26, R15, R84 ;  /* 0x000000540f1a7221 */ /* 0x000fe20000000000 */
[----:B------:R-:W-:Y:S01]  /*5130*/  FADD R141, R85, R104 ;  /* 0x00000068558d7221 */ /* 0x000fe20000000000 */
[----:B----4-:R-:W-:Y:S01]  /*5140*/  @!P2 FMUL R118, R118, R118 ;  /* 0x000000767676a220 */ /* 0x010fe20000400000 */
[----:B------:R-:W-:Y:S01]  /*5150*/  FSETP.GEU.AND P2, PT, R119, -126, PT ;  /* 0xc2fc00007700780b */ /* 0x000fe20003f4e000 */
[----:B------:R-:W-:Y:S01]  /*5160*/  FADD R30, R13, R96 ;  /* 0x000000600d1e7221 */ /* 0x000fe20000000000 */
[----:B------:R-:W-:Y:S01]  /*5170*/  @!P3 FMUL R127, R127, 0.5 ;  /* 0x3f0000007f7fb820 */ /* 0x000fe20000400000 */
[----:B------:R-:W2:Y:S01]  /*5180*/  MUFU.EX2 R123, R123 ;  /* 0x0000007b007b7308 */ /* 0x000ea20000000800 */
[----:B---3--:R-:W-:Y:S01]  /*5190*/  @!P4 FMUL R130, R130, R130 ;  /* 0x000000828282c220 */ /* 0x008fe20000400000 */
[----:B------:R-:W-:Y:S01]  /*51a0*/  FSETP.GEU.AND P4, PT, R134, -126, PT ;  /* 0xc2fc00008600780b */ /* 0x000fe20003f8e000 */
[----:B------:R-:W-:Y:S01]  /*51b0*/  FADD R149, R26, R141 ;  /* 0x0000008d1a957221 */ /* 0x000fe20000000000 */
[----:B------:R-:W-:Y:S01]  /*51c0*/  FADD R26, R17, R88 ;  /* 0x00000058111a7221 */ /* 0x000fe20000000000 */
[----:B------:R-:W-:Y:S01]  /*51d0*/  FADD R141, R89, R108 ;  /* 0x0000006c598d7221 */ /* 0x000fe20000000000 */
[----:B------:R-:W-:Y:S01]  /*51e0*/  FADD R143, R93, R120 ;  /* 0x000000785d8f7221 */ /* 0x000fe20000000000 */
[----:B------:R-:W-:Y:S01]  /*51f0*/  FADD R6, R6, R139 ;  /* 0x0000008b06067221 */ /* 0x000fe20000000000 */
[----:B------:R-:W3:Y:S01]  /*5200*/  MUFU.EX2 R127, R127 ;  /* 0x0000007f007f7308 */ /* 0x000ee20000000800 */
[----:B-1----:R-:W-:Y:S01]  /*5210*/  @!P6 FMUL R132, R132, R132 ;  /* 0x000000848484e220 */ /* 0x002fe20000400000 */
[----:B------:R-:W-:Y:S01]  /*5220*/  FSETP.GEU.AND P6, PT, R136, -126, PT ;  /* 0xc2fc00008800780b */ /* 0x000fe20003fce000 */
[----:B------:R-:W-:Y:S01]  /*5230*/  FADD R152, R26, R141 ;  /* 0x0000008d1a987221 */ /* 0x000fe20000000000 */
[----:B------:R-:W-:Y:S01]  /*5240*/  FADD R26, R28, R97 ;  /* 0x000000611c1a7221 */ /* 0x000fe20000000000 */
[----:B------:R-:W-:Y:S01]  /*5250*/  FADD R141, R56, R117 ;  /* 0x00000075388d7221 */ /* 0x000fe20000000000 */
[----:B------:R-:W-:Y:S01]  /*5260*/  @!P2 FMUL R119, R119, 0.5 ;  /* 0x3f0000007777a820 */ /* 0x000fe20000400000 */
[----:B------:R-:W-:Y:S01]  /*5270*/  @!P4 FMUL R134, R134, 0.5 ;  /* 0x3f0000008686c820 */ /* 0x000fe20000400000 */
[----:B------:R-:W-:Y:S01]  /*5280*/  MUFU.EX2 R128, R128 ;  /* 0x0000008000807308 */ /* 0x000fe20000000800 */
[----:B--2---:R-:W-:Y:S01]  /*5290*/  @!P5 FMUL R123, R123, R123 ;  /* 0x0000007b7b7bd220 */ /* 0x004fe20000400000 */
[----:B------:R-:W-:Y:S01]  /*52a0*/  FSETP.GEU.AND P5, PT, R131, -126, PT ;  /* 0xc2fc00008300780b */ /* 0x000fe20003fae000 */
[----:B------:R-:W-:Y:S01]  /*52b0*/  FADD R147, R26, R141 ;  /* 0x0000008d1a937221 */ /* 0x000fe20000000000 */
[----:B------:R-:W-:Y:S01]  /*52c0*/  FADD R26, R19, R92 ;  /* 0x0000005c131a7221 */ /* 0x000fe20000000000 */
[----:B------:R-:W-:Y:S01]  /*52d0*/  FADD R141, R68, R125 ;  /* 0x0000007d448d7221 */ /* 0x000fe20000000000 */
[----:B------:R-:W-:Y:S01]  /*52e0*/  FADD R143, R30, R143 ;  /* 0x0000008f1e8f7221 */ /* 0x000fe20000000000 */
[----:B------:R-:W-:Y:S01]  /*52f0*/  @!P6 FMUL R136, R136, 0.5 ;  /* 0x3f0000008888e820 */ /* 0x000fe20000400000 */
[----:B------:R-:W1:Y:S01]  /*5300*/  MUFU.EX2 R134, R134 ;  /* 0x0000008600867308 */ /* 0x000e620000000800 */
[----:B---3--:R-:W-:Y:S01]  /*5310*/  @!P3 FMUL R127, R127, R127 ;  /* 0x0000007f7f7fb220 */ /* 0x008fe20000400000 */
[----:B------:R-:W-:Y:S01]  /*5320*/  FSETP.GEU.AND P3, PT, R135, -126, PT ;  /* 0xc2fc00008700780b */ /* 0x000fe20003f6e000 */
[----:B------:R-:W-:Y:S01]  /*5330*/  FADD R154, R26, R141 ;  /* 0x0000008d1a9a7221 */ /* 0x000fe20000000000 */
[----:B------:R-:W-:Y:S01]  /*5340*/  FADD R26, R10, R73 ;  /* 0x000000490a1a7221 */ /* 0x000fe20000000000 */
[----:B------:R-:W-:Y:S01]  /*5350*/  FADD R141, R22, R129 ;  /* 0x00000081168d7221 */ /* 0x000fe20000000000 */
[----:B------:R-:W-:Y:S01]  /*5360*/  FADD R139, R51, R122 ;  /* 0x0000007a338b7221 */ /* 0x000fe20000000000 */
[----:B------:R-:W-:Y:S01]  /*5370*/  @!P5 FMUL R131, R131, 0.5 ;  /* 0x3f0000008383d820 */ /* 0x000fe20000400000 */
[----:B------:R-:W2:Y:S01]  /*5380*/  MUFU.EX2 R136, R136 ;  /* 0x0000008800887308 */ /* 0x000ea20000000800 */
[----:B------:R-:W-:Y:S01]  /*5390*/  FADD R141, R26, R141 ;  /* 0x0000008d1a8d7221 */ /* 0x000fe20000000000 */
[----:B------:R-:W-:Y:S01]  /*53a0*/  FADD R26, R27, R94 ;  /* 0x0000005e1b1a7221 */ /* 0x000fe20000000000 */
[----:B------:R-:W-:Y:S01]  /*53b0*/  FADD R30, R39, R110 ;  /* 0x0000006e271e7221 */ /* 0x000fe20000000000 */
[----:B------:R-:W-:Y:S01]  /*53c0*/  FADD R155, R67, R132 ;  /* 0x00000084439b7221 */ /* 0x000fe20000000000 */
[----:B------:R-:W-:Y:S01]  /*53d0*/  FADD R156, R78, R127 ;  /* 0x0000007f4e9c7221 */ /* 0x000fe20000000000 */
[----:B------:R-:W-:Y:S01]  /*53e0*/  FADD R160, R26, R139 ;  /* 0x0000008b1aa07221 */ /* 0x000fe20000000000 */
[----:B------:R-:W-:Y:S01]  /*53f0*/  @!P3 FMUL R135, R135, 0.5 ;  /* 0x3f0000008787b820 */ /* 0x000fe20000400000 */
[----:B------:R-:W3:Y:S01]  /*5400*/  MUFU.EX2 R131, R131 ;  /* 0x0000008300837308 */ /* 0x000ee20000000800 */
[----:B-1----:R-:W-:Y:S01]  /*5410*/  @!P4 FMUL R134, R134, R134 ;  /* 0x000000868686c220 */ /* 0x002fe20000400000 */
[----:B------:R-:W-:Y:S01]  /*5420*/  FSETP.GEU.AND P4, PT, R140, -126, PT ;  /* 0xc2fc00008c00780b */ /* 0x000fe20003f8e000 */
[----:B------:R-:W-:Y:S01]  /*5430*/  FADD R167, R30, R155 ;  /* 0x0000009b1ea77221 */ /* 0x000fe20000000000 */
[----:B------:R-:W-:Y:S01]  /*5440*/  FADD R26, R124, R83 ;  /* 0x000000537c1a7221 */ /* 0x000fe20000000000 */
[----:B------:R-:W-:Y:S01]  /*5450*/  FADD R155, R62, R111 ;  /* 0x0000006f3e9b7221 */ /* 0x000fe20000000000 */
[----:B------:R-:W-:Y:S01]  /*5460*/  FADD R139, R46, R99 ;  /* 0x000000632e8b7221 */ /* 0x000fe20000000000 */
[----:B------:R-:W-:Y:S01]  /*5470*/  FADD R30, R31, R98 ;  /* 0x000000621f1e7221 */ /* 0x000fe20000000000 */
[----:B------:R-:W1:Y:S01]  /*5480*/  MUFU.EX2 R135, R135 ;  /* 0x0000008700877308 */ /* 0x000e620000000800 */
[----:B--2---:R-:W-:Y:S01]  /*5490*/  @!P6 FMUL R136, R136, R136 ;  /* 0x000000888888e220 */ /* 0x004fe20000400000 */
[----:B------:R-:W-:Y:S01]  /*54a0*/  FSETP.GEU.AND P6, PT, R138, -126, PT ;  /* 0xc2fc00008a00780b */ /* 0x000fe20003fce000 */
[----:B------:R-:W-:Y:S01]  /*54b0*/  FADD R157, R55, R126 ;  /* 0x0000007e379d7221 */ /* 0x000fe20000000000 */
[----:B------:R-:W-:Y:S01]  /*54c0*/  FADD R161, R26, R155 ;  /* 0x0000009b1aa17221 */ /* 0x000fe20000000000 */
[----:B------:R-:W-:Y:S01]  /*54d0*/  FADD R166, R139, R156 ;  /* 0x0000009c8ba67221 */ /* 0x000fe20000000000 */
        /* <DEDUP_REMOVED lines=22> */
[----:B------:R-:W-:Y:S01]  /*5640*/  FADD R139, R43, R118 ;  /* 0x000000762b8b7221 */ /* 0x000fe20000000000 */
[----:B------:R-:W-:Y:S01]  /*5650*/  FADD R156, R75, R136 ;  /* 0x000000884b9c7221 */ /* 0x000fe20000000000 */
[----:B------:R-:W-:Y:S01]  /*5660*/  FADD R30, R38, R91 ;  /* 0x0000005b261e7221 */ /* 0x000fe20000000000 */
[----:B------:R-:W-:Y:S01]  /*5670*/  @!P3 FMUL R133, R133, 0.5 ;  /* 0x3f0000008585b820 */ /* 0x000fe20000400000 */
[----:B------:R-:W4:Y:S01]  /*5680*/  MUFU.EX2 R137, R137 ;  /* 0x0000008900897308 */ /* 0x000f220000000800 */
[----:B------:R-:W-:Y:S01]  /*5690*/  FADD R159, R70, R123 ;  /* 0x0000007b469f7221 */ /* 0x000fe20000000000 */
[----:B------:R-:W-:Y:S01]  /*56a0*/  FADD R155, R54, R107 ;  /* 0x0000006b369b7221 */ /* 0x000fe20000000000 */
[----:B------:R-:W-:Y:S01]  /*56b0*/  FADD R158, R86, R135 ;  /* 0x00000087569e7221 */ /* 0x000fe20000000000 */
[----:B------:R-:W-:Y:S01]  /*56c0*/  @!P1 FMUL R128, R128, R128 ;  /* 0x0000008080809220 */ /* 0x000fe20000400000 */
[----:B--2---:R-:W-:Y:S01]  /*56d0*/  @!P2 FMUL R119, R119, R119 ;  /* 0x000000777777a220 */ /* 0x004fe20000400000 */
[----:B---3--:R-:W-:Y:S01]  /*56e0*/  @!P4 FMUL R140, R140, R140 ;  /* 0x0000008c8c8cc220 */ /* 0x008fe20000400000 */
[----:B------:R-:W-:Y:S01]  /*56f0*/  FADD R164, R26, R157 ;  /* 0x0000009d1aa47221 */ /* 0x000fe20000000000 */
[----:B------:R-:W2:Y:S01]  /*5700*/  MUFU.EX2 R133, R133 ;  /* 0x0000008500857308 */ /* 0x000ea20000000800 */
[----:B-1----:R-:W-:Y:S01]  /*5710*/  @!P6 FMUL R138, R138, R138 ;  /* 0x0000008a8a8ae220 */ /* 0x002fe20000400000 */
[----:B------:R-:W-:Y:S01]  /*5720*/  FADD R171, R139, R156 ;  /* 0x0000009c8bab7221 */ /* 0x000fe20000000000 */
[----:B------:R-:W-:Y:S01]  /*5730*/  FADD R165, R30, R159 ;  /* 0x0000009f1ea57221 */ /* 0x000fe20000000000 */
[----:B------:R-:W-:Y:S01]  /*5740*/  FADD R170, R155, R158 ;  /* 0x0000009e9baa7221 */ /* 0x000fe20000000000 */
[----:B------:R-:W-:Y:S01]  /*5750*/  FADD R26, R37, R106 ;  /* 0x0000006a251a7221 */ /* 0x000fe20000000000 */
[----:B------:R-:W-:Y:S01]  /*5760*/  FADD R157, R63, R140 ;  /* 0x0000008c3f9d7221 */ /* 0x000fe20000000000 */
[----:B------:R-:W-:Y:S01]  /*5770*/  FADD R139, R47, R128 ;  /* 0x000000802f8b7221 */ /* 0x000fe20000000000 */
[----:B------:R-:W-:Y:S01]  /*5780*/  FADD R156, R79, R138 ;  /* 0x0000008a4f9c7221 */ /* 0x000fe20000000000 */
[----:B----4-:R-:W-:Y:S01]  /*5790*/  @!P5 FMUL R137, R137, R137 ;  /* 0x000000898989d220 */ /* 0x010fe20000400000 */
[----:B------:R-:W-:Y:S01]  /*57a0*/  FADD R30, R42, R95 ;  /* 0x0000005f2a1e7221 */ /* 0x000fe20000000000 */
[----:B------:R-:W-:Y:S01]  /*57b0*/  FADD R155, R58, R119 ;  /* 0x000000773a9b7221 */ /* 0x000fe20000000000 */
[----:B------:R-:W-:Y:S01]  /*57c0*/  FADD R26, R26, R157 ;  /* 0x0000009d1a1a7221 */ /* 0x000fe20000000000 */
[----:B------:R-:W-:Y:S01]  /*57d0*/  FADD R159, R74, R137 ;  /* 0x000000894a9f7221 */ /* 0x000fe20000000000 */
[----:B------:R-:W-:Y:S01]  /*57e0*/  FADD R139, R139, R156 ;  /* 0x0000009c8b8b7221 */ /* 0x000fe20000000000 */
[----:B------:R-:W-:Y:S01]  /*57f0*/  FADD R5, R5, R150 ;  /* 0x0000009605057221 */ /* 0x000fe20000000000 */
[----:B------:R-:W-:Y:S01]  /*5800*/  FADD R142, R142, R149 ;  /* 0x000000958e8e7221 */ /* 0x000fe20000000000 */
[----:B--2---:R-:W-:Y:S01]  /*5810*/  @!P3 FMUL R133, R133, R133 ;  /* 0x000000858585b220 */ /* 0x004fe20000400000 */
[----:B------:R-:W-:Y:S01]  /*5820*/  FADD R30, R30, R159 ;  /* 0x0000009f1e1e7221 */ /* 0x000fe20000000000 */
        /* <DEDUP_REMOVED lines=24> */
[----:B------:R-:W-:Y:S01]  /*59b0*/  MOV R6, UR7 ;  /* 0x0000000700067c02 */ /* 0x000fe20008000f00 */
[----:B------:R-:W-:Y:S01]  /*59c0*/  FADD R5, R5, R144 ;  /* 0x0000009005057221 */ /* 0x000fe20000000000 */
[----:B------:R-:W-:Y:S01]  /*59d0*/  FADD R142, R142, R145 ;  /* 0x000000918e8e7221 */ /* 0x000fe20000000000 */
[----:B------:R-:W-:Y:S01]  /*59e0*/  FADD R139, R160, R139 ;  /* 0x0000008ba08b7221 */ /* 0x000fe20000000000 */
[----:B------:R-:W-:Y:S01]  /*59f0*/  FADD R30, R161, R30 ;  /* 0x0000001ea11e7221 */ /* 0x000fe20000000000 */
[----:B------:R1:W-:Y:S01]  /*5a00*/  SYNCS.ARRIVE.TRANS64.A1T0 RZ, [R6+UR9], RZ ;  /* 0x000000ff06ff79a7 */ /* 0x0003e20008100009 */
[----:B------:R-:W-:-:S02]  /*5a10*/  F2FP.BF16.F32.PACK_AB R26, R25, R14 ;  /* 0x0000000e191a723e */ /* 0x000fc400000010ff */
[----:B------:R-:W-:Y:S02]  /*5a20*/  F2FP.BF16.F32.PACK_AB R28, R28, R29 ;  /* 0x0000001d1c1c723e */ /* 0x000fe400000010ff */
[----:B------:R-:W-:Y:S02]  /*5a30*/  F2FP.BF16.F32.PACK_AB R25, R124, R27 ;  /* 0x0000001b7c19723e */ /* 0x000fe400000010ff */
[----:B------:R-:W-:Y:S01]  /*5a40*/  F2FP.BF16.F32.PACK_AB R27, R34, R31 ;  /* 0x0000001f221b723e */ /* 0x000fe200000010ff */
[----:B-1----:R-:W-:Y:S01]  /*5a50*/  FADD R6, R5, R142 ;  /* 0x0000008e05067221 */ /* 0x002fe20000000000 */
[----:B------:R-:W-:Y:S01]  /*5a60*/  FADD R5, R139, R30 ;  /* 0x0000001e8b057221 */ /* 0x000fe20000000000 */
[----:B------:R-:W-:Y:S02]  /*5a70*/  F2FP.BF16.F32.PACK_AB R29, R38, R35 ;  /* 0x00000023261d723e */ /* 0x000fe400000010ff */
[----:B------:R-:W-:Y:S02]  /*5a80*/  F2FP.BF16.F32.PACK_AB R30, R116, R33 ;  /* 0x00000021741e723e */ /* 0x000fe400000010ff */
[----:B------:R-:W-:-:S02]  /*5a90*/  F2FP.BF16.F32.PACK_AB R31, R42, R37 ;  /* 0x000000252a1f723e */ /* 0x000fc400000010ff */
[----:B------:R-:W-:Y:S02]  /*5aa0*/  F2FP.BF16.F32.PACK_AB R35, R50, R41 ;  /* 0x000000293223723e */ /* 0x000fe400000010ff */
[----:B------:R-:W-:Y:S02]  /*5ab0*/  F2FP.BF16.F32.PACK_AB R33, R46, R39 ;  /* 0x000000272e21723e */ /* 0x000fe400000010ff */
[----:B------:R-:W-:Y:S02]  /*5ac0*/  F2FP.BF16.F32.PACK_AB R42, R44, R81 ;  /* 0x000000512c2a723e */ /* 0x000fe400000010ff */
        /* <DEDUP_REMOVED lines=49> */
[----:B------:R-:W-:Y:S01]  /*5de0*/  F2FP.BF16.F32.PACK_AB R82, R120, R129 ;  /* 0x000000817852723e */ /* 0x000fe200000010ff */
[----:B------:R-:W-:Y:S06]  /*5df0*/  @!P0 BRA `(.L_x_19) ;  /* 0x0000000000048947 */ /* 0x000fec0003800000 */
[----:B------:R-:W-:Y:S01]  /*5e00*/  BPT.TRAP 0x1 ;  /* 0x000000040000795c */ /* 0x000fe20000300000 */
.L_x_19:
[----:B------:R-:W1:Y:S02]  /*5e10*/  SYNCS.PHASECHK.TRANS64.TRYWAIT P1, [UR38+0xb008], R4 ;  /* 0x00b00804ff0075a7 */ /* 0x000e640008020166 */
[----:B-1----:R-:W-:Y:S05]  /*5e20*/  @!P1 BRA `(.L_x_20) ;  /* 0x000000c800309947 */ /* 0x002fea0003800000 */
.L_x_102:
[----:B------:R-:W-:Y:S01]  /*5e30*/  UIADD3 UR6, UR8, 0x200, URZ ;  /* 0x0000020008067890 */ /* 0x000fe2000fffe03f */
[----:B------:R-:W-:Y:S01]  /*5e40*/  WARPGROUP.ARRIVE ;  /* 0x00000000000079c5 */ /* 0x000fe20000000000 */
[----:B------:R-:W-:Y:S01]  /*5e50*/  UMOV UR7, 0xc0000010 ;  /* 0xc000001000077882 */ /* 0x000fe20000000000 */
[----:B------:R-:W-:-:S06]  /*5e60*/  F2FP.BF16.F32.PACK_AB R83, R133, R138 ;  /* 0x0000008a8553723e */ /* 0x000fcc00000010ff */
[----:B------:R-:W-:Y:S01]  /*5e70*/  HGMMA.64x16x16.F32.BF16 R152, R24, gdesc[UR4].tnspB, RZ, !UPT, gsb0 ;  /* 0x4020000418987df0 */ /* 0x000fe2000c0018ff */
[----:B------:R-:W-:Y:S01]  /*5e80*/  UIADD3 UR6, UR8, 0x220, URZ ;  /* 0x0000022008067890 */ /* 0x000fe2000fffe03f */
[----:B------:R-:W-:Y:S01]  /*5e90*/  UMOV UR7, 0xc0000010 ;  /* 0xc000001000077882 */ /* 0x000fe20000000000 */
[----:B------:R-:W-:Y:S02]  /*5ea0*/  WARPGROUP.DEPBAR.LE gsb0, 0x0 ;  /* 0x00008000000079c5 */ /* 0x000fe40000010000 */
[----:B------:R-:W-:-:S06]  /*5eb0*/  WARPGROUP.ARRIVE ;  /* 0x00000000000079c5 */ /* 0x000fcc0000000000 */
[----:B------:R-:W-:Y:S01]  /*5ec0*/  HGMMA.64x16x16.F32.BF16 R152, R28, gdesc[UR4].tnspB, R152, gsb0 ;  /* 0x402000041c987df0 */ /* 0x000fe20008001898 */
        /* <DEDUP_REMOVED lines=69> */
[----:B------:R-:W-:Y:S03]  /*6320*/  HGMMA.64x16x16.F32.BF16 R152, R80, gdesc[UR4].tnspB, R152, gsb0 ;  /* 0x4020000450987df0 */ /* 0x000fe60008001898 */
[----:B------:R-:W-:Y:S02]  /*6330*/  WARPGROUP.DEPBAR.LE gsb0, 0x0 ;  /* 0x00008000000079c5 */ /* 0x000fe40000010000 */
[----:B------:R-:W-:Y:S05]  /*6340*/  @!P0 BRA `(.L_x_21) ;  /* 0x0000000000048947 */ /* 0x000fea0003800000 */
[----:B------:R-:W-:Y:S01]  /*6350*/  BPT.TRAP 0x1 ;  /* 0x000000040000795c */ /* 0x000fe20000300000 */
.L_x_21:
[----:B------:R-:W-:Y:S01]  /*6360*/  UISETP.EQ.AND UP0, UPT, UR36, URZ, !UP0 ;  /* 0x0000003f2400728c */ /* 0x000fe2000c702270 */
[----:B-1----:R-:W-:Y:S01]  /*6370*/  IMAD.MOV.U32 R4, RZ, RZ, RZ ;  /* 0x000000ffff047224 */ /* 0x002fe200078e00ff */
[----:B------:R-:W-:Y:S02]  /*6380*/  UIADD3 UR6, UR38, 0xb028, URZ ;  /* 0x0000b02826067890 */ /* 0x000fe4000fffe03f */
[----:B------:R-:W-:Y:S02]  /*6390*/  USEL UR7, URZ, 0x1, !UP0 ;  /* 0x000000013f077887 */ /* 0x000fe4000c000000 */
[----:B------:R-:W-:Y:S02]  /*63a0*/  UPRMT UR6, URZ, 0x654, UR6 ;  /* 0x000006543f067896 */ /* 0x000fe40008000006 */
[----:B------:R-:W-:-:S04]  /*63b0*/  USEL UR7, UR7, 0x2, UP1 ;  /* 0x0000000207077887 */ /* 0x000fc80008800000 */
[----:B------:R-:W-:-:S03]  /*63c0*/  UISETP.GT.U32.AND UP0, UPT, UR7, 0x1, UPT ;  /* 0x000000010700788c */ /* 0x000fc6000bf04070 */
[----:B------:R-:W-:Y:S03]  /*63d0*/  SYNCS.ARRIVE.TRANS64.RED.A1T0 RZ, [UR6], RZ ;  /* 0x000000ffffff79a7 */ /* 0x000fe60008100406 */
[----:B------:R-:W-:-:S13]  /*63e0*/  PLOP3.LUT P1, PT, PT, PT, UP0, 0x80, 0x0 ;  /* 0x000000000000781c */ /* 0x000fda0003f2f008 */
[----:B------:R-:W-:Y:S05]  /*63f0*/  @P1 BRA `(.L_x_22) ;  /* 0x0000000000041947 */ /* 0x000fea0003800000 */
[----:B------:R-:W-:Y:S01]  /*6400*/  BPT.TRAP 0x1 ;  /* 0x000000040000795c */ /* 0x000fe20000300000 */
.L_x_22:
[C---:B------:R-:W-:Y:S01]  /*6410*/  ISETP.GE.AND P2, PT, R8.reuse, 0x3, PT ;  /* 0x000000030800780c */ /* 0x040fe20003f46270 */
[----:B------:R-:W-:Y:S01]  /*6420*/  UMOV UR9, 0x1 ;  /* 0x0000000100097882 */ /* 0x000fe20000000000 */
[----:B------:R-:W-:Y:S01]  /*6430*/  UMOV UR11, 0x2 ;  /* 0x00000002000b7882 */ /* 0x000fe20000000000 */
[----:B------:R-:W-:Y:S01]  /*6440*/  IADD3 R3, R3, 0x100, RZ ;  /* 0x0000010003037810 */ /* 0x000fe20007ffe0ff */
[----:B------:R-:W-:-:S09]  /*6450*/  VIADD R8, R8, 0xffffffff ;  /* 0xffffffff08087836 */ /* 0x000fd20000000000 */
[----:B------:R-:W-:Y:S05]  /*6460*/  @!P2 BRA `(.L_x_23) ;  /* 0x0000004400d8a947 */ /* 0x000fea0003800000 */
[----:B------:R-:W-:Y:S01]  /*6470*/  MOV R13, R7 ;  /* 0x00000007000d7202 */ /* 0x000fe20000000f00 */
[----:B------:R-:W-:Y:S01]  /*6480*/  IMAD.MOV.U32 R9, RZ, RZ, R11 ;  /* 0x000000ffff097224 */ /* 0x000fe200078e000b */
[----:B------:R-:W-:Y:S01]  /*6490*/  MOV R4, RZ ;  /* 0x000000ff00047202 */ /* 0x000fe20000000f00 */
[----:B------:R-:W-:Y:S01]  /*64a0*/  UMOV UR11, 0x2 ;  /* 0x00000002000b7882 */ /* 0x000fe20000000000 */
[----:B------:R-:W-:Y:S01]  /*64b0*/  UMOV UR9, 0x1 ;  /* 0x0000000100097882 */ /* 0x000fe20000000000 */
[----:B------:R-:W-:-:S05]  /*64c0*/  ULDC UR13, c[0x0][0x604] ;  /* 0x00018100000d7ab9 */ /* 0x000fca0000000800 */
.L_x_34:
[----:B------:R-:W-:-:S13]  /*64d0*/  PLOP3.LUT P3, PT, PT, PT, UP1, 0x80, 0x0 ;  /* 0x000000000000781c */ /* 0x000fda0003f6f018 */
[----:B-1----:R-:W-:Y:S05]  /*64e0*/  @!P3 BRA `(.L_x_24) ;  /* 0x000000000004b947 */ /* 0x002fea0003800000 */
[----:B------:R-:W-:Y:S01]  /*64f0*/  BPT.TRAP 0x1 ;  /* 0x000000040000795c */ /* 0x000fe20000300000 */
.L_x_24:
[----:B------:R-:W-:Y:S01]  /*6500*/  ULEA UR6, UR11, UR38, 0x3 ;  /* 0x000000260b067291 */ /* 0x000fe2000f8e183f */
[----:B------:R-:W-:-:S08]  /*6510*/  SHF.L.U32 R7, R4, 0x1f, RZ ;  /* 0x0000001f04077819 */ /* 0x000fd000000006ff */
[----:B------:R-:W1:Y:S02]  /*6520*/  SYNCS.PHASECHK.TRANS64.TRYWAIT P2, [UR6+0xb000], R7 ;  /* 0x00b00007ff0075a7 */ /* 0x000e640008040146 */
[----:B-1----:R-:W-:Y:S05]  /*6530*/  @!P2 BRA `(.L_x_25) ;  /* 0x000000c00084a947 */ /* 0x002fea0003800000 */
.L_x_103:
[----:B------:R-:W-:Y:S01]  /*6540*/  ULEA UR6, UR11, UR10, 0x9 ;  /* 0x0000000a0b067291 */ /* 0x000fe2000f8e483f */
[----:B------:R-:W-:Y:S01]  /*6550*/  WARPGROUP.ARRIVE ;  /* 0x00000000000079c5 */ /* 0x000fe20000000000 */
[----:B------:R-:W-:-:S07]  /*6560*/  UMOV UR7, 0xc0000010 ;  /* 0xc000001000077882 */ /* 0x000fce0000000000 */
[----:B------:R-:W-:Y:S01]  /*6570*/  HGMMA.64x256x16.F32.BF16 R24, gdesc[UR4], RZ, !UPT, gsb0 ;  /* 0x03e00000041879f0 */ /* 0x000fe2000c0018ff */
[----:B------:R-:W-:-:S04]  /*6580*/  UIADD3 UR6, UR11, 0x1, URZ ;  /* 0x000000010b067890 */ /* 0x000fc8000fffe03f */
[----:B------:R-:W-:-:S04]  /*6590*/  UISETP.NE.AND UP0, UPT, UR6, 0x5, UPT ;  /* 0x000000050600788c */ /* 0x000fc8000bf05270 */
[----:B------:R-:W-:Y:S02]  /*65a0*/  USEL UR7, URZ, 0x1, UP0 ;  /* 0x000000013f077887 */ /* 0x000fe40008000000 */
[----:B------:R-:W-:-:S04]  /*65b0*/  USEL UR6, UR6, URZ, UP0 ;  /* 0x0000003f06067287 */ /* 0x000fc80008000000 */
[----:B------:R-:W-:Y:S01]  /*65c0*/  LOP3.LUT R4, R4, UR7, RZ, 0x3c, !PT ;  /* 0x0000000704047c12 */ /* 0x000fe2000f8e3cff */
[----:B------:R-:W-:Y:S02]  /*65d0*/  WARPGROUP.DEPBAR.LE gsb0, 0x0 ;  /* 0x00008000000079c5 */ /* 0x000fe40000010000 */
[----:B------:R-:W-:Y:S05]  /*65e0*/  @!P3 BRA `(.L_x_26) ;  /* 0x000000000004b947 */ /* 0x000fea0003800000 */
[----:B------:R-:W-:Y:S01]  /*65f0*/  BPT.TRAP 0x1 ;  /* 0x000000040000795c */ /* 0x000fe20000300000 */
.L_x_26:
[----:B-1----:R-:W-:Y:S01]  /*6600*/  FMNMX R10, R24, R13, !PT ;  /* 0x0000000d180a7209 */ /* 0x002fe20007800000 */
[----:B------:R-:W-:-:S03]  /*6610*/  ULEA UR7, UR6, UR38, 0x3 ;  /* 0x0000002606077291 */ /* 0x000fc6000f8e183f */
[----:B------:R-:W-:-:S04]  /*6620*/  FMNMX R7, R25, R10, !PT ;  /* 0x0000000a19077209 */ /* 0x000fc80007800000 */
        /* <DEDUP_REMOVED lines=61> */
[----:B------:R-:W-:-:S05]  /*6a00*/  FMNMX R11, R149, R10, !PT ;  /* 0x0000000a950b7209 */ /* 0x000fca0007800000 */
[----:B------:R-:W1:Y:S02]  /*6a10*/  SHFL.BFLY PT, R10, R11, 0x1, 0x1f ;  /* 0x0c201f000b0a7f89 */ /* 0x000e6400000e0000 */
[----:B-1----:R-:W-:-:S05]  /*6a20*/  FMNMX R12, R11, R10, !PT ;  /* 0x0000000a0b0c7209 */ /* 0x002fca0007800000 */
[----:B------:R-:W1:Y:S02]  /*6a30*/  SHFL.BFLY PT, R7, R12, 0x2, 0x1f ;  /* 0x0c401f000c077f89 */ /* 0x000e6400000e0000 */
[----:B-1----:R-:W-:Y:S02]  /*6a40*/  FMNMX R7, R12, R7, !PT ;  /* 0x000000070c077209 */ /* 0x002fe40007800000 */
[----:B------:R-:W-:Y:S02]  /*6a50*/  FMNMX R12, R26, R9, !PT ;  /* 0x000000091a0c7209 */ /* 0x000fe40007800000 */
[----:B------:R-:W-:Y:S02]  /*6a60*/  FSETP.NEU.AND P2, PT, R7, -INF , PT ;  /* 0xff8000000700780b */ /* 0x000fe40003f4d000 */
[----:B------:R-:W-:Y:S02]  /*6a70*/  FMNMX R11, R27, R12, !PT ;  /* 0x0000000c1b0b7209 */ /* 0x000fe40007800000 */
[----:B------:R-:W-:-:S02]  /*6a80*/  FSEL R10, R7, RZ, P2 ;  /* 0x000000ff070a7208 */ /* 0x000fc40001000000 */
[----:B------:R-:W-:-:S03]  /*6a90*/  FMNMX R12, R30, R11, !PT ;  /* 0x0000000b1e0c7209 */ /* 0x000fc60007800000 */
[----:B------:R-:W-:Y:S01]  /*6aa0*/  FMUL R169, R10, UR13 ;  /* 0x0000000d0aa97c20 */ /* 0x000fe20008400000 */
[----:B------:R-:W-:-:S03]  /*6ab0*/  FMNMX R11, R31, R12, !PT ;  /* 0x0000000c1f0b7209 */ /* 0x000fc60007800000 */
        /* <DEDUP_REMOVED lines=16> */
[--C-:B------:R-:W-:Y:S01]  /*6bc0*/  FFMA R16, R45, UR13, -R169.reuse ;  /* 0x0000000d2d107c23 */ /* 0x100fe200080008a9 */
        /* <DEDUP_REMOVED lines=9> */
[----:B------:R-:W-:Y:S01]  /*6c60*/  @!P4 FMUL R32, R32, 0.5 ;  /* 0x3f0000002020c820 */ /* 0x000fe20000400000 */
[--C-:B------:R-:W-:Y:S01]  /*6c70*/  FFMA R40, R57, UR13, -R169.reuse ;  /* 0x0000000d39287c23 */ /* 0x100fe200080008a9 */
[--C-:B------:R-:W-:Y:S01]  /*6c80*/  FFMA R18, R61, UR13, -R169.reuse ;  /* 0x0000000d3d127c23 */ /* 0x100fe200080008a9 */
[--C-:B------:R-:W-:Y:S01]  /*6c90*/  FFMA R45, R64, UR13, -R169.reuse ;  /* 0x0000000d402d7c23 */ /* 0x100fe200080008a9 */
[--C-:B------:R-:W-:Y:S01]  /*6ca0*/  FFMA R19, R69, UR13, -R169.reuse ;  /* 0x0000000d45137c23 */ /* 0x100fe200080008a9 */
[----:B------:R-:W-:Y:S01]  /*6cb0*/  FMNMX R12, R34, R11, !PT ;  /* 0x0000000b220c7209 */ /* 0x000fe20007800000 */
[----:B------:R-:W2:Y:S01]  /*6cc0*/  MUFU.EX2 R167, R167 ;  /* 0x000000a700a77308 */ /* 0x000ea20000000800 */
[--C-:B------:R-:W-:Y:S01]  /*6cd0*/  FFMA R68, R68, UR13, -R169.reuse ;  /* 0x0000000d44447c23 */ /* 0x100fe200080008a9 */
[--C-:B------:R-:W-:Y:S01]  /*6ce0*/  FFMA R48, R73, UR13, -R169.reuse ;  /* 0x0000000d49307c23 */ /* 0x100fe200080008a9 */
[----:B------:R-:W-:Y:S01]  /*6cf0*/  FMNMX R11, R35, R12, !PT ;  /* 0x0000000c230b7209 */ /* 0x000fe20007800000 */
[--C-:B------:R-:W-:Y:S01]  /*6d00*/  FFMA R53, R80, UR13, -R169.reuse ;  /* 0x0000000d50357c23 */ /* 0x100fe200080008a9 */
[--C-:B------:R-:W-:Y:S01]  /*6d10*/  FFMA R76, R76, UR13, -R169.reuse ;  /* 0x0000000d4c4c7c23 */ /* 0x100fe200080008a9 */
[--C-:B------:R-:W-:Y:S01]  /*6d20*/  FFMA R20, R77, UR13, -R169.reuse ;  /* 0x0000000d4d147c23 */ /* 0x100fe200080008a9 */
[----:B------:R-:W-:Y:S01]  /*6d30*/  FMNMX R12, R38, R11, !PT ;  /* 0x0000000b260c7209 */ /* 0x000fe20007800000 */
[----:B------:R-:W3:Y:S01]  /*6d40*/  MUFU.EX2 R25, R25 ;  /* 0x0000001900197308 */ /* 0x000ee20000000800 */
[----:B-1----:R-:W-:Y:S01]  /*6d50*/  @!P5 FMUL R24, R24, R24 ;  /* 0x000000181818d220 */ /* 0x002fe20000400000 */
[----:B------:R-:W-:Y:S01]  /*6d60*/  FSETP.GEU.AND P5, PT, R29, -126, PT ;  /* 0xc2fc00001d00780b */ /* 0x000fe20003fae000 */
[--C-:B------:R-:W-:Y:S01]  /*6d70*/  FFMA R84, R84, UR13, -R169.reuse ;  /* 0x0000000d54547c23 */ /* 0x100fe200080008a9 */
[----:B------:R-:W-:Y:S01]  /*6d80*/  FMNMX R11, R39, R12, !PT ;  /* 0x0000000c270b7209 */ /* 0x000fe20007800000 */
[--C-:B------:R-:W-:Y:S01]  /*6d90*/  FFMA R21, R85, UR13, -R169.reuse ;  /* 0x0000000d55157c23 */ /* 0x100fe200080008a9 */
[--C-:B------:R-:W-:Y:S01]  /*6da0*/  FFMA R57, R88, UR13, -R169.reuse ;  /* 0x0000000d58397c23 */ /* 0x100fe200080008a9 */
[--C-:B------:R-:W-:Y:S01]  /*6db0*/  FFMA R22, R93, UR13, -R169.reuse ;  /* 0x0000000d5d167c23 */ /* 0x100fe200080008a9 */
[----:B------:R-:W1:Y:S01]  /*6dc0*/  MUFU.EX2 R168, R28 ;  /* 0x0000001c00a87308 */ /* 0x000e620000000800 */
[----:B--2---:R-:W-:Y:S01]  /*6dd0*/  @!P3 FMUL R167, R167, R167 ;  /* 0x000000a7a7a7b220 */ /* 0x004fe20000400000 */
[----:B------:R-:W-:Y:S01]  /*6de0*/  FSETP.GEU.AND P3, PT, R33, -126, PT ;  /* 0xc2fc00002100780b */ /* 0x000fe20003f6e000 */
[--C-:B------:R-:W-:Y:S01]  /*6df0*/  FFMA R92, R92, UR13, -R169.reuse ;  /* 0x0000000d5c5c7c23 */ /* 0x100fe200080008a9 */
[----:B------:R-:W-:Y:S01]  /*6e00*/  FMNMX R12, R42, R11, !PT ;  /* 0x0000000b2a0c7209 */ /* 0x000fe20007800000 */
[--C-:B------:R-:W-:Y:S01]  /*6e10*/  FFMA R61, R96, UR13, -R169.reuse ;  /* 0x0000000d603d7c23 */ /* 0x100fe200080008a9 */
[--C-:B------:R-:W-:Y:S01]  /*6e20*/  FFMA R64, R101, UR13, -R169.reuse ;  /* 0x0000000d65407c23 */ /* 0x100fe200080008a9 */
[----:B------:R-:W-:Y:S01]  /*6e30*/  @!P5 FMUL R29, R29, 0.5 ;  /* 0x3f0000001d1dd820 */ /* 0x000fe20000400000 */
[----:B------:R-:W2:Y:S01]  /*6e40*/  MUFU.EX2 R28, R32 ;  /* 0x00000020001c7308 */ /* 0x000ea20000000800 */
[----:B---3--:R-:W-:Y:S01]  /*6e50*/  @!P2 FMUL R25, R25, R25 ;  /* 0x000000191919a220 */ /* 0x008fe20000400000 */
[----:B------:R-:W-:Y:S01]  /*6e60*/  FSETP.GEU.AND P2, PT, R36, -126, PT ;  /* 0xc2fc00002400780b */ /* 0x000fe20003f4e000 */
[--C-:B------:R-:W-:Y:S01]  /*6e70*/  FFMA R69, R109, UR13, -R169.reuse ;  /* 0x0000000d6d457c23 */ /* 0x100fe200080008a9 */
[----:B------:R-:W-:Y:S01]  /*6e80*/  FMNMX R11, R43, R12, !PT ;  /* 0x0000000c2b0b7209 */ /* 0x000fe20007800000 */
[--C-:B------:R-:W-:Y:S01]  /*6e90*/  FFMA R23, R105, UR13, -R169.reuse ;  /* 0x0000000d69177c23 */ /* 0x100fe200080008a9 */
[--C-:B------:R-:W-:Y:S01]  /*6ea0*/  FFMA R88, R108, UR13, -R169.reuse ;  /* 0x0000000d6c587c23 */ /* 0x100fe200080008a9 */
[----:B------:R-:W-:Y:S01]  /*6eb0*/  @!P3 FMUL R33, R33, 0.5 ;  /* 0x3f0000002121b820 */ /* 0x000fe20000400000 */
[----:B------:R-:W3:Y:S01]  /*6ec0*/  MUFU.EX2 R29, R29 ;  /* 0x0000001d001d7308 */ /* 0x000ee20000000800 */
[----:B-1----:R-:W-:Y:S01]  /*6ed0*/  @!P6 FMUL R168, R168, R168 ;  /* 0x000000a8a8a8e220 */ /* 0x002fe20000400000 */
[----:B------:R-:W-:Y:S01]  /*6ee0*/  FSETP.GEU.AND P6, PT, R15, -126, PT ;  /* 0xc2fc00000f00780b */ /* 0x000fe20003fce000 */
[--C-:B------:R-:W-:Y:S01]  /*6ef0*/  FFMA R73, R113, UR13, -R169.reuse ;  /* 0x0000000d71497c23 */ /* 0x100fe200080008a9 */
[----:B------:R-:W-:Y:S01]  /*6f00*/  FMNMX R12, R46, R11, !PT ;  /* 0x0000000b2e0c7209 */ /* 0x000fe20007800000 */
[--C-:B------:R-:W-:Y:S01]  /*6f10*/  FFMA R93, R116, UR13, -R169.reuse ;  /* 0x0000000d745d7c23 */ /* 0x100fe200080008a9 */
[--C-:B------:R-:W-:Y:S01]  /*6f20*/  FFMA R101, R121, UR13, -R169.reuse ;  /* 0x0000000d79657c23 */ /* 0x100fe200080008a9 */
[----:B------:R-:W-:Y:S01]  /*6f30*/  @!P2 FMUL R36, R36, 0.5 ;  /* 0x3f0000002424a820 */ /* 0x000fe20000400000 */
        /* <DEDUP_REMOVED lines=8> */
[----:B------:R2:W4:Y:S01]  /*6fc0*/  MUFU.EX2 R166, R36 ;  /* 0x0000002400a67308 */ /* 0x0005220000000800 */
        /* <DEDUP_REMOVED lines=8> */
[--C-:B--2---:R-:W-:Y:S01]  /*7050*/  FFMA R36, R49, UR13, -R169.reuse ;  /* 0x0000000d31247c23 */ /* 0x104fe200080008a9 */
[----:B-1----:R-:W-:Y:S01]  /*7060*/  @!P3 FMUL R33, R33, R33 ;  /* 0x000000212121b220 */ /* 0x002fe20000400000 */
[--C-:B------:R-:W-:Y:S01]  /*7070*/  FFMA R49, R72, UR13, -R169.reuse ;  /* 0x0000000d48317c23 */ /* 0x100fe200080008a9 */
[----:B------:R-:W-:Y:S01]  /*7080*/  FMNMX R11, R51, R12, !PT ;  /* 0x0000000c330b7209 */ /* 0x000fe20007800000 */
[--C-:B------:R-:W-:Y:S01]  /*7090*/  FFMA R72, R117, UR13, -R169.reuse ;  /* 0x0000000d75487c23 */ /* 0x100fe200080008a9 */
[----:B------:R-:W-:Y:S01]  /*70a0*/  FSETP.GEU.AND P3, PT, R36, -126, PT ;  /* 0xc2fc00002400780b */ /* 0x000fe20003f6e000 */
[----:B------:R-:W-:Y:S01]  /*70b0*/  @!P5 FMUL R44, R44, 0.5 ;  /* 0x3f0000002c2cd820 */ /* 0x000fe20000400000 */
[----:B------:R1:W2:Y:S01]  /*70c0*/  MUFU.EX2 R32, R41 ;  /* 0x0000002900207308 */ /* 0x0002a20000000800 */
[----:B----4-:R-:W-:Y:S01]  /*70d0*/  @!P2 FMUL R166, R166, R166 ;  /* 0x000000a6a6a6a220 */ /* 0x010fe20000400000 */
[----:B------:R-:W-:Y:S01]  /*70e0*/  FSETP.GEU.AND P2, PT, R16, -126, PT ;  /* 0xc2fc00001000780b */ /* 0x000fe20003f4e000 */
[--C-:B------:R-:W-:Y:S01]  /*70f0*/  FFMA R109, R145, UR13, -R169.reuse ;  /* 0x0000000d916d7c23 */ /* 0x100fe200080008a9 */
[----:B------:R-:W-:Y:S01]  /*7100*/  FMNMX R12, R54, R11, !PT ;  /* 0x0000000b360c7209 */ /* 0x000fe20007800000 */
[----:B------:R-:W-:-:S03]  /*7110*/  FFMA R113, R148, UR13, -R169 ;  /* 0x0000000d94717c23 */ /* 0x000fc600080008a9 */
[----:B------:R4:W5:Y:S01]  /*7120*/  MUFU.EX2 R165, R44 ;  /* 0x0000002c00a57308 */ /* 0x0009620000000800 */
[----:B---3--:R-:W-:Y:S01]  /*7130*/  @!P6 FMUL R15, R15, R15 ;  /* 0x0000000f0f0fe220 */ /* 0x008fe20000400000 */
[----:B------:R-:W-:Y:S01]  /*7140*/  FSETP.GEU.AND P6, PT, R37, -126, PT ;  /* 0xc2fc00002500780b */ /* 0x000fe20003fce000 */
[----:B------:R-:W-:Y:S01]  /*7150*/  @!P3 FMUL R36, R36, 0.5 ;  /* 0x3f0000002424b820 */ /* 0x000fe20000400000 */
[--C-:B-1----:R-:W-:Y:S01]  /*7160*/  FFMA R41, R56, UR13, -R169.reuse ;  /* 0x0000000d38297c23 */ /* 0x102fe200080008a9 */
[----:B------:R-:W-:Y:S01]  /*7170*/  FMNMX R11, R55, R12, !PT ;  /* 0x0000000c370b7209 */ /* 0x000fe20007800000 */
[--C-:B------:R-:W-:Y:S01]  /*7180*/  FFMA R56, R89, UR13, -R169.reuse ;  /* 0x0000000d59387c23 */ /* 0x100fe200080008a9 */
[----:B------:R-:W-:Y:S01]  /*7190*/  @!P2 FMUL R16, R16, 0.5 ;  /* 0x3f0000001010a820 */ /* 0x000fe20000400000 */
[--C-:B------:R-:W-:Y:S01]  /*71a0*/  FFMA R89, R132, UR13, -R169.reuse ;  /* 0x0000000d84597c23 */ /* 0x100fe200080008a9 */
[----:B------:R-:W1:Y:S01]  /*71b0*/  MUFU.EX2 R36, R36 ;  /* 0x0000002400247308 */ /* 0x000e620000000800 */
[----:B--2---:R-:W-:Y:S01]  /*71c0*/  @!P4 FMUL R32, R32, R32 ;  /* 0x000000202020c220 */ /* 0x004fe20000400000 */
[----:B------:R-:W-:Y:S01]  /*71d0*/  FSETP.GEU.AND P4, PT, R52, -126, PT ;  /* 0xc2fc00003400780b */ /* 0x000fe20003f8e000 */
[--C-:B----4-:R-:W-:Y:S01]  /*71e0*/  FFMA R44, R65, UR13, -R169.reuse ;  /* 0x0000000d412c7c23 */ /* 0x110fe200080008a9 */
[----:B------:R-:W-:Y:S01]  /*71f0*/  FMNMX R12, R58, R11, !PT ;  /* 0x0000000b3a0c7209 */ /* 0x000fe20007800000 */
[----:B------:R-:W-:Y:S01]  /*7200*/  FFMA R65, R100, UR13, -R169 ;  /* 0x0000000d64417c23 */ /* 0x000fe200080008a9 */
[----:B------:R-:W-:Y:S01]  /*7210*/  @!P6 FMUL R37, R37, 0.5 ;  /* 0x3f0000002525e820 */ /* 0x000fe20000400000 */
[----:B-----5:R-:W-:Y:S01]  /*7220*/  @!P5 FMUL R165, R165, R165 ;  /* 0x000000a5a5a5d220 */ /* 0x020fe20000400000 */
[----:B------:R-:W-:Y:S01]  /*7230*/  FSETP.GEU.AND P5, PT, R17, -126, PT ;  /* 0xc2fc00001100780b */ /* 0x000fe20003fae000 */
[----:B------:R-:W2:Y:S01]  /*7240*/  MUFU.EX2 R16, R16 ;  /* 0x0000001000107308 */ /* 0x000ea20000000800 */
[----:B------:R-:W-:-:S05]  /*7250*/  FMNMX R11, R59, R12, !PT ;  /* 0x0000000c3b0b7209 */ /* 0x000fca0007800000 */
[----:B------:R-:W-:Y:S01]  /*7260*/  @!P4 FMUL R52, R52, 0.5 ;  /* 0x3f0000003434c820 */ /* 0x000fe20000400000 */
[----:B------:R-:W-:Y:S01]  /*7270*/  FMNMX R12, R62, R11, !PT ;  /* 0x0000000b3e0c7209 */ /* 0x000fe20007800000 */
[----:B-1----:R-:W-:Y:S01]  /*7280*/  @!P3 FMUL R36, R36, R36 ;  /* 0x000000242424b220 */ /* 0x002fe20000400000 */
[----:B------:R-:W1:Y:S01]  /*7290*/  MUFU.EX2 R37, R37 ;  /* 0x0000002500257308 */ /* 0x000e620000000800 */
[----:B------:R-:W-:Y:S02]  /*72a0*/  FSETP.GEU.AND P3, PT, R60, -126, PT ;  /* 0xc2fc00003c00780b */ /* 0x000fe40003f6e000 */
[----:B------:R-:W-:Y:S01]  /*72b0*/  FMNMX R11, R63, R12, !PT ;  /* 0x0000000c3f0b7209 */ /* 0x000fe20007800000 */
[----:B------:R-:W-:-:S03]  /*72c0*/  @!P5 FMUL R17, R17, 0.5 ;  /* 0x3f0000001111d820 */ /* 0x000fc60000400000 */
[----:B------:R-:W-:Y:S01]  /*72d0*/  FMNMX R12, R66, R11, !PT ;  /* 0x0000000b420c7209 */ /* 0x000fe20007800000 */
[----:B------:R3:W4:Y:S01]  /*72e0*/  MUFU.EX2 R164, R52 ;  /* 0x0000003400a47308 */ /* 0x0007220000000800 */
[----:B--2---:R-:W-:Y:S01]  /*72f0*/  @!P2 FMUL R16, R16, R16 ;  /* 0x000000101010a220 */ /* 0x004fe20000400000 */
[----:B------:R-:W-:Y:S02]  /*7300*/  FSETP.GEU.AND P2, PT, R41, -126, PT ;  /* 0xc2fc00002900780b */ /* 0x000fe40003f4e000 */
[----:B------:R-:W-:Y:S02]  /*7310*/  FMNMX R11, R67, R12, !PT ;  /* 0x0000000c430b7209 */ /* 0x000fe40007800000 */
[----:B------:R-:W-:Y:S02]  /*7320*/  @!P3 FMUL R60, R60, 0.5 ;  /* 0x3f0000003c3cb820 */ /* 0x000fe40000400000 */
[----:B------:R-:W2:Y:S01]  /*7330*/  MUFU.EX2 R17, R17 ;  /* 0x0000001100117308 */ /* 0x000ea20000000800 */
[----:B-1----:R-:W-:Y:S01]  /*7340*/  @!P6 FMUL R37, R37, R37 ;  /* 0x000000252525e220 */ /* 0x002fe20000400000 */
[----:B------:R-:W-:Y:S01]  /*7350*/  FSETP.GEU.AND P6, PT, R40, -126, PT ;  /* 0xc2fc00002800780b */ /* 0x000fe20003fce000 */
[--C-:B---3--:R-:W-:Y:S01]  /*7360*/  FFMA R52, R81, UR13, -R169.reuse ;  /* 0x0000000d51347c23 */ /* 0x108fe200080008a9 */
[----:B------:R-:W-:Y:S01]  /*7370*/  FMNMX R12, R70, R11, !PT ;  /* 0x0000000b460c7209 */ /* 0x000fe20007800000 */
[----:B------:R-:W-:-:S02]  /*7380*/  FFMA R81, R137, UR13, -R169 ;  /* 0x0000000d89517c23 */ /* 0x000fc400080008a9 */
[----:B------:R-:W-:Y:S01]  /*7390*/  @!P2 FMUL R41, R41, 0.5 ;  /* 0x3f0000002929a820 */ /* 0x000fe20000400000 */
[----:B------:R1:W3:Y:S01]  /*73a0*/  MUFU.EX2 R163, R60 ;  /* 0x0000003c00a37308 */ /* 0x0002e20000000800 */
[----:B----4-:R-:W-:Y:S01]  /*73b0*/  @!P4 FMUL R164, R164, R164 ;  /* 0x000000a4a4a4c220 */ /* 0x010fe20000400000 */
[----:B------:R-:W-:Y:S02]  /*73c0*/  FSETP.GEU.AND P4, PT, R18, -126, PT ;  /* 0xc2fc00001200780b */ /* 0x000fe40003f8e000 */
[----:B------:R-:W-:-:S03]  /*73d0*/  FMNMX R11, R71, R12, !PT ;  /* 0x0000000c470b7209 */ /* 0x000fc60007800000 */
[----:B------:R-:W-:Y:S01]  /*73e0*/  @!P6 FMUL R40, R40, 0.5 ;  /* 0x3f0000002828e820 */ /* 0x000fe20000400000 */
[----:B------:R-:W4:Y:S01]  /*73f0*/  MUFU.EX2 R41, R41 ;  /* 0x0000002900297308 */ /* 0x000f220000000800 */
[----:B--2---:R-:W-:Y:S01]  /*7400*/  @!P5 FMUL R17, R17, R17 ;  /* 0x000000111111d220 */ /* 0x004fe20000400000 */
[----:B------:R-:W-:Y:S01]  /*7410*/  FSETP.GEU.AND P5, PT, R45, -126, PT ;  /* 0xc2fc00002d00780b */ /* 0x000fe20003fae000 */
[----:B-1----:R-:W-:Y:S01]  /*7420*/  FFMA R60, R97, UR13, -R169 ;  /* 0x0000000d613c7c23 */ /* 0x002fe200080008a9 */
[----:B------:R-:W-:-:S03]  /*7430*/  FMNMX R12, R74, R11, !PT ;  /* 0x0000000b4a0c7209 */ /* 0x000fc60007800000 */
[----:B------:R-:W-:Y:S01]  /*7440*/  @!P4 FMUL R18, R18, 0.5 ;  /* 0x3f0000001212c820 */ /* 0x000fe20000400000 */
[----:B------:R-:W1:Y:S01]  /*7450*/  MUFU.EX2 R40, R40 ;  /* 0x0000002800287308 */ /* 0x000e620000000800 */
[----:B---3--:R-:W-:Y:S01]  /*7460*/  @!P3 FMUL R163, R163, R163 ;  /* 0x000000a3a3a3b220 */ /* 0x008fe20000400000 */
[----:B------:R-:W-:Y:S02]  /*7470*/  FSETP.GEU.AND P3, PT, R19, -126, PT ;  /* 0xc2fc00001300780b */ /* 0x000fe40003f6e000 */
[----:B------:R-:W-:-:S03]  /*7480*/  FMNMX R11, R75, R12, !PT ;  /* 0x0000000c4b0b7209 */ /* 0x000fc60007800000 */
[----:B------:R-:W-:Y:S01]  /*7490*/  @!P5 FMUL R45, R45, 0.5 ;  /* 0x3f0000002d2dd820 */ /* 0x000fe20000400000 */
[----:B------:R-:W2:Y:S01]  /*74a0*/  MUFU.EX2 R18, R18 ;  /* 0x0000001200127308 */ /* 0x000ea20000000800 */
[----:B----4-:R-:W-:Y:S01]  /*74b0*/  @!P2 FMUL R41, R41, R41 ;  /* 0x000000292929a220 */ /* 0x010fe20000400000 */
        /* <DEDUP_REMOVED lines=18> */
[----:B------:R3:W4:Y:S01]  /*75e0*/  MUFU.EX2 R162, R68 ;  /* 0x0000004400a27308 */ /* 0x0007220000000800 */
[----:B-1----:R-:W-:Y:S01]  /*75f0*/  @!P3 FMUL R19, R19, R19 ;  /* 0x000000131313b220 */ /* 0x002fe20000400000 */
[----:B------:R-:W-:Y:S02]  /*7600*/  FSETP.GEU.AND P3, PT, R53, -126, PT ;  /* 0xc2fc00003500780b */ /* 0x000fe40003f6e000 */
[----:B------:R-:W-:-:S03]  /*7610*/  FMNMX R12, R86, R11, !PT ;  /* 0x0000000b560c7209 */ /* 0x000fc60007800000 */
[----:B------:R-:W-:Y:S01]  /*7620*/  @!P5 FMUL R48, R48, 0.5 ;  /* 0x3f0000003030d820 */ /* 0x000fe20000400000 */
[----:B------:R-:W1:Y:S01]  /*7630*/  MUFU.EX2 R49, R49 ;  /* 0x0000003100317308 */ /* 0x000e620000000800 */
[----:B--2---:R-:W-:Y:S01]  /*7640*/  @!P2 FMUL R44, R44, R44 ;  /* 0x0000002c2c2ca220 */ /* 0x004fe20000400000 */
[----:B------:R-:W-:Y:S01]  /*7650*/  FSETP.GEU.AND P2, PT, R76, -126, PT ;  /* 0xc2fc00004c00780b */ /* 0x000fe20003f4e000 */
[----:B---3--:R-:W-:Y:S01]  /*7660*/  FFMA R68, R112, UR13, -R169 ;  /* 0x0000000d70447c23 */ /* 0x008fe200080008a9 */
        /* <DEDUP_REMOVED lines=12> */
[----:B------:R1:W4:Y:S01]  /*7730*/  MUFU.EX2 R161, R76 ;  /* 0x0000004c00a17308 */ /* 0x0003220000000800 */
[----:B--2---:R-:W-:Y:S01]  /*7740*/  @!P5 FMUL R48, R48, R48 ;  /* 0x000000303030d220 */ /* 0x004fe20000400000 */
[----:B------:R-:W-:Y:S02]  /*7750*/  FSETP.GEU.AND P5, PT, R84, -126, PT ;  /* 0xc2fc00005400780b */ /* 0x000fe40003fae000 */
[----:B------:R-:W-:-:S03]  /*7760*/  FMNMX R12, R94, R11, !PT ;  /* 0x0000000b5e0c7209 */ /* 0x000fc60007800000 */
[----:B------:R-:W-:Y:S01]  /*7770*/  @!P4 FMUL R52, R52, 0.5 ;  /* 0x3f0000003434c820 */ /* 0x000fe20000400000 */
[----:B------:R-:W2:Y:S01]  /*7780*/  MUFU.EX2 R20, R20 ;  /* 0x0000001400147308 */ /* 0x000ea20000000800 */
[----:B---3--:R-:W-:Y:S01]  /*7790*/  @!P3 FMUL R53, R53, R53 ;  /* 0x000000353535b220 */ /* 0x008fe20000400000 */
[----:B------:R-:W-:Y:S01]  /*77a0*/  FSETP.GEU.AND P3, PT, R56, -126, PT ;  /* 0xc2fc00003800780b */ /* 0x000fe20003f6e000 */
[----:B-1----:R-:W-:Y:S01]  /*77b0*/  FFMA R76, R128, UR13, -R169 ;  /* 0x0000000d804c7c23 */ /* 0x002fe200080008a9 */
[----:B------:R-:W-:-:S03]  /*77c0*/  FMNMX R11, R95, R12, !PT ;  /* 0x0000000c5f0b7209 */ /* 0x000fc60007800000 */
[----:B------:R-:W-:Y:S01]  /*77d0*/  @!P5 FMUL R84, R84, 0.5 ;  /* 0x3f0000005454d820 */ /* 0x000fe20000400000 */
[----:B------:R-:W1:Y:S01]  /*77e0*/  MUFU.EX2 R52, R52 ;  /* 0x0000003400347308 */ /* 0x000e620000000800 */
[----:B----4-:R-:W-:Y:S01]  /*77f0*/  @!P2 FMUL R161, R161, R161 ;  /* 0x000000a1a1a1a220 */ /* 0x010fe20000400000 */
        /* <DEDUP_REMOVED lines=9> */
[----:B-1----:R-:W-:Y:S01]  /*7890*/  @!P4 FMUL R52, R52, R52 ;  /* 0x000000343434c220 */ /* 0x002fe20000400000 */
[----:B------:R-:W-:Y:S01]  /*78a0*/  FSETP.GEU.AND P4, PT, R92, -126, PT ;  /* 0xc2fc00005c00780b */ /* 0x000fe20003f8e000 */
[----:B---3--:R-:W-:Y:S01]  /*78b0*/  FFMA R84, R120, UR13, -R169 ;  /* 0x0000000d78547c23 */ /* 0x008fe200080008a9 */
[----:B------:R-:W-:-:S03]  /*78c0*/  FMNMX R12, R102, R11, !PT ;  /* 0x0000000b660c7209 */ /* 0x000fc60007800000 */
[----:B------:R-:W-:Y:S01]  /*78d0*/  @!P6 FMUL R57, R57, 0.5 ;  /* 0x3f0000003939e820 */ /* 0x000fe20000400000 */
[----:B------:R-:W1:Y:S01]  /*78e0*/  MUFU.EX2 R21, R21 ;  /* 0x0000001500157308 */ /* 0x000e620000000800 */
[----:B----4-:R-:W-:Y:S01]  /*78f0*/  @!P5 FMUL R160, R160, R160 ;  /* 0x000000a0a0a0d220 */ /* 0x010fe20000400000 */
[----:B------:R-:W-:Y:S02]  /*7900*/  FSETP.GEU.AND P5, PT, R22, -126, PT ;  /* 0xc2fc00001600780b */ /* 0x000fe40003fae000 */
[----:B------:R-:W-:-:S03]  /*7910*/  FMNMX R11, R103, R12, !PT ;  /* 0x0000000c670b7209 */ /* 0x000fc60007800000 */
[----:B------:R-:W-:Y:S01]  /*7920*/  @!P4 FMUL R92, R92, 0.5 ;  /* 0x3f0000005c5cc820 */ /* 0x000fe20000400000 */
[----:B------:R-:W3:Y:S01]  /*7930*/  MUFU.EX2 R57, R57 ;  /* 0x0000003900397308 */ /* 0x000ee20000000800 */
[----:B--2---:R-:W-:Y:S01]  /*7940*/  @!P3 FMUL R56, R56, R56 ;  /* 0x000000383838b220 */ /* 0x004fe20000400000 */
        /* <DEDUP_REMOVED lines=9> */
[----:B---3--:R-:W-:Y:S01]  /*79e0*/  @!P6 FMUL R57, R57, R57 ;  /* 0x000000393939e220 */ /* 0x008fe20000400000 */
[----:B------:R-:W-:Y:S01]  /*79f0*/  FSETP.GEU.AND P6, PT, R60, -126, PT ;  /* 0xc2fc00003c00780b */ /* 0x000fe20003fce000 */
[--C-:B--2---:R-:W-:Y:S01]  /*7a00*/  FFMA R92, R104, UR13, -R169.reuse ;  /* 0x0000000d685c7c23 */ /* 0x104fe200080008a9 */
[----:B------:R-:W-:Y:S01]  /*7a10*/  FMNMX R12, R110, R11, !PT ;  /* 0x0000000b6e0c7209 */ /* 0x000fe20007800000 */
[----:B------:R-:W-:Y:S02]  /*7a20*/  FFMA R104, R136, UR13, -R169 ;  /* 0x0000000d88687c23 */ /* 0x000fe400080008a9 */
[----:B------:R-:W-:Y:S01]  /*7a30*/  @!P2 FMUL R61, R61, 0.5 ;  /* 0x3f0000003d3da820 */ /* 0x000fe20000400000 */
[----:B------:R-:W2:Y:S01]  /*7a40*/  MUFU.EX2 R65, R65 ;  /* 0x0000004100417308 */ /* 0x000ea20000000800 */
[----:B----4-:R-:W-:Y:S01]  /*7a50*/  @!P4 FMUL R97, R97, R97 ;  /* 0x000000616161c220 */ /* 0x010fe20000400000 */
[----:B------:R-:W-:-:S02]  /*7a60*/  FSETP.GEU.AND P4, PT, R64, -126, PT ;  /* 0xc2fc00004000780b */ /* 0x000fc40003f8e000 */
        /* <DEDUP_REMOVED lines=33> */
[----:B------:R-:W-:Y:S01]  /*7c80*/  FMNMX R12, R126, R11, !PT ;  /* 0x0000000b7e0c7209 */ /* 0x000fe20007800000 */
[----:B-1----:R-:W-:Y:S01]  /*7c90*/  @!P3 FMUL R69, R69, R69 ;  /* 0x000000454545b220 */ /* 0x002fe20000400000 */
[----:B------:R-:W-:Y:S02]  /*7ca0*/  FSETP.GEU.AND P3, PT, R84, -126, PT ;  /* 0xc2fc00005400780b */ /* 0x000fe40003f6e000 */
[----:B------:R-:W-:Y:S02]  /*7cb0*/  FMNMX R11, R127, R12, !PT ;  /* 0x0000000c7f0b7209 */ /* 0x000fe40007800000 */
[----:B------:R-:W-:Y:S01]  /*7cc0*/  @!P5 FMUL R73, R73, 0.5 ;  /* 0x3f0000004949d820 */ /* 0x000fe20000400000 */
[----:B------:R-:W1:Y:S01]  /*7cd0*/  MUFU.EX2 R68, R68 ;  /* 0x0000004400447308 */ /* 0x000e620000000800 */
[----:B------:R-:W-:Y:S01]  /*7ce0*/  FMNMX R12, R130, R11, !PT ;  /* 0x0000000b820c7209 */ /* 0x000fe20007800000 */
[----:B--2---:R-:W-:Y:S01]  /*7cf0*/  @!P2 FMUL R23, R23, R23 ;  /* 0x000000171717a220 */ /* 0x004fe20000400000 */
[----:B------:R-:W-:-:S02]  /*7d00*/  FSETP.GEU.AND P2, PT, R93, -126, PT ;  /* 0xc2fc00005d00780b */ /* 0x000fc40003f4e000 */
[----:B------:R-:W-:-:S03]  /*7d10*/  FMNMX R11, R131, R12, !PT ;  /* 0x0000000c830b7209 */ /* 0x000fc60007800000 */
[----:B------:R-:W2:Y:S01]  /*7d20*/  MUFU.EX2 R73, R73 ;  /* 0x0000004900497308 */ /* 0x000ea20000000800 */
[----:B---3--:R-:W-:Y:S01]  /*7d30*/  @!P6 FMUL R88, R88, R88 ;  /* 0x000000585858e220 */ /* 0x008fe20000400000 */
[----:B------:R-:W-:Y:S01]  /*7d40*/  FSETP.GEU.AND P6, PT, R72, -126, PT ;  /* 0xc2fc00004800780b */ /* 0x000fe20003fce000 */
[----:B------:R-:W-:Y:S01]  /*7d50*/  @!P3 FMUL R84, R84, 0.5 ;  /* 0x3f0000005454b820 */ /* 0x000fe20000400000 */
[----:B------:R-:W-:-:S04]  /*7d60*/  FMNMX R12, R134, R11, !PT ;  /* 0x0000000b860c7209 */ /* 0x000fc80007800000 */
[----:B------:R-:W-:Y:S01]  /*7d70*/  FMNMX R11, R135, R12, !PT ;  /* 0x0000000c870b7209 */ /* 0x000fe20007800000 */
[----:B------:R-:W-:Y:S01]  /*7d80*/  @!P2 FMUL R93, R93, 0.5 ;  /* 0x3f0000005d5da820 */ /* 0x000fe20000400000 */
[----:B------:R-:W3:Y:S01]  /*7d90*/  MUFU.EX2 R84, R84 ;  /* 0x0000005400547308 */ /* 0x000ee20000000800 */
[----:B-1----:R-:W-:Y:S01]  /*7da0*/  @!P4 FMUL R68, R68, R68 ;  /* 0x000000444444c220 */ /* 0x002fe20000400000 */
[----:B------:R-:W-:Y:S02]  /*7db0*/  FMNMX R12, R138, R11, !PT ;  /* 0x0000000b8a0c7209 */ /* 0x000fe40007800000 */
[----:B------:R-:W-:Y:S01]  /*7dc0*/  FSETP.GEU.AND P4, PT, R101, -126, PT ;  /* 0xc2fc00006500780b */ /* 0x000fe20003f8e000 */
[----:B------:R-:W-:Y:S01]  /*7dd0*/  @!P6 FMUL R72, R72, 0.5 ;  /* 0x3f0000004848e820 */ /* 0x000fe20000400000 */
[----:B------:R-:W-:Y:S01]  /*7de0*/  FMNMX R11, R139, R12, !PT ;  /* 0x0000000c8b0b7209 */ /* 0x000fe20007800000 */
[----:B--2---:R-:W-:Y:S01]  /*7df0*/  @!P5 FMUL R73, R73, R73 ;  /* 0x000000494949d220 */ /* 0x004fe20000400000 */
[----:B------:R-:W-:Y:S01]  /*7e00*/  FSETP.GEU.AND P5, PT, R77, -126, PT ;  /* 0xc2fc00004d00780b */ /* 0x000fe20003fae000 */
[----:B------:R-:W1:Y:S01]  /*7e10*/  MUFU.EX2 R93, R93 ;  /* 0x0000005d005d7308 */ /* 0x000e620000000800 */
[----:B------:R-:W-:-:S04]  /*7e20*/  FMNMX R12, R142, R11, !PT ;  /* 0x0000000b8e0c7209 */ /* 0x000fc80007800000 */
[----:B------:R-:W-:-:S03]  /*7e30*/  FMNMX R11, R143, R12, !PT ;  /* 0x0000000c8f0b7209 */ /* 0x000fc60007800000 */
[----:B------:R-:W2:Y:S01]  /*7e40*/  MUFU.EX2 R72, R72 ;  /* 0x0000004800487308 */ /* 0x000ea20000000800 */
[----:B------:R-:W-:Y:S01]  /*7e50*/  FMNMX R12, R146, R11, !PT ;  /* 0x0000000b920c7209 */ /* 0x000fe20007800000 */
[----:B------:R-:W-:Y:S01]  /*7e60*/  @!P4 FMUL R101, R101, 0.5 ;  /* 0x3f0000006565c820 */ /* 0x000fe20000400000 */
[----:B---3--:R-:W-:Y:S01]  /*7e70*/  @!P3 FMUL R84, R84, R84 ;  /* 0x000000545454b220 */ /* 0x008fe20000400000 */
[----:B------:R-:W-:Y:S01]  /*7e80*/  @!P5 FMUL R77, R77, 0.5 ;  /* 0x3f0000004d4dd820 */ /* 0x000fe20000400000 */
[----:B------:R-:W-:Y:S02]  /*7e90*/  FSETP.GEU.AND P3, PT, R105, -126, PT ;  /* 0xc2fc00006900780b */ /* 0x000fe40003f6e000 */
[----:B------:R-:W-:Y:S01]  /*7ea0*/  FMNMX R11, R147, R12, !PT ;  /* 0x0000000c930b7209 */ /* 0x000fe20007800000 */
[----:B------:R-:W3:Y:S01]  /*7eb0*/  MUFU.EX2 R101, R101 ;  /* 0x0000006500657308 */ /* 0x000ee20000000800 */
[----:B-1----:R-:W-:Y:S01]  /*7ec0*/  @!P2 FMUL R93, R93, R93 ;  /* 0x0000005d5d5da220 */ /* 0x002fe20000400000 */
[----:B------:R-:W-:-:S02]  /*7ed0*/  FSETP.GEU.AND P2, PT, R96, -126, PT ;  /* 0xc2fc00006000780b */ /* 0x000fc40003f4e000 */
[----:B------:R-:W-:-:S04]  /*7ee0*/  FMNMX R12, R150, R11, !PT ;  /* 0x0000000b960c7209 */ /* 0x000fc80007800000 */
[----:B------:R-:W1:Y:S01]  /*7ef0*/  MUFU.EX2 R77, R77 ;  /* 0x0000004d004d7308 */ /* 0x000e620000000800 */
[----:B--2---:R-:W-:Y:S01]  /*7f00*/  @!P6 FMUL R72, R72, R72 ;  /* 0x000000484848e220 */ /* 0x004fe20000400000 */
[----:B------:R-:W-:Y:S01]  /*7f10*/  FSETP.GEU.AND P6, PT, R76, -126, PT ;  /* 0xc2fc00004c00780b */ /* 0x000fe20003fce000 */
[----:B------:R-:W-:Y:S01]  /*7f20*/  @!P3 FMUL R105, R105, 0.5 ;  /* 0x3f0000006969b820 */ /* 0x000fe20000400000 */
[----:B------:R-:W-:-:S03]  /*7f30*/  FMNMX R12, R151, R12, !PT ;  /* 0x0000000c970c7209 */ /* 0x000fc60007800000 */
[----:B------:R-:W-:Y:S02]  /*7f40*/  @!P2 FMUL R96, R96, 0.5 ;  /* 0x3f0000006060a820 */ /* 0x000fe40000400000 */
[----:B------:R-:W2:Y:S01]  /*7f50*/  SHFL.BFLY PT, R11, R12, 0x1, 0x1f ;  /* 0x0c201f000c0b7f89 */ /* 0x000ea200000e0000 */
[----:B------:R-:W4:Y:S01]  /*7f60*/  MUFU.EX2 R105, R105 ;  /* 0x0000006900697308 */ /* 0x000f220000000800 */
[----:B---3--:R-:W-:Y:S01]  /*7f70*/  @!P4 FMUL R101, R101, R101 ;  /* 0x000000656565c220 */ /* 0x008fe20000400000 */
[----:B------:R-:W-:-:S03]  /*7f80*/  FSETP.GEU.AND P4, PT, R89, -126, PT ;  /* 0xc2fc00005900780b */ /* 0x000fc60003f8e000 */
[----:B------:R-:W-:Y:S01]  /*7f90*/  @!P6 FMUL R76, R76, 0.5 ;  /* 0x3f0000004c4ce820 */ /* 0x000fe20000400000 */
[----:B-1----:R-:W-:Y:S01]  /*7fa0*/  @!P5 FMUL R77, R77, R77 ;  /* 0x0000004d4d4dd220 */ /* 0x002fe20000400000 */
[----:B------:R-:W-:Y:S01]  /*7fb0*/  FSETP.GEU.AND P5, PT, R80, -126, PT ;  /* 0xc2fc00005000780b */ /* 0x000fe20003fae000 */
[----:B------:R-:W1:Y:S07]  /*7fc0*/  MUFU.EX2 R96, R96 ;  /* 0x0000006000607308 */ /* 0x000e6e0000000800 */
[----:B------:R-:W-:Y:S01]  /*7fd0*/  @!P4 FMUL R89, R89, 0.5 ;  /* 0x3f0000005959c820 */ /* 0x000fe20000400000 */
[----:B------:R-:W3:Y:S01]  /*7fe0*/  MUFU.EX2 R76, R76 ;  /* 0x0000004c004c7308 */ /* 0x000ee20000000800 */
[----:B----4-:R-:W-:Y:S01]  /*7ff0*/  @!P3 FMUL R105, R105, R105 ;  /* 0x000000696969b220 */ /* 0x010fe20000400000 */
[----:B------:R-:W-:-:S02]  /*8000*/  FSETP.GEU.AND P3, PT, R14, -126, PT ;  /* 0xc2fc00000e00780b */ /* 0x000fc40003f6e000 */
[----:B------:R-:W-:Y:S01]  /*8010*/  @!P5 FMUL R80, R80, 0.5 ;  /* 0x3f0000005050d820 */ /* 0x000fe20000400000 */
[----:B--2---:R-:W-:Y:S01]  /*8020*/  FMNMX R11, R12, R11, !PT ;  /* 0x0000000b0c0b7209 */ /* 0x004fe20007800000 */
[----:B------:R-:W-:Y:S02]  /*8030*/  FFMA R12, R144, UR13, -R169 ;  /* 0x0000000d900c7c23 */ /* 0x000fe400080008a9 */
[----:B------:R-:W2:Y:S01]  /*8040*/  MUFU.EX2 R89, R89 ;  /* 0x0000005900597308 */ /* 0x000ea20000000800 */
[----:B-1----:R-:W-:Y:S01]  /*8050*/  @!P2 FMUL R96, R96, R96 ;  /* 0x000000606060a220 */ /* 0x002fe20000400000 */
[----:B------:R-:W-:Y:S01]  /*8060*/  FSETP.GEU.AND P2, PT, R104, -126, PT ;  /* 0xc2fc00006800780b */ /* 0x000fe20003f4e000 */
[----:B------:R-:W1:Y:S04]  /*8070*/  SHFL.BFLY PT, R100, R11, 0x2, 0x1f ;  /* 0x0c401f000b647f89 */ /* 0x000e6800000e0000 */
[----:B------:R-:W-:Y:S01]  /*8080*/  @!P3 FMUL R14, R14, 0.5 ;  /* 0x3f0000000e0eb820 */ /* 0x000fe20000400000 */
[----:B------:R-:W4:Y:S01]  /*8090*/  MUFU.EX2 R80, R80 ;  /* 0x0000005000507308 */ /* 0x000f220000000800 */
[----:B---3--:R-:W-:Y:S01]  /*80a0*/  @!P6 FMUL R76, R76, R76 ;  /* 0x0000004c4c4ce220 */ /* 0x008fe20000400000 */
[----:B------:R-:W-:-:S05]  /*80b0*/  FSETP.GEU.AND P6, PT, R81, -126, PT ;  /* 0xc2fc00005100780b */ /* 0x000fca0003fce000 */
[----:B------:R-:W-:Y:S01]  /*80c0*/  @!P2 FMUL R104, R104, 0.5 ;  /* 0x3f0000006868a820 */ /* 0x000fe20000400000 */
[----:B------:R-:W3:Y:S01]  /*80d0*/  MUFU.EX2 R14, R14 ;  /* 0x0000000e000e7308 */ /* 0x000ee20000000800 */
[----:B--2---:R-:W-:Y:S01]  /*80e0*/  @!P4 FMUL R89, R89, R89 ;  /* 0x000000595959c220 */ /* 0x004fe20000400000 */
[----:B------:R-:W-:-:S05]  /*80f0*/  FSETP.GEU.AND P4, PT, R85, -126, PT ;  /* 0xc2fc00005500780b */ /* 0x000fca0003f8e000 */
[----:B------:R-:W-:Y:S01]  /*8100*/  @!P6 FMUL R81, R81, 0.5 ;  /* 0x3f0000005151e820 */ /* 0x000fe20000400000 */
[----:B------:R-:W2:Y:S01]  /*8110*/  MUFU.EX2 R104, R104 ;  /* 0x0000006800687308 */ /* 0x000ea20000000800 */
[----:B----4-:R-:W-:Y:S01]  /*8120*/  @!P5 FMUL R80, R80, R80 ;  /* 0x000000505050d220 */ /* 0x010fe20000400000 */
[----:B------:R-:W-:Y:S02]  /*8130*/  FSETP.GEU.AND P5, PT, R12, -126, PT ;  /* 0xc2fc00000c00780b */ /* 0x000fe40003fae000 */
[----:B-1----:R-:W-:Y:S01]  /*8140*/  FMNMX R11, R11, R100, !PT ;  /* 0x000000640b0b7209 */ /* 0x002fe20007800000 */
[----:B------:R-:W-:Y:S02]  /*8150*/  FFMA R100, R149, UR13, -R169 ;  /* 0x0000000d95647c23 */ /* 0x000fe400080008a9 */
[----:B------:R-:W-:Y:S01]  /*8160*/  @!P4 FMUL R85, R85, 0.5 ;  /* 0x3f0000005555c820 */ /* 0x000fe20000400000 */
[----:B------:R-:W1:Y:S01]  /*8170*/  MUFU.EX2 R81, R81 ;  /* 0x0000005100517308 */ /* 0x000e620000000800 */
[----:B---3--:R-:W-:Y:S01]  /*8180*/  @!P3 FMUL R14, R14, R14 ;  /* 0x0000000e0e0eb220 */ /* 0x008fe20000400000 */
[----:B------:R-:W-:-:S05]  /*8190*/  FSETP.GEU.AND P3, PT, R100, -126, PT ;  /* 0xc2fc00006400780b */ /* 0x000fca0003f6e000 */
[----:B------:R-:W-:Y:S01]  /*81a0*/  @!P5 FMUL R12, R12, 0.5 ;  /* 0x3f0000000c0cd820 */ /* 0x000fe20000400000 */
[----:B------:R-:W3:Y:S01]  /*81b0*/  MUFU.EX2 R85, R85 ;  /* 0x0000005500557308 */ /* 0x000ee20000000800 */
[----:B--2---:R-:W-:Y:S01]  /*81c0*/  @!P2 FMUL R104, R104, R104 ;  /* 0x000000686868a220 */ /* 0x004fe20000400000 */
[----:B------:R-:W-:-:S04]  /*81d0*/  FSETP.NEU.AND P2, PT, R11, -INF , PT ;  /* 0xff8000000b00780b */ /* 0x000fc80003f4d000 */
[----:B------:R-:W-:Y:S01]  /*81e0*/  FSEL R140, R11, RZ, P2 ;  /* 0x000000ff0b8c7208 */ /* 0x000fe20001000000 */
[----:B------:R-:W-:Y:S01]  /*81f0*/  @!P3 FMUL R100, R100, 0.5 ;  /* 0x3f0000006464b820 */ /* 0x000fe20000400000 */
[----:B------:R-:W2:Y:S01]  /*8200*/  MUFU.EX2 R12, R12 ;  /* 0x0000000c000c7308 */ /* 0x000ea20000000800 */
[----:B-1----:R-:W-:Y:S01]  /*8210*/  @!P6 FMUL R81, R81, R81 ;  /* 0x000000515151e220 */ /* 0x002fe20000400000 */
[----:B------:R-:W-:Y:S01]  /*8220*/  FSETP.GEU.AND P6, PT, R109, -126, PT ;  /* 0xc2fc00006d00780b */ /* 0x000fe20003fce000 */
[C---:B------:R-:W-:Y:S01]  /*8230*/  FMUL R137, R140.reuse, UR13 ;  /* 0x0000000d8c897c20 */ /* 0x040fe20008400000 */
[----:B------:R-:W-:Y:S01]  /*8240*/  FSETP.GEU.AND P2, PT, R113, -126, PT ;  /* 0xc2fc00007100780b */ /* 0x000fe20003f4e000 */
[----:B------:R-:W-:Y:S02]  /*8250*/  FADD R140, -R140, R9 ;  /* 0x000000098c8c7221 */ /* 0x000fe40000000100 */
[--C-:B------:R-:W-:Y:S01]  /*8260*/  FFMA R26, R26, UR13, -R137.reuse ;  /* 0x0000000d1a1a7c23 */ /* 0x100fe20008000889 */
[--C-:B------:R-:W-:Y:S01]  /*8270*/  FFMA R112, R27, UR13, -R137.reuse ;  /* 0x0000000d1b707c23 */ /* 0x100fe20008000889 */
[----:B------:R-:W1:Y:S01]  /*8280*/  MUFU.EX2 R100, R100 ;  /* 0x0000006400647308 */ /* 0x000e620000000800 */
[----:B---3--:R-:W-:Y:S01]  /*8290*/  @!P4 FMUL R85, R85, R85 ;  /* 0x000000555555c220 */ /* 0x008fe20000400000 */
[--C-:B------:R-:W-:Y:S01]  /*82a0*/  FFMA R129, R31, UR13, -R137.reuse ;  /* 0x0000000d1f817c23 */ /* 0x100fe20008000889 */
[----:B------:R-:W-:Y:S01]  /*82b0*/  FSETP.GEU.AND P4, PT, R26, -126, PT ;  /* 0xc2fc00001a00780b */ /* 0x000fe20003f8e000 */
[--C-:B------:R-:W-:Y:S01]  /*82c0*/  FFMA R31, R34, UR13, -R137.reuse ;  /* 0x0000000d221f7c23 */ /* 0x100fe20008000889 */
[--C-:B------:R-:W-:Y:S01]  /*82d0*/  FFMA R108, R30, UR13, -R137.reuse ;  /* 0x0000000d1e6c7c23 */ /* 0x100fe20008000889 */
[----:B------:R-:W-:Y:S01]  /*82e0*/  @!P6 FMUL R109, R109, 0.5 ;  /* 0x3f0000006d6de820 */ /* 0x000fe20000400000 */
[--C-:B------:R-:W-:Y:S01]  /*82f0*/  FFMA R35, R35, UR13, -R137.reuse ;  /* 0x0000000d23237c23 */ /* 0x100fe20008000889 */
[----:B--2---:R-:W-:Y:S01]  /*8300*/  @!P5 FMUL R12, R12, R12 ;  /* 0x0000000c0c0cd220 */ /* 0x004fe20000400000 */
[----:B------:R-:W-:Y:S01]  /*8310*/  FSETP.GEU.AND P5, PT, R112, -126, PT ;  /* 0xc2fc00007000780b */ /* 0x000fe20003fae000 */
[--C-:B------:R-:W-:Y:S01]  /*8320*/  FFMA R34, R38, UR13, -R137.reuse ;  /* 0x0000000d26227c23 */ /* 0x100fe20008000889 */
[--C-:B------:R-:W-:Y:S01]  /*8330*/  FFMA R39, R39, UR13, -R137.reuse ;  /* 0x0000000d27277c23 */ /* 0x100fe20008000889 */
[----:B------:R-:W2:Y:S01]  /*8340*/  MUFU.EX2 R109, R109 ;  /* 0x0000006d006d7308 */ /* 0x000ea20000000800 */
[----:B------:R-:W-:Y:S01]  /*8350*/  @!P2 FMUL R113, R113, 0.5 ;  /* 0x3f0000007171a820 */ /* 0x000fe20000400000 */
[--C-:B------:R-:W-:Y:S01]  /*8360*/  FFMA R38, R46, UR13, -R137.reuse ;  /* 0x0000000d2e267c23 */ /* 0x100fe20008000889 */
[--C-:B------:R-:W-:Y:S01]  /*8370*/  FFMA R47, R47, UR13, -R137.reuse ;  /* 0x0000000d2f2f7c23 */ /* 0x100fe20008000889 */
[----:B------:R-:W-:Y:S01]  /*8380*/  @!P4 FMUL R26, R26, 0.5 ;  /* 0x3f0000001a1ac820 */ /* 0x000fe20000400000 */
[----:B-1----:R-:W-:Y:S01]  /*8390*/  @!P3 FMUL R100, R100, R100 ;  /* 0x000000646464b220 */ /* 0x002fe20000400000 */
[----:B------:R-:W-:Y:S01]  /*83a0*/  FSETP.GEU.AND P3, PT, R31, -126, PT ;  /* 0xc2fc00001f00780b */ /* 0x000fe20003f6e000 */
[--C-:B------:R-:W-:Y:S01]  /*83b0*/  FFMA R50, R50, UR13, -R137.reuse ;  /* 0x0000000d32327c23 */ /* 0x100fe20008000889 */
[----:B------:R1:W3:Y:S01]  /*83c0*/  MUFU.EX2 R27, R26 ;  /* 0x0000001a001b7308 */ /* 0x0002e20000000800 */
[--C-:B------:R-:W-:Y:S01]  /*83d0*/  FFMA R55, R55, UR13, -R137.reuse ;  /* 0x0000000d37377c23 */ /* 0x100fe20008000889 */
[----:B------:R-:W-:Y:S01]  /*83e0*/  @!P5 FMUL R112, R112, 0.5 ;  /* 0x3f0000007070d820 */ /* 0x000fe20000400000 */
[--C-:B------:R-:W-:Y:S01]  /*83f0*/  FFMA R58, R58, UR13, -R137.reuse ;  /* 0x0000000d3a3a7c23 */ /* 0x100fe20008000889 */
[--C-:B------:R-:W-:Y:S01]  /*8400*/  FFMA R63, R63, UR13, -R137.reuse ;  /* 0x0000000d3f3f7c23 */ /* 0x100fe20008000889 */
[--C-:B------:R-:W-:Y:S01]  /*8410*/  FFMA R59, R59, UR13, -R137.reuse ;  /* 0x0000000d3b3b7c23 */ /* 0x100fe20008000889 */
[--C-:B------:R-:W-:Y:S01]  /*8420*/  FFMA R46, R66, UR13, -R137.reuse ;  /* 0x0000000d422e7c23 */ /* 0x100fe20008000889 */
[--C-:B------:R-:W-:Y:S01]  /*8430*/  FFMA R67, R67, UR13, -R137.reuse ;  /* 0x0000000d43437c23 */ /* 0x100fe20008000889 */
[----:B------:R-:W4:Y:S01]  /*8440*/  MUFU.EX2 R30, R112 ;  /* 0x00000070001e7308 */ /* 0x000f220000000800 */
[----:B--2---:R-:W-:Y:S01]  /*8450*/  @!P6 FMUL R109, R109, R109 ;  /* 0x0000006d6d6de220 */ /* 0x004fe20000400000 */
[----:B------:R-:W-:Y:S01]  /*8460*/  FSETP.GEU.AND P6, PT, R108, -126, PT ;  /* 0xc2fc00006c00780b */ /* 0x000fe20003fce000 */
[----:B------:R-:W-:Y:S01]  /*8470*/  @!P3 FMUL R31, R31, 0.5 ;  /* 0x3f0000001f1fb820 */ /* 0x000fe20000400000 */
[--C-:B-1----:R-:W-:Y:S01]  /*8480*/  FFMA R26, R42, UR13, -R137.reuse ;  /* 0x0000000d2a1a7c23 */ /* 0x102fe20008000889 */
[--C-:B------:R-:W-:Y:S01]  /*8490*/  FFMA R42, R43, UR13, -R137.reuse ;  /* 0x0000000d2b2a7c23 */ /* 0x100fe20008000889 */
[--C-:B------:R-:W-:Y:S01]  /*84a0*/  FFMA R51, R51, UR13, -R137.reuse ;  /* 0x0000000d33337c23 */ /* 0x100fe20008000889 */
[--C-:B------:R-:W-:Y:S01]  /*84b0*/  FFMA R132, R71, UR13, -R137.reuse ;  /* 0x0000000d47847c23 */ /* 0x100fe20008000889 */
[----:B------:R-:W1:Y:S01]  /*84c0*/  MUFU.EX2 R113, R113 ;  /* 0x0000007100717308 */ /* 0x000e620000000800 */
[----:B---3--:R-:W-:Y:S01]  /*84d0*/  @!P4 FMUL R27, R27, R27 ;  /* 0x0000001b1b1bc220 */ /* 0x008fe20000400000 */
[----:B------:R-:W-:Y:S01]  /*84e0*/  FSETP.GEU.AND P4, PT, R35, -126, PT ;  /* 0xc2fc00002300780b */ /* 0x000fe20003f8e000 */
[--C-:B------:R-:W-:Y:S01]  /*84f0*/  FFMA R75, R75, UR13, -R137.reuse ;  /* 0x0000000d4b4b7c23 */ /* 0x100fe20008000889 */
[--C-:B------:R-:W-:Y:S01]  /*8500*/  FFMA R83, R83, UR13, -R137.reuse ;  /* 0x0000000d53537c23 */ /* 0x100fe20008000889 */
[--C-:B------:R-:W-:Y:S01]  /*8510*/  FFMA R136, R79, UR13, -R137.reuse ;  /* 0x0000000d4f887c23 */ /* 0x100fe20008000889 */
[--C-:B------:R-:W-:Y:S01]  /*8520*/  FFMA R43, R62, UR13, -R137.reuse ;  /* 0x0000000d3e2b7c23 */ /* 0x100fe20008000889 */
[----:B------:R-:W-:Y:S01]  /*8530*/  @!P6 FMUL R108, R108, 0.5 ;  /* 0x3f0000006c6ce820 */ /* 0x000fe20000400000 */
[----:B------:R-:W2:Y:S01]  /*8540*/  MUFU.EX2 R31, R31 ;  /* 0x0000001f001f7308 */ /* 0x000ea20000000800 */
[----:B----4-:R-:W-:Y:S01]  /*8550*/  @!P5 FMUL R30, R30, R30 ;  /* 0x0000001e1e1ed220 */ /* 0x010fe20000400000 */
        /* <DEDUP_REMOVED lines=12> */
[----:B------:R-:W-:Y:S01]  /*8620*/  FADD R106, R49, R104 ;  /* 0x00000068316a7221 */ /* 0x000fe20000000000 */
[----:B------:R-:W-:Y:S01]  /*8630*/  @!P5 FMUL R34, R34, 0.5 ;  /* 0x3f0000002222d820 */ /* 0x000fe20000400000 */
[----:B------:R-:W1:Y:S01]  /*8640*/  MUFU.EX2 R112, R35 ;  /* 0x0000002300707308 */ /* 0x000e620000000800 */
[----:B--2---:R-:W-:Y:S01]  /*8650*/  @!P3 FMUL R31, R31, R31 ;  /* 0x0000001f1f1fb220 */ /* 0x004fe20000400000 */
[----:B------:R-:W-:Y:S01]  /*8660*/  FSETP.GEU.AND P3, PT, R42, -126, PT ;  /* 0xc2fc00002a00780b */ /* 0x000fe20003f6e000 */
[--C-:B------:R-:W-:Y:S01]  /*8670*/  FFMA R148, R135, UR13, -R137.reuse ;  /* 0x0000000d87947c23 */ /* 0x100fe20008000889 */
[----:B------:R-:W-:Y:S01]  /*8680*/  FADD R135, R165, R88 ;  /* 0x00000058a5877221 */ /* 0x000fe20000000000 */
        /* <DEDUP_REMOVED lines=14> */
[----:B------:R-:W-:Y:S01]  /*8770*/  FFMA R151, R151, UR13, -R137 ;  /* 0x0000000d97977c23 */ /* 0x000fe20008000889 */
[----:B------:R-:W-:Y:S01]  /*8780*/  FADD R118, R53, R12 ;  /* 0x0000000c35767221 */ /* 0x000fe20000000000 */
[----:B------:R-:W-:Y:S01]  /*8790*/  FMUL R140, R140, UR13 ;  /* 0x0000000d8c8c7c20 */ /* 0x000fe20008400000 */
[----:B------:R-:W-:Y:S01]  /*87a0*/  F2FP.BF16.F32.PACK_AB R104, R81, R104 ;  /* 0x000000685168723e */ /* 0x000fe200000010ff */
[----:B------:R-:W-:Y:S01]  /*87b0*/  @!P6 FMUL R39, R39, 0.5 ;  /* 0x3f0000002727e820 */ /* 0x000fe20000400000 */
[----:B------:R-:W1:Y:S01]  /*87c0*/  MUFU.EX2 R42, R42 ;  /* 0x0000002a002a7308 */ /* 0x000e620000000800 */
[----:B--2---:R-:W-:Y:S01]  /*87d0*/  @!P5 FMUL R34, R34, R34 ;  /* 0x000000222222d220 */ /* 0x004fe20000400000 */
[----:B------:R-:W-:-:S05]  /*87e0*/  FSETP.GEU.AND P5, PT, R47, -126, PT ;  /* 0xc2fc00002f00780b */ /* 0x000fca0003fae000 */
[----:B------:R-:W-:Y:S01]  /*87f0*/  @!P4 FMUL R38, R38, 0.5 ;  /* 0x3f0000002626c820 */ /* 0x000fe20000400000 */
[----:B------:R2:W4:Y:S01]  /*8800*/  MUFU.EX2 R125, R39 ;  /* 0x00000027007d7308 */ /* 0x0005220000000800 */
[----:B---3--:R-:W-:Y:S01]  /*8810*/  @!P2 FMUL R129, R129, R129 ;  /* 0x000000818181a220 */ /* 0x008fe20000400000 */
[----:B------:R-:W-:-:S05]  /*8820*/  FSETP.GEU.AND P2, PT, R26, -126, PT ;  /* 0xc2fc00001a00780b */ /* 0x000fca0003f4e000 */
        /* <DEDUP_REMOVED lines=13> */
[----:B------:R-:W-:Y:S01]  /*8900*/  FFMA R99, R115, UR13, -R137 ;  /* 0x0000000d73637c23 */ /* 0x000fe20008000889 */
[----:B------:R-:W-:-:S03]  /*8910*/  FADD R115, R164, R93 ;  /* 0x0000005da4737221 */ /* 0x000fc60000000000 */
[----:B------:R4:W5:Y:S01]  /*8920*/  MUFU.EX2 R35, R26 ;  /* 0x0000001a00237308 */ /* 0x0009620000000800 */
[----:B---3--:R-:W-:Y:S01]  /*8930*/  @!P4 FMUL R38, R38, R38 ;  /* 0x000000262626c220 */ /* 0x008fe20000400000 */
[----:B------:R-:W-:Y:S01]  /*8940*/  FSETP.GEU.AND P4, PT, R55, -126, PT ;  /* 0xc2fc00003700780b */ /* 0x000fe20003f8e000 */
[----:B------:R-:W-:Y:S01]  /*8950*/  @!P3 FMUL R39, R39, 0.5 ;  /* 0x3f0000002727b820 */ /* 0x000fe20000400000 */
[--C-:B-1----:R-:W-:Y:S01]  /*8960*/  FFMA R47, R70, UR13, -R137.reuse ;  /* 0x0000000d462f7c23 */ /* 0x102fe20008000889 */
[----:B------:R-:W-:Y:S01]  /*8970*/  FFMA R70, R114, UR13, -R137 ;  /* 0x0000000d72467c23 */ /* 0x000fe20008000889 */
[----:B------:R-:W-:Y:S01]  /*8980*/  FADD R114, R44, R105 ;  /* 0x000000692c727221 */ /* 0x000fe20000000000 */
[----:B------:R-:W-:Y:S01]  /*8990*/  @!P6 FMUL R50, R50, 0.5 ;  /* 0x3f0000003232e820 */ /* 0x000fe20000400000 */
[----:B------:R-:W-:Y:S01]  /*89a0*/  F2FP.BF16.F32.PACK_AB R44, R44, R45 ;  /* 0x0000002d2c2c723e */ /* 0x000fe200000010ff */
[----:B--2---:R-:W-:Y:S01]  /*89b0*/  @!P5 FMUL R133, R133, R133 ;  /* 0x000000858585d220 */ /* 0x004fe20000400000 */
[----:B------:R-:W-:Y:S01]  /*89c0*/  FSETP.GEU.AND P5, PT, R58, -126, PT ;  /* 0xc2fc00003a00780b */ /* 0x000fe20003fae000 */
[----:B------:R-:W1:Y:S01]  /*89d0*/  MUFU.EX2 R39, R39 ;  /* 0x0000002700277308 */ /* 0x000e620000000800 */
[----:B----4-:R-:W-:-:S03]  /*89e0*/  FADD R26, -R10, R13 ;  /* 0x0000000d0a1a7221 */ /* 0x010fc60000000100 */
[----:B------:R-:W-:Y:S01]  /*89f0*/  @!P4 FMUL R55, R55, 0.5 ;  /* 0x3f0000003737c820 */ /* 0x000fe20000400000 */
[----:B------:R-:W-:Y:S01]  /*8a00*/  FMUL R26, R26, UR13 ;  /* 0x0000000d1a1a7c20 */ /* 0x000fe20008400000 */
[----:B-----5:R-:W-:Y:S01]  /*8a10*/  @!P2 FMUL R35, R35, R35 ;  /* 0x000000232323a220 */ /* 0x020fe20000400000 */
[----:B------:R-:W-:Y:S01]  /*8a20*/  FSETP.GEU.AND P2, PT, R51, -126, PT ;  /* 0xc2fc00003300780b */ /* 0x000fe20003f4e000 */
[----:B------:R2:W3:Y:S04]  /*8a30*/  MUFU.EX2 R121, R50 ;  /* 0x0000003200797308 */ /* 0x0004e80000000800 */
[----:B------:R-:W-:-:S04]  /*8a40*/  @!P5 FMUL R58, R58, 0.5 ;  /* 0x3f0000003a3ad820 */ /* 0x000fc80000400000 */
[----:B------:R4:W5:Y:S01]  /*8a50*/  MUFU.EX2 R120, R55 ;  /* 0x0000003700787308 */ /* 0x0009620000000800 */
[----:B-1----:R-:W-:Y:S01]  /*8a60*/  @!P3 FMUL R39, R39, R39 ;  /* 0x000000272727b220 */ /* 0x002fe20000400000 */
[----:B------:R-:W-:Y:S01]  /*8a70*/  FSETP.GEU.AND P3, PT, R63, -126, PT ;  /* 0xc2fc00003f00780b */ /* 0x000fe20003f6e000 */
[--C-:B--2---:R-:W-:Y:S01]  /*8a80*/  FFMA R50, R74, UR13, -R137.reuse ;  /* 0x0000000d4a327c23 */ /* 0x104fe20008000889 */
[----:B------:R-:W-:Y:S01]  /*8a90*/  @!P2 FMUL R51, R51, 0.5 ;  /* 0x3f0000003333a820 */ /* 0x000fe20000400000 */
[----:B------:R-:W-:Y:S01]  /*8aa0*/  FFMA R74, R122, UR13, -R137 ;  /* 0x0000000d7a4a7c23 */ /* 0x000fe20008000889 */
[----:B------:R-:W-:Y:S01]  /*8ab0*/  FADD R122, R24, R57 ;  /* 0x00000039187a7221 */ /* 0x000fe20000000000 */
[----:B------:R-:W-:Y:S01]  /*8ac0*/  F2FP.BF16.F32.PACK_AB R24, R25, R24 ;  /* 0x000000181918723e */ /* 0x000fe200000010ff */
[----:B------:R1:W2:Y:S01]  /*8ad0*/  MUFU.EX2 R117, R58 ;  /* 0x0000003a00757308 */ /* 0x0002a20000000800 */
[----:B---3--:R-:W-:Y:S01]  /*8ae0*/  @!P6 FMUL R121, R121, R121 ;  /* 0x000000797979e220 */ /* 0x008fe20000400000 */
[----:B------:R-:W-:Y:S01]  /*8af0*/  FSETP.GEU.AND P6, PT, R59, -126, PT ;  /* 0xc2fc00003b00780b */ /* 0x000fe20003fce000 */
[--C-:B----4-:R-:W-:Y:S01]  /*8b00*/  FFMA R55, R86, UR13, -R137.reuse ;  /* 0x0000000d56377c23 */ /* 0x110fe20008000889 */
[--C-:B------:R-:W-:Y:S01]  /*8b10*/  FFMA R86, R95, UR13, -R137.reuse ;  /* 0x0000000d5f567c23 */ /* 0x100fe20008000889 */
[----:B------:R-:W-:Y:S01]  /*8b20*/  FFMA R95, R107, UR13, -R137 ;  /* 0x0000000d6b5f7c23 */ /* 0x000fe20008000889 */
[----:B------:R-:W-:Y:S01]  /*8b30*/  FADD R107, R163, R77 ;  /* 0x0000004da36b7221 */ /* 0x000fe20000000000 */
[----:B------:R-:W-:Y:S01]  /*8b40*/  @!P3 FMUL R63, R63, 0.5 ;  /* 0x3f0000003f3fb820 */ /* 0x000fe20000400000 */
[----:B------:R3:W4:Y:S01]  /*8b50*/  MUFU.EX2 R116, R51 ;  /* 0x0000003300747308 */ /* 0x0007220000000800 */
[----:B-----5:R-:W-:Y:S01]  /*8b60*/  @!P4 FMUL R120, R120, R120 ;  /* 0x000000787878c220 */ /* 0x020fe20000400000 */
[----:B------:R-:W-:Y:S01]  /*8b70*/  FSETP.GEU.AND P4, PT, R46, -126, PT ;  /* 0xc2fc00002e00780b */ /* 0x000fe20003f8e000 */
[--C-:B-1----:R-:W-:Y:S01]  /*8b80*/  FFMA R58, R90, UR13, -R137.reuse ;  /* 0x0000000d5a3a7c23 */ /* 0x102fe20008000889 */
[----:B------:R-:W-:Y:S01]  /*8b90*/  FFMA R90, R103, UR13, -R137 ;  /* 0x0000000d675a7c23 */ /* 0x000fe20008000889 */
[----:B------:R-:W-:-:S02]  /*8ba0*/  FADD R103, R41, R84 ;  /* 0x0000005429677221 */ /* 0x000fc40000000000 */
[----:B------:R-:W-:Y:S01]  /*8bb0*/  @!P6 FMUL R59, R59, 0.5 ;  /* 0x3f0000003b3be820 */ /* 0x000fe20000400000 */
[----:B------:R1:W5:Y:S01]  /*8bc0*/  MUFU.EX2 R128, R63 ;  /* 0x0000003f00807308 */ /* 0x0003620000000800 */
[----:B--2---:R-:W-:Y:S01]  /*8bd0*/  @!P5 FMUL R117, R117, R117 ;  /* 0x000000757575d220 */ /* 0x004fe20000400000 */
[----:B------:R-:W-:Y:S01]  /*8be0*/  FSETP.GEU.AND P5, PT, R67, -126, PT ;  /* 0xc2fc00004300780b */ /* 0x000fe20003fae000 */
[--C-:B---3--:R-:W-:Y:S01]  /*8bf0*/  FFMA R51, R78, UR13, -R137.reuse ;  /* 0x0000000d4e337c23 */ /* 0x108fe20008000889 */
[----:B------:R-:W-:Y:S01]  /*8c00*/  FFMA R78, R126, UR13, -R137 ;  /* 0x0000000d7e4e7c23 */ /* 0x000fe20008000889 */
[----:B------:R-:W-:Y:S01]  /*8c10*/  FADD R122, R122, R103 ;  /* 0x000000677a7a7221 */ /* 0x000fe20000000000 */
[----:B------:R-:W-:Y:S01]  /*8c20*/  FADD R103, R40, R101 ;  /* 0x0000006528677221 */ /* 0x000fe20000000000 */
[----:B------:R-:W-:Y:S01]  /*8c30*/  @!P4 FMUL R46, R46, 0.5 ;  /* 0x3f0000002e2ec820 */ /* 0x000fe20000400000 */
[----:B------:R2:W3:Y:S01]  /*8c40*/  MUFU.EX2 R124, R59 ;  /* 0x0000003b007c7308 */ /* 0x0004e20000000800 */
[----:B----4-:R-:W-:Y:S01]  /*8c50*/  @!P2 FMUL R116, R116, R116 ;  /* 0x000000747474a220 */ /* 0x010fe20000400000 */
[----:B------:R-:W-:Y:S01]  /*8c60*/  FSETP.GEU.AND P2, PT, R43, -126, PT ;  /* 0xc2fc00002b00780b */ /* 0x000fe20003f4e000 */
[--C-:B-1----:R-:W-:Y:S01]  /*8c70*/  FFMA R63, R102, UR13, -R137.reuse ;  /* 0x0000000d663f7c23 */ /* 0x102fe20008000889 */
[--C-:B------:R-:W-:Y:S01]  /*8c80*/  FFMA R102, R134, UR13, -R137.reuse ;  /* 0x0000000d86667c23 */ /* 0x100fe20008000889 */
[----:B------:R-:W-:Y:S01]  /*8c90*/  FADD R126, R25, R56 ;  /* 0x00000038197e7221 */ /* 0x000fe20000000000 */
[----:B------:R-:W-:Y:S01]  /*8ca0*/  FADD R134, R167, R22 ;  /* 0x00000016a7867221 */ /* 0x000fe20000000000 */
[----:B------:R-:W-:Y:S01]  /*8cb0*/  @!P5 FMUL R67, R67, 0.5 ;  /* 0x3f0000004343d820 */ /* 0x000fe20000400000 */
[----:B------:R-:W1:Y:S01]  /*8cc0*/  MUFU.EX2 R46, R46 ;  /* 0x0000002e002e7308 */ /* 0x000e620000000800 */
[----:B-----5:R-:W-:Y:S01]  /*8cd0*/  @!P3 FMUL R128, R128, R128 ;  /* 0x000000808080b220 */ /* 0x020fe20000400000 */
[----:B------:R-:W-:Y:S01]  /*8ce0*/  FSETP.GEU.AND P3, PT, R50, -126, PT ;  /* 0xc2fc00003200780b */ /* 0x000fe20003f6e000 */
[--C-:B--2---:R-:W-:Y:S01]  /*8cf0*/  FFMA R59, R94, UR13, -R137.reuse ;  /* 0x0000000d5e3b7c23 */ /* 0x104fe20008000889 */
[----:B------:R-:W-:Y:S01]  /*8d00*/  FFMA R94, R111, UR13, -R137 ;  /* 0x0000000d6f5e7c23 */ /* 0x000fe20008000889 */
[----:B------:R-:W-:Y:S01]  /*8d10*/  FADD R126, R126, R103 ;  /* 0x000000677e7e7221 */ /* 0x000fe20000000000 */
[----:B------:R-:W-:Y:S01]  /*8d20*/  FADD R111, R45, R76 ;  /* 0x0000004c2d6f7221 */ /* 0x000fe20000000000 */
[----:B------:R-:W-:Y:S01]  /*8d30*/  @!P2 FMUL R43, R43, 0.5 ;  /* 0x3f0000002b2ba820 */ /* 0x000fe20000400000 */
[----:B------:R2:W4:Y:S01]  /*8d40*/  MUFU.EX2 R71, R67 ;  /* 0x0000004300477308 */ /* 0x0005220000000800 */
[----:B---3--:R-:W-:Y:S01]  /*8d50*/  @!P6 FMUL R124, R124, R124 ;  /* 0x0000007c7c7ce220 */ /* 0x008fe20000400000 */
[----:B------:R-:W-:-:S02]  /*8d60*/  FSETP.GEU.AND P6, PT, R47, -126, PT ;  /* 0xc2fc00002f00780b */ /* 0x000fc40003fce000 */
[----:B------:R-:W-:Y:S02]  /*8d70*/  F2FP.BF16.F32.PACK_AB R25, R30, R27 ;  /* 0x0000001b1e19723e */ /* 0x000fe400000010ff */
[----:B------:R-:W-:Y:S01]  /*8d80*/  F2FP.BF16.F32.PACK_AB R56, R56, R57 ;  /* 0x000000393838723e */ /* 0x000fe200000010ff */
[----:B------:R-:W-:Y:S01]  /*8d90*/  @!P3 FMUL R50, R50, 0.5 ;  /* 0x3f0000003232b820 */ /* 0x000fe20000400000 */
[----:B------:R-:W3:Y:S01]  /*8da0*/  MUFU.EX2 R43, R43 ;  /* 0x0000002b002b7308 */ /* 0x000ee20000000800 */
[----:B-1----:R-:W-:Y:S01]  /*8db0*/  @!P4 FMUL R46, R46, R46 ;  /* 0x0000002e2e2ec220 */ /* 0x002fe20000400000 */
[----:B------:R-:W-:Y:S01]  /*8dc0*/  FSETP.GEU.AND P4, PT, R75, -126, PT ;  /* 0xc2fc00004b00780b */ /* 0x000fe20003f8e000 */
[----:B--2---:R-:W-:Y:S01]  /*8dd0*/  FFMA R67, R110, UR13, -R137 ;  /* 0x0000000d6e437c23 */ /* 0x004fe20008000889 */
[C---:B------:R-:W-:Y:S01]  /*8de0*/  FADD R110, R48.reuse, R81 ;  /* 0x00000051306e7221 */ /* 0x040fe20000000000 */
[----:B------:R-:W-:Y:S02]  /*8df0*/  F2FP.BF16.F32.PACK_AB R48, R48, R49 ;  /* 0x000000313030723e */ /* 0x000fe400000010ff */
[----:B------:R-:W-:Y:S01]  /*8e00*/  @!P6 FMUL R47, R47, 0.5 ;  /* 0x3f0000002f2fe820 */ /* 0x000fe20000400000 */
[----:B------:R-:W1:Y:S01]  /*8e10*/  MUFU.EX2 R50, R50 ;  /* 0x0000003200327308 */ /* 0x000e620000000800 */
[----:B----4-:R-:W-:Y:S01]  /*8e20*/  @!P5 FMUL R71, R71, R71 ;  /* 0x000000474747d220 */ /* 0x010fe20000400000 */
[----:B------:R-:W-:-:S02]  /*8e30*/  FSETP.GEU.AND P5, PT, R51, -126, PT ;  /* 0xc2fc00003300780b */ /* 0x000fc40003fae000 */
[----:B------:R-:W-:Y:S02]  /*8e40*/  F2FP.BF16.F32.PACK_AB R76, R105, R76 ;  /* 0x0000004c694c723e */ /* 0x000fe400000010ff */
[----:B------:R-:W-:Y:S01]  /*8e50*/  F2FP.BF16.F32.PACK_AB R40, R40, R41 ;  /* 0x000000292828723e */ /* 0x000fe200000010ff */
[----:B------:R-:W-:Y:S01]  /*8e60*/  @!P4 FMUL R75, R75, 0.5 ;  /* 0x3f0000004b4bc820 */ /* 0x000fe20000400000 */
[----:B------:R-:W2:Y:S01]  /*8e70*/  MUFU.EX2 R47, R47 ;  /* 0x0000002f002f7308 */ /* 0x000ea20000000800 */
[----:B---3--:R-:W-:Y:S01]  /*8e80*/  @!P2 FMUL R43, R43, R43 ;  /* 0x0000002b2b2ba220 */ /* 0x008fe20000400000 */
[----:B------:R-:W-:Y:S02]  /*8e90*/  FSETP.GEU.AND P2, PT, R132, -126, PT ;  /* 0xc2fc00008400780b */ /* 0x000fe40003f4e000 */
[----:B------:R-:W-:Y:S02]  /*8ea0*/  F2FP.BF16.F32.PACK_AB R45, R71, R46 ;  /* 0x0000002e472d723e */ /* 0x000fe400000010ff */
[----:B------:R-:W-:Y:S01]  /*8eb0*/  F2FP.BF16.F32.PACK_AB R41, R124, R117 ;  /* 0x000000757c29723e */ /* 0x000fe200000010ff */
[----:B------:R-:W-:Y:S01]  /*8ec0*/  @!P5 FMUL R51, R51, 0.5 ;  /* 0x3f0000003333d820 */ /* 0x000fe20000400000 */
[----:B------:R3:W4:Y:S01]  /*8ed0*/  MUFU.EX2 R79, R75 ;  /* 0x0000004b004f7308 */ /* 0x0007220000000800 */
[----:B-1----:R-:W-:Y:S01]  /*8ee0*/  @!P3 FMUL R50, R50, R50 ;  /* 0x000000323232b220 */ /* 0x002fe20000400000 */
[----:B------:R-:W-:-:S05]  /*8ef0*/  FSETP.GEU.AND P3, PT, R83, -126, PT ;  /* 0xc2fc00005300780b */ /* 0x000fca0003f6e000 */
[----:B------:R-:W-:Y:S01]  /*8f00*/  @!P2 FMUL R132, R132, 0.5 ;  /* 0x3f0000008484a820 */ /* 0x000fe20000400000 */
[----:B------:R-:W1:Y:S01]  /*8f10*/  MUFU.EX2 R51, R51 ;  /* 0x0000003300337308 */ /* 0x000e620000000800 */
[----:B--2---:R-:W-:Y:S01]  /*8f20*/  @!P6 FMUL R47, R47, R47 ;  /* 0x0000002f2f2fe220 */ /* 0x004fe20000400000 */
[----:B------:R-:W-:Y:S01]  /*8f30*/  FSETP.GEU.AND P6, PT, R136, -126, PT ;  /* 0xc2fc00008800780b */ /* 0x000fe20003fce000 */
[--C-:B---3--:R-:W-:Y:S01]  /*8f40*/  FFMA R75, R123, UR13, -R137.reuse ;  /* 0x0000000d7b4b7c23 */ /* 0x108fe20008000889 */
[----:B------:R-:W-:Y:S01]  /*8f50*/  FFMA R123, R119, UR13, -R137 ;  /* 0x0000000d777b7c23 */ /* 0x000fe20008000889 */
[----:B------:R-:W-:Y:S01]  /*8f60*/  FADD R137, R16, R69 ;  /* 0x0000004510897221 */ /* 0x000fe20000000000 */
[----:B------:R-:W-:Y:S01]  /*8f70*/  FADD R119, R52, R109 ;  /* 0x0000006d34777221 */ /* 0x000fe20000000000 */
[----:B------:R-:W-:Y:S01]  /*8f80*/  @!P3 FMUL R83, R83, 0.5 ;  /* 0x3f0000005353b820 */ /* 0x000fe20000400000 */
[----:B------:R-:W2:Y:S01]  /*8f90*/  MUFU.EX2 R132, R132 ;  /* 0x0000008400847308 */ /* 0x000ea20000000800 */
[----:B----4-:R-:W-:Y:S01]  /*8fa0*/  @!P4 FMUL R79, R79, R79 ;  /* 0x0000004f4f4fc220 */ /* 0x010fe20000400000 */
[----:B------:R-:W-:-:S02]  /*8fb0*/  FSETP.GEU.AND P4, PT, R55, -126, PT ;  /* 0xc2fc00003700780b */ /* 0x000fc40003f8e000 */
[----:B------:R-:W-:Y:S02]  /*8fc0*/  F2FP.BF16.F32.PACK_AB R52, R52, R53 ;  /* 0x000000353434723e */ /* 0x000fe400000010ff */
[----:B------:R-:W-:Y:S01]  /*8fd0*/  F2FP.BF16.F32.PACK_AB R49, R79, R50 ;  /* 0x000000324f31723e */ /* 0x000fe200000010ff */
        /* <DEDUP_REMOVED lines=27> */
[----:B------:R-:W-:-:S04]  /*9190*/  FSETP.GEU.AND P2, PT, R87, -126, PT ;  /* 0xc2fc00005700780b */ /* 0x000fc80003f4e000 */
[----:B------:R-:W-:Y:S01]  /*91a0*/  F2FP.BF16.F32.PACK_AB R53, R83, R54 ;  /* 0x000000365335723e */ /* 0x000fe200000010ff */
        /* <DEDUP_REMOVED lines=19> */
[----:B------:R-:W-:-:S04]  /*92e0*/  FSETP.GEU.AND P2, PT, R63, -126, PT ;  /* 0xc2fc00003f00780b */ /* 0x000fc80003f4e000 */
        /* <DEDUP_REMOVED lines=46> */
[----:B------:R2:W5:Y:S01]  /*95d0*/  MUFU.EX2 R9, R130 ;  /* 0x0000008200097308 */ /* 0x0005620000000800 */
[----:B---3--:R-:W-:Y:S01]  /*95e0*/  @!P6 FMUL R75, R75, R75 ;  /* 0x0000004b4b4be220 */ /* 0x008fe20000400000 */
[----:B------:R-:W-:Y:S01]  /*95f0*/  FSETP.GEU.AND P6, PT, R131, -126, PT ;  /* 0xc2fc00008300780b */ /* 0x000fe20003fce000 */
[----:B-1----:R-:W-:Y:S02]  /*9600*/  FADD R127, R33, R92 ;  /* 0x0000005c217f7221 */ /* 0x002fe40000000000 */
[----:B------:R-:W-:Y:S02]  /*9610*/  FADD R170, R124, R75 ;  /* 0x0000004b7caa7221 */ /* 0x000fe40000000000 */
[----:B------:R-:W-:Y:S01]  /*9620*/  @!P3 FMUL R102, R102, 0.5 ;  /* 0x3f0000006666b820 */ /* 0x000fe20000400000 */
[----:B------:R-:W-:Y:S01]  /*9630*/  FADD R127, R127, R106 ;  /* 0x0000006a7f7f7221 */ /* 0x000fe20000000000 */
[----:B----4-:R-:W-:Y:S01]  /*9640*/  @!P4 FMUL R13, R13, R13 ;  /* 0x0000000d0d0dc220 */ /* 0x010fe20000400000 */
[----:B------:R-:W-:Y:S01]  /*9650*/  FSETP.GEU.AND P4, PT, R138, -126, PT ;  /* 0xc2fc00008a00780b */ /* 0x000fe20003f8e000 */
[----:B------:R-:W-:Y:S01]  /*9660*/  FADD R106, R161, R14 ;  /* 0x0000000ea16a7221 */ /* 0x000fe20000000000 */
[----:B--2---:R-:W-:Y:S01]  /*9670*/  FADD R130, R168, R97 ;  /* 0x00000061a8827221 */ /* 0x004fe20000000000 */
[----:B------:R-:W1:Y:S01]  /*9680*/  MUFU.EX2 R102, R102 ;  /* 0x0000006600667308 */ /* 0x000e620000000800 */
[----:B------:R-:W-:Y:S01]  /*9690*/  FADD R122, R122, R127 ;  /* 0x0000007f7a7a7221 */ /* 0x000fe20000000000 */
[----:B------:R-:W-:Y:S01]  /*96a0*/  @!P6 FMUL R131, R131, 0.5 ;  /* 0x3f0000008383e820 */ /* 0x000fe20000400000 */
[----:B------:R-:W-:Y:S01]  /*96b0*/  FADD R135, R135, R106 ;  /* 0x0000006a87877221 */ /* 0x000fe20000000000 */
[----:B-----5:R-:W-:Y:S01]  /*96c0*/  @!P5 FMUL R9, R9, R9 ;  /* 0x000000090909d220 */ /* 0x020fe20000400000 */
[----:B------:R-:W-:Y:S01]  /*96d0*/  FSETP.GEU.AND P5, PT, R139, -126, PT ;  /* 0xc2fc00008b00780b */ /* 0x000fe20003fae000 */
[----:B------:R-:W-:Y:S01]  /*96e0*/  FADD R130, R130, R107 ;  /* 0x0000006b82827221 */ /* 0x000fe20000000000 */
[----:B------:R-:W-:Y:S01]  /*96f0*/  FADD R107, R18, R96 ;  /* 0x00000060126b7221 */ /* 0x000fe20000000000 */
[----:B------:R2:W3:Y:S02]  /*9700*/  MUFU.EX2 R10, R131 ;  /* 0x00000083000a7308 */ /* 0x0004e40000000800 */
[----:B------:R-:W-:Y:S01]  /*9710*/  @!P4 FMUL R138, R138, 0.5 ;  /* 0x3f0000008a8ac820 */ /* 0x000fe20000400000 */
[----:B------:R-:W-:Y:S01]  /*9720*/  FADD R134, R134, R107 ;  /* 0x0000006b86867221 */ /* 0x000fe20000000000 */
[----:B------:R-:W-:Y:S01]  /*9730*/  FADD R107, R29, R60 ;  /* 0x0000003c1d6b7221 */ /* 0x000fe20000000000 */
[----:B------:R-:W-:Y:S01]  /*9740*/  FADD R130, R130, R135 ;  /* 0x0000008782827221 */ /* 0x000fe20000000000 */
[----:B------:R-:W-:-:S02]  /*9750*/  F2FP.BF16.F32.PACK_AB R60, R60, R61 ;  /* 0x0000003d3c3c723e */ /* 0x000fc400000010ff */
[----:B------:R4:W5:Y:S01]  /*9760*/  MUFU.EX2 R103, R138 ;  /* 0x0000008a00677308 */ /* 0x0009620000000800 */
[----:B-1----:R-:W-:Y:S01]  /*9770*/  @!P3 FMUL R102, R102, R102 ;  /* 0x000000666666b220 */ /* 0x002fe20000400000 */
[----:B------:R-:W-:Y:S01]  /*9780*/  @!P5 FMUL R139, R139, 0.5 ;  /* 0x3f0000008b8bd820 */ /* 0x000fe20000400000 */
[----:B------:R-:W-:Y:S01]  /*9790*/  FSETP.GEU.AND P3, PT, R145, -126, PT ;  /* 0xc2fc00009100780b */ /* 0x000fe20003f6e000 */
[C---:B--2---:R-:W-:Y:S01]  /*97a0*/  FADD R131, R32.reuse, R23 ;  /* 0x0000001720837221 */ /* 0x044fe20000000000 */
[----:B------:R-:W-:Y:S01]  /*97b0*/  FADD R169, R47, R102 ;  /* 0x000000662fa97221 */ /* 0x000fe20000000000 */
[----:B------:R-:W-:Y:S02]  /*97c0*/  F2FP.BF16.F32.PACK_AB R32, R32, R33 ;  /* 0x000000212020723e */ /* 0x000fe400000010ff */
[----:B------:R1:W2:Y:S01]  /*97d0*/  MUFU.EX2 R106, R139 ;  /* 0x0000008b006a7308 */ /* 0x0002a20000000800 */
[----:B---3--:R-:W-:Y:S01]  /*97e0*/  @!P6 FMUL R10, R10, R10 ;  /* 0x0000000a0a0ae220 */ /* 0x008fe20000400000 */
[----:B------:R-:W-:Y:S01]  /*97f0*/  FSETP.GEU.AND P6, PT, R142, -126, PT ;  /* 0xc2fc00008e00780b */ /* 0x000fe20003fce000 */
[----:B----4-:R-:W-:Y:S01]  /*9800*/  FADD R138, R28, R61 ;  /* 0x0000003d1c8a7221 */ /* 0x010fe20000000000 */
[----:B------:R-:W-:Y:S01]  /*9810*/  FADD R131, R131, R110 ;  /* 0x0000006e83837221 */ /* 0x000fe20000000000 */
[----:B------:R-:W-:Y:S01]  /*9820*/  FADD R110, R20, R85 ;  /* 0x00000055146e7221 */ /* 0x000fe20000000000 */
[----:B------:R-:W-:Y:S01]  /*9830*/  F2FP.BF16.F32.PACK_AB R61, R91, R62 ;  /* 0x0000003e5b3d723e */ /* 0x000fe200000010ff */
[----:B------:R-:W-:Y:S01]  /*9840*/  FADD R138, R138, R111 ;  /* 0x0000006f8a8a7221 */ /* 0x000fe20000000000 */
[----:B------:R-:W-:Y:S01]  /*9850*/  @!P3 FMUL R145, R145, 0.5 ;  /* 0x3f0000009191b820 */ /* 0x000fe20000400000 */
[----:B-----5:R-:W-:Y:S01]  /*9860*/  @!P4 FMUL R103, R103, R103 ;  /* 0x000000676767c220 */ /* 0x020fe20000400000 */
[----:B------:R-:W-:Y:S01]  /*9870*/  FSETP.GEU.AND P4, PT, R149, -126, PT ;  /* 0xc2fc00009500780b */ /* 0x000fe20003f8e000 */
[----:B------:R-:W-:Y:S01]  /*9880*/  FADD R111, R37, R68 ;  /* 0x00000044256f7221 */ /* 0x000fe20000000000 */
[----:B-1----:R-:W-:Y:S01]  /*9890*/  FADD R139, R107, R114 ;  /* 0x000000726b8b7221 */ /* 0x002fe20000000000 */
[----:B------:R-:W-:Y:S01]  /*98a0*/  FADD R137, R137, R110 ;  /* 0x0000006e89897221 */ /* 0x000fe20000000000 */
[----:B------:R-:W1:Y:S01]  /*98b0*/  MUFU.EX2 R107, R145 ;  /* 0x00000091006b7308 */ /* 0x000e620000000800 */
[----:B------:R-:W-:Y:S01]  /*98c0*/  @!P6 FMUL R142, R142, 0.5 ;  /* 0x3f0000008e8ee820 */ /* 0x000fe20000400000 */
[----:B------:R-:W-:Y:S01]  /*98d0*/  FADD R143, R111, R118 ;  /* 0x000000766f8f7221 */ /* 0x000fe20000000000 */
[----:B--2---:R-:W-:Y:S01]  /*98e0*/  @!P5 FMUL R106, R106, R106 ;  /* 0x0000006a6a6ad220 */ /* 0x004fe20000400000 */
[----:B------:R-:W-:Y:S01]  /*98f0*/  FSETP.GEU.AND P5, PT, R147, -126, PT ;  /* 0xc2fc00009300780b */ /* 0x000fe20003fae000 */
[----:B------:R-:W-:Y:S01]  /*9900*/  FADD R111, R166, R65 ;  /* 0x00000041a66f7221 */ /* 0x000fe20000000000 */
[----:B------:R-:W-:Y:S01]  /*9910*/  FADD R118, R162, R89 ;  /* 0x00000059a2767221 */ /* 0x000fe20000000000 */
[----:B------:R-:W-:Y:S01]  /*9920*/  FADD R114, R36, R73 ;  /* 0x0000004924727221 */ /* 0x000fe20000000000 */
[----:B------:R2:W3:Y:S01]  /*9930*/  MUFU.EX2 R110, R142 ;  /* 0x0000008e006e7308 */ /* 0x0004e20000000800 */
[----:B------:R-:W-:Y:S01]  /*9940*/  @!P4 FMUL R149, R149, 0.5 ;  /* 0x3f0000009595c820 */ /* 0x000fe20000400000 */
[----:B------:R-:W-:Y:S01]  /*9950*/  FADD R141, R111, R118 ;  /* 0x000000766f8d7221 */ /* 0x000fe20000000000 */
[----:B------:R-:W-:Y:S01]  /*9960*/  FADD R118, R21, R100 ;  /* 0x0000006415767221 */ /* 0x000fe20000000000 */
[----:B------:R-:W-:Y:S01]  /*9970*/  FADD R144, R114, R119 ;  /* 0x0000007772907221 */ /* 0x000fe20000000000 */
[----:B------:R-:W-:Y:S01]  /*9980*/  FADD R114, R15, R64 ;  /* 0x000000400f727221 */ /* 0x000fe20000000000 */
[----:B------:R-:W-:Y:S01]  /*9990*/  FADD R119, R19, R80 ;  /* 0x0000005013777221 */ /* 0x000fe20000000000 */
[----:B------:R-:W-:Y:S01]  /*99a0*/  FADD R172, R50, R103 ;  /* 0x0000006732ac7221 */ /* 0x000fe20000000000 */
[----:B------:R4:W5:Y:S01]  /*99b0*/  MUFU.EX2 R111, R149 ;  /* 0x00000095006f7308 */ /* 0x0009620000000800 */
[----:B--2---:R-:W-:Y:S01]  /*99c0*/  FADD R142, R160, R113 ;  /* 0x00000071a08e7221 */ /* 0x004fe20000000000 */
[----:B------:R-:W-:Y:S01]  /*99d0*/  @!P5 FMUL R147, R147, 0.5 ;  /* 0x3f0000009393d820 */ /* 0x000fe20000400000 */
[----:B-1----:R-:W-:Y:S01]  /*99e0*/  @!P3 FMUL R107, R107, R107 ;  /* 0x0000006b6b6bb220 */ /* 0x002fe20000400000 */
[----:B------:R-:W-:Y:S01]  /*99f0*/  FSETP.GEU.AND P3, PT, R148, -126, PT ;  /* 0xc2fc00009400780b */ /* 0x000fe20003f6e000 */
[----:B------:R-:W-:Y:S01]  /*9a00*/  FADD R146, R115, R142 ;  /* 0x0000008e73927221 */ /* 0x000fe20000000000 */
[----:B------:R-:W-:Y:S01]  /*9a10*/  FADD R115, R17, R72 ;  /* 0x0000004811737221 */ /* 0x000fe20000000000 */
[----:B------:R-:W-:Y:S01]  /*9a20*/  FADD R142, R114, R119 ;  /* 0x00000077728e7221 */ /* 0x000fe20000000000 */
[----:B------:R-:W-:Y:S01]  /*9a30*/  FADD R114, R27, R58 ;  /* 0x0000003a1b727221 */ /* 0x000fe20000000000 */
[----:B----4-:R-:W-:Y:S01]  /*9a40*/  FADD R149, R117, R74 ;  /* 0x0000004a75957221 */ /* 0x010fe20000000000 */
[----:B------:R-:W-:Y:S01]  /*9a50*/  FADD R145, R115, R118 ;  /* 0x0000007673917221 */ /* 0x000fe20000000000 */
[----:B------:R-:W-:Y:S01]  /*9a60*/  FADD R115, R30, R87 ;  /* 0x000000571e737221 */ /* 0x000fe20000000000 */
[----:B------:R1:W2:Y:S01]  /*9a70*/  MUFU.EX2 R118, R147 ;  /* 0x0000009300767308 */ /* 0x0002a20000000800 */
[----:B---3--:R-:W-:Y:S01]  /*9a80*/  @!P6 FMUL R110, R110, R110 ;  /* 0x0000006e6e6ee220 */ /* 0x008fe20000400000 */
[----:B------:R-:W-:Y:S01]  /*9a90*/  FSETP.GEU.AND P6, PT, R123, -126, PT ;  /* 0xc2fc00007b00780b */ /* 0x000fe20003fce000 */
[----:B------:R-:W-:Y:S01]  /*9aa0*/  FADD R119, R35, R66 ;  /* 0x0000004223777221 */ /* 0x000fe20000000000 */
[----:B------:R-:W-:Y:S01]  /*9ab0*/  FADD R171, R114, R149 ;  /* 0x0000009572ab7221 */ /* 0x000fe20000000000 */
[----:B-----5:R-:W-:Y:S01]  /*9ac0*/  @!P4 FMUL R111, R111, R111 ;  /* 0x0000006f6f6fc220 */ /* 0x020fe20000400000 */
[----:B------:R-:W-:Y:S01]  /*9ad0*/  FADD R173, R115, R170 ;  /* 0x000000aa73ad7221 */ /* 0x000fe20000000000 */
[----:B------:R-:W-:Y:S01]  /*9ae0*/  FSETP.GEU.AND P4, PT, R150, -126, PT ;  /* 0xc2fc00009600780b */ /* 0x000fe20003f8e000 */
[----:B------:R-:W-:Y:S01]  /*9af0*/  @!P3 FMUL R148, R148, 0.5 ;  /* 0x3f0000009494b820 */ /* 0x000fe20000400000 */
[----:B------:R-:W-:Y:S01]  /*9b00*/  FADD R114, R42, R95 ;  /* 0x0000005f2a727221 */ /* 0x000fe20000000000 */
[----:B------:R-:W-:Y:S01]  /*9b10*/  FADD R115, R79, R106 ;  /* 0x0000006a4f737221 */ /* 0x000fe20000000000 */
[----:B------:R-:W-:Y:S01]  /*9b20*/  FADD R178, R119, R172 ;  /* 0x000000ac77b27221 */ /* 0x000fe20000000000 */
[----:B------:R-:W3:Y:S01]  /*9b30*/  MUFU.EX2 R98, R98 ;  /* 0x0000006200627308 */ /* 0x000ee20000000800 */
[----:B-1----:R-:W-:Y:S01]  /*9b40*/  FADD R147, R38, R67 ;  /* 0x0000004326937221 */ /* 0x002fe20000000000 */
[----:B------:R-:W-:Y:S01]  /*9b50*/  FADD R180, R114, R115 ;  /* 0x0000007372b47221 */ /* 0x000fe20000000000 */
[----:B------:R-:W-:Y:S01]  /*9b60*/  FADD R172, R51, R110 ;  /* 0x0000006e33ac7221 */ /* 0x000fe20000000000 */
[----:B------:R-:W-:Y:S01]  /*9b70*/  FADD R115, R129, R86 ;  /* 0x0000005681737221 */ /* 0x000fe20000000000 */
[----:B--2---:R-:W-:Y:S01]  /*9b80*/  @!P5 FMUL R118, R118, R118 ;  /* 0x000000767676d220 */ /* 0x004fe20000400000 */
[----:B------:R-:W-:Y:S01]  /*9b90*/  FSETP.GEU.AND P5, PT, R151, -126, PT ;  /* 0xc2fc00009700780b */ /* 0x000fe20003fae000 */
[----:B------:R-:W-:Y:S01]  /*9ba0*/  FADD R170, R128, R13 ;  /* 0x0000000d80aa7221 */ /* 0x000fe20000000000 */
[----:B------:R-:W1:Y:S01]  /*9bb0*/  MUFU.EX2 R119, R148 ;  /* 0x0000009400777308 */ /* 0x000e620000000800 */
[----:B------:R-:W-:Y:S01]  /*9bc0*/  FADD R177, R147, R172 ;  /* 0x000000ac93b17221 */ /* 0x000fe20000000000 */
[----:B------:R-:W-:Y:S01]  /*9bd0*/  @!P6 FMUL R123, R123, 0.5 ;  /* 0x3f0000007b7be820 */ /* 0x000fe20000400000 */
[----:B------:R-:W-:Y:S01]  /*9be0*/  FADD R175, R115, R170 ;  /* 0x000000aa73af7221 */ /* 0x000fe20000000000 */
[----:B------:R-:W-:Y:S01]  /*9bf0*/  FADD R114, R108, R59 ;  /* 0x0000003b6c727221 */ /* 0x000fe20000000000 */
[----:B------:R-:W-:Y:S01]  /*9c00*/  FADD R147, R133, R94 ;  /* 0x0000005e85937221 */ /* 0x000fe20000000000 */
[----:B------:R-:W-:Y:S01]  /*9c10*/  FADD R172, R136, R107 ;  /* 0x0000006b88ac7221 */ /* 0x000fe20000000000 */
[----:B------:R-:W-:Y:S01]  /*9c20*/  FADD R115, R31, R62 ;  /* 0x0000003e1f737221 */ /* 0x000fe20000000000 */
[----:B------:R-:W-:Y:S01]  /*9c30*/  FADD R149, R43, R78 ;  /* 0x0000004e2b957221 */ /* 0x000fe20000000000 */
[----:B------:R-:W-:Y:S01]  /*9c40*/  FADD R170, R46, R9 ;  /* 0x000000092eaa7221 */ /* 0x000fe20000000000 */
[----:B------:R-:W-:Y:S01]  /*9c50*/  @!P4 FMUL R150, R150, 0.5 ;  /* 0x3f0000009696c820 */ /* 0x000fe20000400000 */
[----:B------:R-:W-:Y:S01]  /*9c60*/  @!P5 FMUL R151, R151, 0.5 ;  /* 0x3f0000009797d820 */ /* 0x000fe20000400000 */
[----:B------:R-:W-:Y:S01]  /*9c70*/  FADD R182, R147, R172 ;  /* 0x000000ac93b67221 */ /* 0x000fe20000000000 */
[----:B------:R-:W-:Y:S01]  /*9c80*/  FADD R174, R114, R149 ;  /* 0x0000009572ae7221 */ /* 0x000fe20000000000 */
[----:B------:R-:W-:Y:S01]  /*9c90*/  FADD R172, R115, R170 ;  /* 0x000000aa73ac7221 */ /* 0x000fe20000000000 */
[----:B------:R-:W2:Y:S01]  /*9ca0*/  MUFU.EX2 R123, R123 ;  /* 0x0000007b007b7308 */ /* 0x000ea20000000800 */
[----:B---3--:R-:W-:Y:S01]  /*9cb0*/  @!P2 FMUL R98, R98, R98 ;  /* 0x000000626262a220 */ /* 0x008fe20000400000 */
[----:B-1----:R-:W-:Y:S01]  /*9cc0*/  @!P3 FMUL R119, R119, R119 ;  /* 0x000000777777b220 */ /* 0x002fe20000400000 */
[----:B------:R-:W-:Y:S01]  /*9cd0*/  FSETP.GEU.AND P3, PT, R140, -126, PT ;  /* 0xc2fc00008c00780b */ /* 0x000fe20003f6e000 */
[----:B------:R-:W-:Y:S01]  /*9ce0*/  FADD R148, R121, R70 ;  /* 0x0000004679947221 */ /* 0x000fe20000000000 */
[----:B------:R-:W-:Y:S01]  /*9cf0*/  FSETP.GEU.AND P2, PT, R26, -126, PT ;  /* 0xc2fc00001a00780b */ /* 0x000fe20003f4e000 */
[----:B------:R-:W-:Y:S01]  /*9d00*/  FADD R149, R54, R111 ;  /* 0x0000006f36957221 */ /* 0x000fe20000000000 */
[----:B------:R-:W-:Y:S01]  /*9d10*/  FADD R147, R112, R91 ;  /* 0x0000005b70937221 */ /* 0x000fe20000000000 */
[----:B------:R1:W3:Y:S01]  /*9d20*/  MUFU.EX2 R114, R150 ;  /* 0x0000009600727308 */ /* 0x0002e20000000800 */
[----:B------:R-:W-:Y:S01]  /*9d30*/  FADD R170, R83, R118 ;  /* 0x0000007653aa7221 */ /* 0x000fe20000000000 */
[----:B------:R-:W-:Y:S01]  /*9d40*/  FADD R179, R148, R149 ;  /* 0x0000009594b37221 */ /* 0x000fe20000000000 */
[----:B------:R-:W-:Y:S01]  /*9d50*/  FADD R149, R116, R99 ;  /* 0x0000006374957221 */ /* 0x000fe20000000000 */
[----:B------:R-:W-:Y:S01]  /*9d60*/  FADD R148, R34, R63 ;  /* 0x0000003f22947221 */ /* 0x000fe20000000000 */
[----:B------:R-:W-:Y:S01]  /*9d70*/  FADD R126, R126, R131 ;  /* 0x000000837e7e7221 */ /* 0x000fe20000000000 */
[----:B------:R-:W-:Y:S01]  /*9d80*/  FADD R134, R134, R137 ;  /* 0x0000008986867221 */ /* 0x000fe20000000000 */
[----:B------:R-:W-:Y:S01]  /*9d90*/  FADD R181, R149, R170 ;  /* 0x000000aa95b57221 */ /* 0x000fe20000000000 */
[----:B------:R4:W5:Y:S01]  /*9da0*/  MUFU.EX2 R115, R151 ;  /* 0x0000009700737308 */ /* 0x0009620000000800 */
[----:B-1----:R-:W-:Y:S01]  /*9db0*/  FADD R150, R71, R10 ;  /* 0x0000000a47967221 */ /* 0x002fe20000000000 */
[----:B--2---:R-:W-:Y:S01]  /*9dc0*/  @!P6 FMUL R123, R123, R123 ;  /* 0x0000007b7b7be220 */ /* 0x004fe20000400000 */
[----:B------:R-:W-:Y:S01]  /*9dd0*/  @!P3 FMUL R140, R140, 0.5 ;  /* 0x3f0000008c8cb820 */ /* 0x000fe20000400000 */
[----:B------:R-:W-:Y:S01]  /*9de0*/  FADD R169, R148, R169 ;  /* 0x000000a994a97221 */ /* 0x000fe20000000000 */
[----:B------:R-:W-:Y:S01]  /*9df0*/  FADD R176, R147, R150 ;  /* 0x0000009693b07221 */ /* 0x000fe20000000000 */
[----:B------:R-:W-:Y:S01]  /*9e00*/  @!P2 FMUL R26, R26, 0.5 ;  /* 0x3f0000001a1aa820 */ /* 0x000fe20000400000 */
[----:B------:R-:W-:Y:S01]  /*9e10*/  FADD R148, R39, R98 ;  /* 0x0000006227947221 */ /* 0x000fe20000000000 */
[----:B------:R-:W-:Y:S01]  /*9e20*/  FADD R147, R125, R90 ;  /* 0x0000005a7d937221 */ /* 0x000fe20000000000 */
[----:B---3--:R-:W-:Y:S01]  /*9e30*/  @!P4 FMUL R114, R114, R114 ;  /* 0x000000727272c220 */ /* 0x008fe20000400000 */
[----:B------:R-:W-:Y:S01]  /*9e40*/  FADD R150, R132, R119 ;  /* 0x0000007784967221 */ /* 0x000fe20000000000 */
[----:B------:R-:W-:Y:S01]  /*9e50*/  FADD R149, R120, R123 ;  /* 0x0000007b78957221 */ /* 0x000fe20000000000 */
[----:B------:R-:W1:Y:S01]  /*9e60*/  MUFU.EX2 R127, R26 ;  /* 0x0000001a007f7308 */ /* 0x000e620000000800 */
[----:B----4-:R-:W-:Y:S01]  /*9e70*/  FADD R151, R55, R114 ;  /* 0x0000007237977221 */ /* 0x010fe20000000000 */
[----:B------:R-:W-:Y:S01]  /*9e80*/  FADD R147, R147, R150 ;  /* 0x0000009693937221 */ /* 0x000fe20000000000 */
[----:B------:R-:W-:Y:S01]  /*9e90*/  FADD R143, R138, R143 ;  /* 0x0000008f8a8f7221 */ /* 0x000fe20000000000 */
[----:B------:R-:W-:Y:S01]  /*9ea0*/  FADD R139, R139, R144 ;  /* 0x000000908b8b7221 */ /* 0x000fe20000000000 */
[----:B-----5:R-:W-:Y:S01]  /*9eb0*/  @!P5 FMUL R115, R115, R115 ;  /* 0x000000737373d220 */ /* 0x020fe20000400000 */
[----:B------:R-:W-:Y:S01]  /*9ec0*/  FADD R148, R148, R151 ;  /* 0x0000009794947221 */ /* 0x000fe20000000000 */
[----:B------:R-:W-:Y:S01]  /*9ed0*/  FADD R141, R141, R146 ;  /* 0x000000928d8d7221 */ /* 0x000fe20000000000 */
[----:B------:R-:W2:Y:S01]  /*9ee0*/  MUFU.EX2 R140, R140 ;  /* 0x0000008c008c7308 */ /* 0x000ea20000000800 */
        /* <DEDUP_REMOVED lines=23> */
[----:B------:R-:W-:Y:S01]  /*a060*/  F2FP.BF16.F32.PACK_AB R30, R15, R166 ;  /* 0x000000a60f1e723e */ /* 0x000fe200000010ff */
[----:B------:R-:W-:Y:S01]  /*a070*/  FADD R122, R122, R145 ;  /* 0x000000917a7a7221 */ /* 0x000fe20000000000 */
[----:B------:R-:W-:Y:S01]  /*a080*/  SHF.L.U32 R15, R4, 0x1f, RZ ;  /* 0x0000001f040f7819 */ /* 0x000fe200000006ff */
[----:B-1----:R-:W-:Y:S01]  /*a090*/  @!P2 FMUL R127, R127, R127 ;  /* 0x0000007f7f7fa220 */ /* 0x002fe20000400000 */
[----:B------:R-:W-:Y:S01]  /*a0a0*/  F2FP.BF16.F32.PACK_AB R62, R64, R65 ;  /* 0x00000041403e723e */ /* 0x000fe200000010ff */
[----:B------:R-:W-:Y:S01]  /*a0b0*/  FADD R171, R171, R170 ;  /* 0x000000aaabab7221 */ /* 0x000fe20000000000 */
[----:B--2---:R-:W-:Y:S01]  /*a0c0*/  @!P3 FMUL R140, R140, R140 ;  /* 0x0000008c8c8cb220 */ /* 0x004fe20000400000 */
[----:B------:R-:W-:Y:S01]  /*a0d0*/  F2FP.BF16.F32.PACK_AB R65, R95, R66 ;  /* 0x000000425f41723e */ /* 0x000fe200000010ff */
[----:B------:R1:W2:Y:S01]  /*a0e0*/  SYNCS.PHASECHK.TRANS64.TRYWAIT P2, [UR7+0xb000], R15 ;  /* 0x00b0000fff0075a7 */ /* 0x0002a20008040147 */
[----:B------:R-:W-:Y:S01]  /*a0f0*/  F2FP.BF16.F32.PACK_AB R68, R73, R68 ;  /* 0x000000444944723e */ /* 0x000fe200000010ff */
[----:B------:R-:W-:Y:S01]  /*a100*/  FFMA R6, R127, R6, R122 ;  /* 0x000000067f067223 */ /* 0x000fe2000000007a */
[----:B------:R-:W-:Y:S01]  /*a110*/  F2FP.BF16.F32.PACK_AB R28, R29, R28 ;  /* 0x0000001c1d1c723e */ /* 0x000fe200000010ff */
[----:B------:R-:W-:Y:S01]  /*a120*/  FMUL R152, R152, R127 ;  /* 0x0000007f98987220 */ /* 0x000fe20000400000 */
[----:B------:R-:W-:Y:S01]  /*a130*/  F2FP.BF16.F32.PACK_AB R66, R69, R88 ;  /* 0x000000584542723e */ /* 0x000fe200000010ff */
[----:B------:R-:W-:Y:S01]  /*a140*/  FFMA R5, R140, R5, R171 ;  /* 0x000000058c057223 */ /* 0x000fe200000000ab */
[----:B------:R-:W-:Y:S01]  /*a150*/  F2FP.BF16.F32.PACK_AB R73, R75, R74 ;  /* 0x0000004a4b49723e */ /* 0x000fe200000010ff */
[----:B------:R-:W-:Y:S01]  /*a160*/  FMUL R153, R153, R127 ;  /* 0x0000007f99997220 */ /* 0x000fe20000400000 */
        /* <DEDUP_REMOVED lines=44> */
[----:B------:R-:W-:Y:S01]  /*a430*/  F2FP.BF16.F32.PACK_AB R82, R100, R113 ;  /* 0x000000716452723e */ /* 0x000fe200000010ff */
[----:B-12---:R-:W-:Y:S06]  /*a440*/  @!P0 BRA `(.L_x_27) ;  /* 0x0000000000048947 */ /* 0x006fec0003800000 */
[----:B------:R-:W-:Y:S01]  /*a450*/  BPT.TRAP 0x1 ;  /* 0x000000040000795c */ /* 0x000fe20000300000 */
.L_x_27:
[----:B------:R-:W-:Y:S05]  /*a460*/  @P2 BRA `(.L_x_28) ;  /* 0x0000000000082947 */ /* 0x000fea0003800000 */
[----:B------:R-:W1:Y:S02]  /*a470*/  SYNCS.PHASECHK.TRANS64.TRYWAIT P2, [UR7+0xb000], R15 ;  /* 0x00b0000fff0075a7 */ /* 0x000e640008040147 */
[----:B-1----:R-:W-:Y:S05]  /*a480*/  @!P2 BRA `(.L_x_29) ;  /* 0x0000008000c8a947 */ /* 0x002fea0003800000 */
.L_x_28:
[----:B------:R-:W-:Y:S01]  /*a490*/  ULEA UR12, UR6, UR8, 0x9 ;  /* 0x00000008060c7291 */ /* 0x000fe2000f8e483f */
[----:B------:R-:W-:Y:S01]  /*a4a0*/  WARPGROUP.ARRIVE ;  /* 0x00000000000079c5 */ /* 0x000fe20000000000 */
[----:B------:R-:W-:Y:S01]  /*a4b0*/  UMOV UR15, 0xc0000010 ;  /* 0xc0000010000f7882 */ /* 0x000fe20000000000 */
[----:B------:R-:W-:-:S04]  /*a4c0*/  F2FP.BF16.F32.PACK_AB R83, R115, R114 ;  /* 0x000000727353723e */ /* 0x000fc800000010ff */
[----:B------:R-:W-:Y:S02]  /*a4d0*/  UMOV UR14, UR12 ;  /* 0x0000000c000e7c82 */ /* 0x000fe40008000000 */
        /* <DEDUP_REMOVED lines=68> */
[----:B------:R-:W-:Y:S01]  /*a920*/  UIADD3 UR12, UR12, 0x1e0, URZ ;  /* 0x000001e00c0c7890 */ /* 0x000fe2000fffe03f */
[----:B------:R-:W-:Y:S02]  /*a930*/  WARPGROUP.DEPBAR.LE gsb0, 0x0 ;  /* 0x00008000000079c5 */ /* 0x000fe40000010000 */
[----:B------:R-:W-:-:S06]  /*a940*/  WARPGROUP.ARRIVE ;  /* 0x00000000000079c5 */ /* 0x000fcc0000000000 */
[----:B------:R-:W-:Y:S01]  /*a950*/  HGMMA.64x16x16.F32.BF16 R152, R104, gdesc[UR12].tnspB, R152, gsb0 ;  /* 0x4020000c68987df0 */ /* 0x000fe20008001898 */
[----:B------:R-:W-:Y:S01]  /*a960*/  UMOV UR14, UR12 ;  /* 0x0000000c000e7c82 */ /* 0x000fe20008000000 */
[----:B------:R-:W-:Y:S01]  /*a970*/  UMOV UR15, 0xc0000010 ;  /* 0xc0000010000f7882 */ /* 0x000fe20000000000 */
[----:B------:R-:W-:Y:S02]  /*a980*/  WARPGROUP.DEPBAR.LE gsb0, 0x0 ;  /* 0x00008000000079c5 */ /* 0x000fe40000010000 */
[----:B------:R-:W-:-:S06]  /*a990*/  WARPGROUP.ARRIVE ;  /* 0x00000000000079c5 */ /* 0x000fcc0000000000 */
[----:B------:R-:W-:Y:S03]  /*a9a0*/  HGMMA.64x16x16.F32.BF16 R152, R80, gdesc[UR12].tnspB, R152, gsb0 ;  /* 0x4020000c50987df0 */ /* 0x000fe60008001898 */
[----:B------:R-:W-:Y:S02]  /*a9b0*/  WARPGROUP.DEPBAR.LE gsb0, 0x0 ;  /* 0x00008000000079c5 */ /* 0x000fe40000010000 */
[----:B------:R-:W-:Y:S05]  /*a9c0*/  @!P0 BRA `(.L_x_30) ;  /* 0x0000000000048947 */ /* 0x000fea0003800000 */
[----:B------:R-:W-:Y:S01]  /*a9d0*/  BPT.TRAP 0x1 ;  /* 0x000000040000795c */ /* 0x000fe20000300000 */
.L_x_30:
[----:B------:R-:W-:-:S04]  /*a9e0*/  ULEA UR7, UR9, UR38, 0x3 ;  /* 0x0000002609077291 */ /* 0x000fc8000f8e183f */
[----:B------:R-:W-:-:S04]  /*a9f0*/  UIADD3 UR7, UR7, 0xb028, URZ ;  /* 0x0000b02807077890 */ /* 0x000fc8000fffe03f */
[----:B------:R-:W-:-:S09]  /*aa00*/  UPRMT UR7, URZ, 0x654, UR7 ;  /* 0x000006543f077896 */ /* 0x000fd20008000007 */
[----:B------:R-:W-:Y:S01]  /*aa10*/  SYNCS.ARRIVE.TRANS64.RED.A1T0 RZ, [UR7], RZ ;  /* 0x000000ffffff79a7 */ /* 0x000fe20008100407 */
[----:B------:R-:W-:Y:S05]  /*aa20*/  @P1 BRA `(.L_x_31) ;  /* 0x0000000000041947 */ /* 0x000fea0003800000 */
[----:B------:R-:W-:Y:S01]  /*aa30*/  BPT.TRAP 0x1 ;  /* 0x000000040000795c */ /* 0x000fe20000300000 */
.L_x_31:
[----:B------:R-:W-:-:S04]  /*aa40*/  UIADD3 UR9, UR9, 0x1, URZ ;  /* 0x0000000109097890 */ /* 0x000fc8000fffe03f */
[----:B------:R-:W-:-:S04]  /*aa50*/  UISETP.NE.AND UP0, UPT, UR9, 0x5, UPT ;  /* 0x000000050900788c */ /* 0x000fc8000bf05270 */
[----:B------:R-:W-:Y:S01]  /*aa60*/  USEL UR9, UR9, URZ, UP0 ;  /* 0x0000003f09097287 */ /* 0x000fe20008000000 */
[----:B------:R-:W-:Y:S11]  /*aa70*/  @!P0 BRA `(.L_x_32) ;  /* 0x0000000000048947 */ /* 0x000ff60003800000 */
[----:B------:R-:W-:Y:S01]  /*aa80*/  BPT.TRAP 0x1 ;  /* 0x000000040000795c */ /* 0x000fe20000300000 */
.L_x_32:
[----:B------:R-:W-:-:S04]  /*aa90*/  ULEA UR7, UR9, UR38, 0x3 ;  /* 0x0000002609077291 */ /* 0x000fc8000f8e183f */
[----:B------:R-:W-:-:S04]  /*aaa0*/  UIADD3 UR7, UR7, 0xb028, URZ ;  /* 0x0000b02807077890 */ /* 0x000fc8000fffe03f */
[----:B------:R-:W-:-:S09]  /*aab0*/  UPRMT UR7, URZ, 0x654, UR7 ;  /* 0x000006543f077896 */ /* 0x000fd20008000007 */
[----:B------:R-:W-:Y:S01]  /*aac0*/  SYNCS.ARRIVE.TRANS64.RED.A1T0 RZ, [UR7], RZ ;  /* 0x000000ffffff79a7 */ /* 0x000fe20008100407 */
[----:B------:R-:W-:Y:S05]  /*aad0*/  @P1 BRA `(.L_x_33) ;  /* 0x0000000000041947 */ /* 0x000fea0003800000 */
[----:B------:R-:W-:Y:S01]  /*aae0*/  BPT.TRAP 0x1 ;  /* 0x000000040000795c */ /* 0x000fe20000300000 */
.L_x_33:
[----:B------:R-:W-:Y:S01]  /*aaf0*/  UIADD3 UR6, UR6, 0x1, URZ ;  /* 0x0000000106067890 */ /* 0x000fe2000fffe03f */
[C---:B------:R-:W-:Y:S01]  /*ab00*/  ISETP.GT.AND P2, PT, R8.reuse, 0x2, PT ;  /* 0x000000020800780c */ /* 0x040fe20003f44270 */
[----:B------:R-:W-:Y:S01]  /*ab10*/  UIADD3 UR9, UR9, 0x1, URZ ;  /* 0x0000000109097890 */ /* 0x000fe2000fffe03f */
[----:B------:R-:W-:Y:S01]  /*ab20*/  VIADD R8, R8, 0xffffffff ;  /* 0xffffffff08087836 */ /* 0x000fe20000000000 */
[----:B------:R-:W-:Y:S01]  /*ab30*/  UISETP.NE.AND UP2, UPT, UR6, 0x5, UPT ;  /* 0x000000050600788c */ /* 0x000fe2000bf45270 */
[----:B------:R-:W-:Y:S01]  /*ab40*/  IADD3 R3, R3, 0x100, RZ ;  /* 0x0000010003037810 */ /* 0x000fe20007ffe0ff */
[----:B------:R-:W-:Y:S01]  /*ab50*/  UISETP.NE.AND UP0, UPT, UR9, 0x5, UPT ;  /* 0x000000050900788c */ /* 0x000fe2000bf05270 */
[----:B------:R-:W-:Y:S01]  /*ab60*/  IMAD.MOV.U32 R13, RZ, RZ, R7 ;  /* 0x000000ffff0d7224 */ /* 0x000fe200078e0007 */
[----:B------:R-:W-:Y:S01]  /*ab70*/  USEL UR7, URZ, 0x1, UP2 ;  /* 0x000000013f077887 */ /* 0x000fe20009000000 */
[----:B------:R-:W-:Y:S01]  /*ab80*/  MOV R9, R11 ;  /* 0x0000000b00097202 */ /* 0x000fe20000000f00 */
[----:B------:R-:W-:-:S02]  /*ab90*/  USEL UR9, UR9, URZ, UP0 ;  /* 0x0000003f09097287 */ /* 0x000fc40008000000 */
[----:B------:R-:W-:Y:S02]  /*aba0*/  USEL UR11, UR6, URZ, UP2 ;  /* 0x0000003f060b7287 */ /* 0x000fe40009000000 */
[----:B------:R-:W-:Y:S01]  /*abb0*/  LOP3.LUT R4, R4, UR7, RZ, 0x3c, !PT ;  /* 0x0000000704047c12 */ /* 0x000fe2000f8e3cff */
[----:B------:R-:W-:Y:S09]  /*abc0*/  @P2 BRA `(.L_x_34) ;  /* 0xffffffb800402947 */ /* 0x000ff2000383ffff */
.L_x_23:
[----:B------:R-:W-:-:S13]  /*abd0*/  ISETP.GE.AND P2, PT, R8, 0x1, PT ;  /* 0x000000010800780c */ /* 0x000fda0003f46270 */
[----:B------:R-:W-:Y:S05]  /*abe0*/  @!P2 BRA `(.L_x_35) ;  /* 0x0000005800c4a947 */ /* 0x000fea0003800000 */
[----:B-1----:R-:W-:Y:S01]  /*abf0*/  IMAD.MOV.U32 R10, RZ, RZ, R7 ;  /* 0x000000ffff0a7224 */ /* 0x002fe200078e0007 */
[----:B------:R-:W-:Y:S01]  /*ac00*/  MOV R9, R11 ;  /* 0x0000000b00097202 */ /* 0x000fe20000000f00 */
[----:B------:R-:W-:-:S06]  /*ac10*/  ULDC UR13, c[0x0][0x604] ;  /* 0x00018100000d7ab9 */ /* 0x000fcc0000000800 */
.L_x_46:
[----:B------:R-:W-:Y:S05]  /*ac20*/  @!P0 BRA `(.L_x_36) ;  /* 0x0000000000048947 */ /* 0x000fea0003800000 */
[----:B------:R-:W-:Y:S01]  /*ac30*/  BPT.TRAP 0x1 ;  /* 0x000000040000795c */ /* 0x000fe20000300000 */
.L_x_36:
[----:B------:R-:W-:Y:S01]  /*ac40*/  ULEA UR6, UR11, UR38, 0x3 ;  /* 0x000000260b067291 */ /* 0x000fe2000f8e183f */
[----:B------:R-:W-:-:S08]  /*ac50*/  SHF.L.U32 R7, R4, 0x1f, RZ ;  /* 0x0000001f04077819 */ /* 0x000fd000000006ff */
[----:B------:R-:W1:Y:S02]  /*ac60*/  SYNCS.PHASECHK.TRANS64.TRYWAIT P2, [UR6+0xb000], R7 ;  /* 0x00b00007ff0075a7 */ /* 0x000e640008040146 */
[----:B-1----:R-:W-:Y:S05]  /*ac70*/  @!P2 BRA `(.L_x_37) ;  /* 0x0000007800e4a947 */ /* 0x002fea0003800000 */
.L_x_104:
        /* <DEDUP_REMOVED lines=12> */
.L_x_38:
[C---:B-1----:R-:W-:Y:S01]  /*ad40*/  VIADD R7, R3.reuse, 0x1 ;  /* 0x0000000103077836 */ /* 0x042fe20000000000 */
[C---:B------:R-:W-:Y:S01]  /*ad50*/  IADD3 R11, R3.reuse, 0x8, RZ ;  /* 0x00000008030b7810 */ /* 0x040fe20007ffe0ff */
[C---:B------:R-:W-:Y:S01]  /*ad60*/  VIADD R179, R3.reuse, 0x49 ;  /* 0x0000004903b37836 */ /* 0x040fe20000000000 */
[C---:B------:R-:W-:Y:S01]  /*ad70*/  IADD3 R13, R3.reuse, 0x28, RZ ;  /* 0x00000028030d7810 */ /* 0x040fe20007ffe0ff */
[C---:B------:R-:W-:Y:S01]  /*ad80*/  VIADD R173, R3.reuse, 0x51 ;  /* 0x0000005103ad7836 */ /* 0x040fe20000000000 */
[-C--:B------:R-:W-:Y:S01]  /*ad90*/  ISETP.GE.AND P6, PT, R0, R7.reuse, PT ;  /* 0x000000070000720c */ /* 0x080fe20003fc6270 */
[C---:B------:R-:W-:Y:S01]  /*ada0*/  VIADD R181, R3.reuse, 0x59 ;  /* 0x0000005903b57836 */ /* 0x040fe20000000000 */
[----:B------:R-:W-:Y:S01]  /*adb0*/  ISETP.GE.AND P3, PT, R2, R7, PT ;  /* 0x000000070200720c */ /* 0x000fe20003f66270 */
[----:B------:R-:W-:Y:S01]  /*adc0*/  VIADD R7, R3, 0x9 ;  /* 0x0000000903077836 */ /* 0x000fe20000000000 */
[----:B------:R-:W-:Y:S01]  /*add0*/  FSEL R25, R25, -INF , P6 ;  /* 0xff80000019197808 */ /* 0x000fe20003000000 */
[C---:B------:R-:W-:Y:S01]  /*ade0*/  VIADD R185, R3.reuse, 0x61 ;  /* 0x0000006103b97836 */ /* 0x040fe20000000000 */
[C---:B------:R-:W-:Y:S01]  /*adf0*/  ISETP.GE.AND P4, PT, R0.reuse, R11, PT ;  /* 0x0000000b0000720c */ /* 0x040fe20003f86270 */
[C---:B------:R-:W-:Y:S01]  /*ae00*/  VIADD R189, R3.reuse, 0x69 ;  /* 0x0000006903bd7836 */ /* 0x040fe20000000000 */
[-C--:B------:R-:W-:Y:S01]  /*ae10*/  ISETP.GE.AND P5, PT, R0, R7.reuse, PT ;  /* 0x000000070000720c */ /* 0x080fe20003fa6270 */
[C---:B------:R-:W-:Y:S01]  /*ae20*/  VIADD R193, R3.reuse, 0x71 ;  /* 0x0000007103c17836 */ /* 0x040fe20000000000 */
[C---:B------:R-:W-:Y:S01]  /*ae30*/  ISETP.GE.AND P6, PT, R2.reuse, R7, PT ;  /* 0x000000070200720c */ /* 0x040fe20003fc6270 */
[C---:B------:R-:W-:Y:S01]  /*ae40*/  VIADD R7, R3.reuse, 0x11 ;  /* 0x0000001103077836 */ /* 0x040fe20000000000 */
[C---:B------:R-:W-:Y:S01]  /*ae50*/  ISETP.GE.AND P2, PT, R2.reuse, R11, PT ;  /* 0x0000000b0200720c */ /* 0x040fe20003f46270 */
[C---:B------:R-:W-:Y:S01]  /*ae60*/  VIADD R197, R3.reuse, 0x79 ;  /* 0x0000007903c57836 */ /* 0x040fe20000000000 */
[C---:B------:R-:W-:Y:S01]  /*ae70*/  IADD3 R11, R3.reuse, 0x10, RZ ;  /* 0x00000010030b7810 */ /* 0x040fe20007ffe0ff */
[----:B------:R-:W-:Y:S01]  /*ae80*/  VIADD R201, R3, 0x81 ;  /* 0x0000008103c97836 */ /* 0x000fe20000000000 */
[----:B------:R-:W-:Y:S01]  /*ae90*/  FSEL R29, R29, -INF , P5 ;  /* 0xff8000001d1d7808 */ /* 0x000fe20002800000 */
[C---:B------:R-:W-:Y:S01]  /*aea0*/  VIADD R205, R3.reuse, 0x89 ;  /* 0x0000008903cd7836 */ /* 0x040fe20000000000 */
[----:B------:R-:W-:Y:S01]  /*aeb0*/  ISETP.GE.AND P5, PT, R2, R7, PT ;  /* 0x000000070200720c */ /* 0x000fe20003fa6270 */
[----:B------:R-:W-:Y:S01]  /*aec0*/  VIADD R209, R3, 0x91 ;  /* 0x0000009103d17836 */ /* 0x000fe20000000000 */
[----:B------:R-:W-:Y:S01]  /*aed0*/  FSEL R27, R27, -INF , P3 ;  /* 0xff8000001b1b7808 */ /* 0x000fe20001800000 */
[C---:B------:R-:W-:Y:S01]  /*aee0*/  VIADD R213, R3.reuse, 0x99 ;  /* 0x0000009903d57836 */ /* 0x040fe20000000000 */
[----:B------:R-:W-:Y:S01]  /*aef0*/  FSEL R28, R28, -INF , P4 ;  /* 0xff8000001c1c7808 */ /* 0x000fe20002000000 */
[C---:B------:R-:W-:Y:S01]  /*af00*/  VIADD R217, R3.reuse, 0xa1 ;  /* 0x000000a103d97836 */ /* 0x040fe20000000000 */
[-C--:B------:R-:W-:Y:S01]  /*af10*/  ISETP.GE.AND P3, PT, R0, R11.reuse, PT ;  /* 0x0000000b0000720c */ /* 0x080fe20003f66270 */
[C---:B------:R-:W-:Y:S01]  /*af20*/  VIADD R221, R3.reuse, 0xa9 ;  /* 0x000000a903dd7836 */ /* 0x040fe20000000000 */
[----:B------:R-:W-:Y:S01]  /*af30*/  ISETP.GE.AND P4, PT, R2, R11, PT ;  /* 0x0000000b0200720c */ /* 0x000fe20003f86270 */
        /* <DEDUP_REMOVED lines=15> */
[----:B------:R-:W-:Y:S01]  /*b030*/  FSEL R11, R24, -INF , P5 ;  /* 0xff800000180b7808 */ /* 0x000fe20002800000 */
[C---:B------:R-:W-:Y:S01]  /*b040*/  VIADD R161, R3.reuse, 0xf1 ;  /* 0x000000f103a17836 */ /* 0x040fe20000000000 */
[----:B------:R-:W-:Y:S01]  /*b050*/  FSEL R30, R30, -INF , P2 ;  /* 0xff8000001e1e7808 */ /* 0x000fe20001000000 */
[----:B------:R-:W-:Y:S01]  /*b060*/  ULEA UR7, UR6, UR38, 0x3 ;  /* 0x0000002606077291 */ /* 0x000fe2000f8e183f */
[----:B------:R-:W-:Y:S01]  /*b070*/  ISETP.GE.AND P2, PT, R0, R7, PT ;  /* 0x000000070000720c */ /* 0x000fe20003f46270 */
[----:B------:R-:W-:Y:S01]  /*b080*/  VIADD R7, R3, 0x19 ;  /* 0x0000001903077836 */ /* 0x000fe20000000000 */
[----:B------:R-:W-:-:S02]  /*b090*/  FMNMX R12, R11, R10, !PT ;  /* 0x0000000a0b0c7209 */ /* 0x000fc40007800000 */
[----:B------:R-:W-:Y:S02]  /*b0a0*/  FSEL R34, R34, -INF , P4 ;  /* 0xff80000022227808 */ /* 0x000fe40002000000 */
[----:B------:R-:W-:Y:S02]  /*b0b0*/  FSEL R33, R33, -INF , P2 ;  /* 0xff80000021217808 */ /* 0x000fe40001000000 */
[-C--:B------:R-:W-:Y:S02]  /*b0c0*/  ISETP.GE.AND P4, PT, R0, R7.reuse, PT ;  /* 0x000000070000720c */ /* 0x080fe40003f86270 */
[----:B------:R-:W-:Y:S02]  /*b0d0*/  ISETP.GE.AND P2, PT, R2, R7, PT ;  /* 0x000000070200720c */ /* 0x000fe40003f46270 */
[----:B------:R-:W-:Y:S02]  /*b0e0*/  FMNMX R15, R25, R12, !PT ;  /* 0x0000000c190f7209 */ /* 0x000fe40007800000 */
[----:B------:R-:W-:-:S02]  /*b0f0*/  IADD3 R7, R3, 0x20, RZ ;  /* 0x0000002003077810 */ /* 0x000fc40007ffe0ff */
[----:B------:R-:W-:Y:S02]  /*b100*/  FSEL R36, R36, -INF , P6 ;  /* 0xff80000024247808 */ /* 0x000fe40003000000 */
[----:B------:R-:W-:Y:S02]  /*b110*/  FSEL R38, R38, -INF , P3 ;  /* 0xff80000026267808 */ /* 0x000fe40001800000 */
[----:B------:R-:W-:Y:S02]  /*b120*/  FMNMX R12, R28, R15, !PT ;  /* 0x0000000f1c0c7209 */ /* 0x000fe40007800000 */
[-C--:B------:R-:W-:Y:S02]  /*b130*/  ISETP.GE.AND P6, PT, R0, R7.reuse, PT ;  /* 0x000000070000720c */ /* 0x080fe40003fc6270 */
[----:B------:R-:W-:Y:S01]  /*b140*/  ISETP.GE.AND P3, PT, R2, R7, PT ;  /* 0x000000070200720c */ /* 0x000fe20003f66270 */
[----:B------:R-:W-:Y:S01]  /*b150*/  VIADD R7, R3, 0x21 ;  /* 0x0000002103077836 */ /* 0x000fe20000000000 */
[----:B------:R-:W-:-:S02]  /*b160*/  FMNMX R15, R29, R12, !PT ;  /* 0x0000000c1d0f7209 */ /* 0x000fc40007800000 */
[----:B------:R-:W-:Y:S02]  /*b170*/  FSEL R37, R37, -INF , P4 ;  /* 0xff80000025257808 */ /* 0x000fe40002000000 */
[-C--:B------:R-:W-:Y:S02]  /*b180*/  ISETP.GE.AND P5, PT, R0, R7.reuse, PT ;  /* 0x000000070000720c */ /* 0x080fe40003fa6270 */
[----:B------:R-:W-:Y:S01]  /*b190*/  ISETP.GE.AND P4, PT, R2, R7, PT ;  /* 0x000000070200720c */ /* 0x000fe20003f86270 */
[----:B------:R-:W-:Y:S01]  /*b1a0*/  VIADD R7, R3, 0x29 ;  /* 0x0000002903077836 */ /* 0x000fe20000000000 */
[----:B------:R-:W-:Y:S02]  /*b1b0*/  FMNMX R12, R32, R15, !PT ;  /* 0x0000000f200c7209 */ /* 0x000fe40007800000 */
[----:B------:R-:W-:Y:S02]  /*b1c0*/  FSEL R42, R42, -INF , P3 ;  /* 0xff8000002a2a7808 */ /* 0x000fe40001800000 */
[----:B------:R-:W-:-:S02]  /*b1d0*/  FSEL R41, R41, -INF , P5 ;  /* 0xff80000029297808 */ /* 0x000fc40002800000 */
[----:B------:R-:W-:Y:S02]  /*b1e0*/  FMNMX R15, R33, R12, !PT ;  /* 0x0000000c210f7209 */ /* 0x000fe40007800000 */
[----:B------:R-:W-:Y:S02]  /*b1f0*/  FSEL R40, R40, -INF , P6 ;  /* 0xff80000028287808 */ /* 0x000fe40003000000 */
[-C--:B------:R-:W-:Y:S02]  /*b200*/  ISETP.GE.AND P3, PT, R0, R7.reuse, PT ;  /* 0x000000070000720c */ /* 0x080fe40003f66270 */
[C---:B------:R-:W-:Y:S01]  /*b210*/  ISETP.GE.AND P5, PT, R2.reuse, R7, PT ;  /* 0x000000070200720c */ /* 0x040fe20003fa6270 */
[----:B------:R-:W-:Y:S01]  /*b220*/  VIADD R7, R3, 0x31 ;  /* 0x0000003103077836 */ /* 0x000fe20000000000 */
[----:B------:R-:W-:Y:S02]  /*b230*/  ISETP.GE.AND P6, PT, R2, R13, PT ;  /* 0x0000000d0200720c */ /* 0x000fe40003fc6270 */
[----:B------:R-:W-:-:S02]  /*b240*/  FMNMX R12, R36, R15, !PT ;  /* 0x0000000f240c7209 */ /* 0x000fc40007800000 */
[----:B------:R-:W-:Y:S02]  /*b250*/  FSEL R46, R46, -INF , P6 ;  /* 0xff8000002e2e7808 */ /* 0x000fe40003000000 */
[----:B------:R-:W-:Y:S02]  /*b260*/  FSEL R45, R45, -INF , P3 ;  /* 0xff8000002d2d7808 */ /* 0x000fe40001800000 */
[-C--:B------:R-:W-:Y:S02]  /*b270*/  ISETP.GE.AND P6, PT, R0, R7.reuse, PT ;  /* 0x000000070000720c */ /* 0x080fe40003fc6270 */
[----:B------:R-:W-:Y:S02]  /*b280*/  ISETP.GE.AND P3, PT, R2, R7, PT ;  /* 0x000000070200720c */ /* 0x000fe40003f66270 */
[----:B------:R-:W-:Y:S02]  /*b290*/  FMNMX R7, R37, R12, !PT ;  /* 0x0000000c25077209 */ /* 0x000fe40007800000 */
[----:B------:R-:W-:-:S02]  /*b2a0*/  FSEL R39, R39, -INF , P2 ;  /* 0xff80000027277808 */ /* 0x000fc40001000000 */
[----:B------:R-:W-:Y:S02]  /*b2b0*/  ISETP.GE.AND P2, PT, R0, R13, PT ;  /* 0x0000000d0000720c */ /* 0x000fe40003f46270 */
[----:B------:R-:W-:Y:S01]  /*b2c0*/  FMNMX R12, R40, R7, !PT ;  /* 0x00000007280c7209 */ /* 0x000fe20007800000 */
[C---:B------:R-:W-:Y:S01]  /*b2d0*/  VIADD R7, R3.reuse, 0x39 ;  /* 0x0000003903077836 */ /* 0x040fe20000000000 */
[----:B------:R-:W-:Y:S02]  /*b2e0*/  IADD3 R13, R3, 0x30, RZ ;  /* 0x00000030030d7810 */ /* 0x000fe40007ffe0ff */
[----:B------:R-:W-:Y:S02]  /*b2f0*/  FSEL R44, R44, -INF , P2 ;  /* 0xff8000002c2c7808 */ /* 0x000fe40001000000 */
[----:B------:R-:W-:Y:S02]  /*b300*/  FMNMX R15, R41, R12, !PT ;  /* 0x0000000c290f7209 */ /* 0x000fe40007800000 */
[----:B------:R-:W-:-:S02]  /*b310*/  FSEL R43, R43, -INF , P4 ;  /* 0xff8000002b2b7808 */ /* 0x000fc40002000000 */
[----:B------:R-:W-:Y:S02]  /*b320*/  ISETP.GE.AND P4, PT, R0, R13, PT ;  /* 0x0000000d0000720c */ /* 0x000fe40003f86270 */
[----:B------:R-:W-:Y:S02]  /*b330*/  FMNMX R12, R44, R15, !PT ;  /* 0x0000000f2c0c7209 */ /* 0x000fe40007800000 */
[----:B------:R-:W-:Y:S02]  /*b340*/  ISETP.GE.AND P2, PT, R2, R13, PT ;  /* 0x0000000d0200720c */ /* 0x000fe40003f46270 */
[----:B------:R-:W-:Y:S02]  /*b350*/  IADD3 R13, R3, 0x38, RZ ;  /* 0x00000038030d7810 */ /* 0x000fe40007ffe0ff */
[----:B------:R-:W-:Y:S02]  /*b360*/  FSEL R48, R48, -INF , P4 ;  /* 0xff80000030307808 */ /* 0x000fe40002000000 */
[----:B------:R-:W-:-:S02]  /*b370*/  FMNMX R15, R45, R12, !PT ;  /* 0x0000000c2d0f7209 */ /* 0x000fc40007800000 */
[----:B------:R-:W-:Y:S02]  /*b380*/  FSEL R47, R47, -INF , P5 ;  /* 0xff8000002f2f7808 */ /* 0x000fe40002800000 */
[----:B------:R-:W-:Y:S02]  /*b390*/  ISETP.GE.AND P5, PT, R0, R13, PT ;  /* 0x0000000d0000720c */ /* 0x000fe40003fa6270 */
[----:B------:R-:W-:Y:S02]  /*b3a0*/  FSEL R49, R49, -INF , P6 ;  /* 0xff80000031317808 */ /* 0x000fe40003000000 */
[----:B------:R-:W-:Y:S02]  /*b3b0*/  FMNMX R12, R48, R15, !PT ;  /* 0x0000000f300c7209 */ /* 0x000fe40007800000 */
[----:B------:R-:W-:Y:S02]  /*b3c0*/  ISETP.GE.AND P4, PT, R2, R13, PT ;  /* 0x0000000d0200720c */ /* 0x000fe40003f86270 */
[----:B------:R-:W-:-:S02]  /*b3d0*/  FSEL R50, R50, -INF , P2 ;  /* 0xff80000032327808 */ /* 0x000fc40001000000 */
[----:B------:R-:W-:Y:S02]  /*b3e0*/  IADD3 R13, R3, 0x40, RZ ;  /* 0x00000040030d7810 */ /* 0x000fe40007ffe0ff */
[-C--:B------:R-:W-:Y:S02]  /*b3f0*/  ISETP.GE.AND P2, PT, R0, R7.reuse, PT ;  /* 0x000000070000720c */ /* 0x080fe40003f46270 */
[----:B------:R-:W-:Y:S02]  /*b400*/  FSEL R52, R52, -INF , P5 ;  /* 0xff80000034347808 */ /* 0x000fe40002800000 */
[----:B------:R-:W-:Y:S02]  /*b410*/  FMNMX R15, R49, R12, !PT ;  /* 0x0000000c310f7209 */ /* 0x000fe40007800000 */
[----:B------:R-:W-:Y:S01]  /*b420*/  ISETP.GE.AND P6, PT, R2, R7, PT ;  /* 0x000000070200720c */ /* 0x000fe20003fc6270 */
[----:B------:R-:W-:Y:S01]  /*b430*/  VIADD R7, R3, 0x41 ;  /* 0x0000004103077836 */ /* 0x000fe20000000000 */
[----:B------:R-:W-:-:S02]  /*b440*/  FSEL R51, R51, -INF , P3 ;  /* 0xff80000033337808 */ /* 0x000fc40001800000 */
[----:B------:R-:W-:Y:S02]  /*b450*/  ISETP.GE.AND P3, PT, R0, R13, PT ;  /* 0x0000000d0000720c */ /* 0x000fe40003f66270 */
[----:B------:R-:W-:Y:S02]  /*b460*/  FSEL R53, R53, -INF , P2 ;  /* 0xff80000035357808 */ /* 0x000fe40001000000 */
[----:B------:R-:W-:Y:S02]  /*b470*/  FMNMX R12, R52, R15, !PT ;  /* 0x0000000f340c7209 */ /* 0x000fe40007800000 */
[----:B------:R-:W-:Y:S02]  /*b480*/  FSEL R54, R54, -INF , P4 ;  /* 0xff80000036367808 */ /* 0x000fe40002000000 */
[----:B------:R-:W-:Y:S02]  /*b490*/  ISETP.GE.AND P5, PT, R2, R13, PT ;  /* 0x0000000d0200720c */ /* 0x000fe40003fa6270 */
[----:B------:R-:W-:-:S02]  /*b4a0*/  ISETP.GE.AND P4, PT, R0, R7, PT ;  /* 0x000000070000720c */ /* 0x000fc40003f86270 */
[----:B------:R-:W-:Y:S02]  /*b4b0*/  ISETP.GE.AND P2, PT, R2, R7, PT ;  /* 0x000000070200720c */ /* 0x000fe40003f46270 */
[----:B------:R-:W-:Y:S02]  /*b4c0*/  IADD3 R13, R3, 0x48, RZ ;  /* 0x00000048030d7810 */ /* 0x000fe40007ffe0ff */
[----:B------:R-:W-:Y:S02]  /*b4d0*/  FSEL R56, R56, -INF , P3 ;  /* 0xff80000038387808 */ /* 0x000fe40001800000 */
[----:B------:R-:W-:Y:S02]  /*b4e0*/  FMNMX R7, R53, R12, !PT ;  /* 0x0000000c35077209 */ /* 0x000fe40007800000 */
[----:B------:R-:W-:Y:S02]  /*b4f0*/  FSEL R55, R55, -INF , P6 ;  /* 0xff80000037377808 */ /* 0x000fe40003000000 */
[----:B------:R-:W-:-:S02]  /*b500*/  ISETP.GE.AND P6, PT, R0, R13, PT ;  /* 0x0000000d0000720c */ /* 0x000fc40003fc6270 */
[----:B------:R-:W-:Y:S02]  /*b510*/  FSEL R57, R57, -INF , P4 ;  /* 0xff80000039397808 */ /* 0x000fe40002000000 */
[----:B------:R-:W-:Y:S02]  /*b520*/  FMNMX R12, R56, R7, !PT ;  /* 0x00000007380c7209 */ /* 0x000fe40007800000 */
[----:B------:R-:W-:Y:S02]  /*b530*/  ISETP.GE.AND P3, PT, R2, R13, PT ;  /* 0x0000000d0200720c */ /* 0x000fe40003f66270 */
[----:B------:R-:W-:Y:S02]  /*b540*/  IADD3 R175, R3, 0x50, RZ ;  /* 0x0000005003af7810 */ /* 0x000fe40007ffe0ff */
[----:B------:R-:W-:Y:S02]  /*b550*/  ISETP.GE.AND P4, PT, R0, R179, PT ;  /* 0x000000b30000720c */ /* 0x000fe40003f86270 */
[----:B------:R-:W-:-:S02]  /*b560*/  FSEL R60, R60, -INF , P6 ;  /* 0xff8000003c3c7808 */ /* 0x000fc40003000000 */
[----:B------:R-:W-:Y:S02]  /*b570*/  FMNMX R13, R57, R12, !PT ;  /* 0x0000000c390d7209 */ /* 0x000fe40007800000 */
[----:B------:R-:W-:Y:S02]  /*b580*/  ISETP.GE.AND P6, PT, R0, R175, PT ;  /* 0x000000af0000720c */ /* 0x000fe40003fc6270 */
[----:B------:R-:W-:Y:S02]  /*b590*/  FSEL R61, R61, -INF , P4 ;  /* 0xff8000003d3d7808 */ /* 0x000fe40002000000 */
[----:B------:R-:W-:Y:S02]  /*b5a0*/  FMNMX R12, R60, R13, !PT ;  /* 0x0000000d3c0c7209 */ /* 0x000fe40007800000 */
[----:B------:R-:W-:Y:S02]  /*b5b0*/  IADD3 R7, R3, 0x58, RZ ;  /* 0x0000005803077810 */ /* 0x000fe40007ffe0ff */
[----:B------:R-:W-:-:S02]  /*b5c0*/  ISETP.GE.AND P4, PT, R0, R173, PT ;  /* 0x000000ad0000720c */ /* 0x000fc40003f86270 */
[----:B------:R-:W-:Y:S02]  /*b5d0*/  FSEL R64, R64, -INF , P6 ;  /* 0xff80000040407808 */ /* 0x000fe40003000000 */
[----:B------:R-:W-:Y:S02]  /*b5e0*/  FMNMX R13, R61, R12, !PT ;  /* 0x0000000c3d0d7209 */ /* 0x000fe40007800000 */
[----:B------:R-:W-:Y:S02]  /*b5f0*/  ISETP.GE.AND P6, PT, R0, R7, PT ;  /* 0x000000070000720c */ /* 0x000fe40003fc6270 */
[----:B------:R-:W-:Y:S02]  /*b600*/  FSEL R65, R65, -INF , P4 ;  /* 0xff80000041417808 */ /* 0x000fe40002000000 */
[----:B------:R-:W-:Y:S02]  /*b610*/  FMNMX R12, R64, R13, !PT ;  /* 0x0000000d400c7209 */ /* 0x000fe40007800000 */
[----:B------:R-:W-:-:S02]  /*b620*/  IADD3 R183, R3, 0x60, RZ ;  /* 0x0000006003b77810 */ /* 0x000fc40007ffe0ff */
[----:B------:R-:W-:Y:S02]  /*b630*/  ISETP.GE.AND P4, PT, R0, R181, PT ;  /* 0x000000b50000720c */ /* 0x000fe40003f86270 */
[----:B------:R-:W-:Y:S02]  /*b640*/  FSEL R68, R68, -INF , P6 ;  /* 0xff80000044447808 */ /* 0x000fe40003000000 */
[----:B------:R-:W-:Y:S02]  /*b650*/  FMNMX R13, R65, R12, !PT ;  /* 0x0000000c410d7209 */ /* 0x000fe40007800000 */
[----:B------:R-:W-:Y:S02]  /*b660*/  ISETP.GE.AND P6, PT, R0, R183, PT ;  /* 0x000000b70000720c */ /* 0x000fe40003fc6270 */
[----:B------:R-:W-:Y:S02]  /*b670*/  FSEL R69, R69, -INF , P4 ;  /* 0xff80000045457808 */ /* 0x000fe40002000000 */
[----:B------:R-:W-:-:S02]  /*b680*/  FMNMX R12, R68, R13, !PT ;  /* 0x0000000d440c7209 */ /* 0x000fc40007800000 */
[----:B------:R-:W-:Y:S02]  /*b690*/  IADD3 R187, R3, 0x68, RZ ;  /* 0x0000006803bb7810 */ /* 0x000fe40007ffe0ff */
[----:B------:R-:W-:Y:S02]  /*b6a0*/  ISETP.GE.AND P4, PT, R0, R185, PT ;  /* 0x000000b90000720c */ /* 0x000fe40003f86270 */
[----:B------:R-:W-:Y:S02]  /*b6b0*/  FSEL R72, R72, -INF , P6 ;  /* 0xff80000048487808 */ /* 0x000fe40003000000 */
[----:B------:R-:W-:Y:S02]  /*b6c0*/  FMNMX R13, R69, R12, !PT ;  /* 0x0000000c450d7209 */ /* 0x000fe40007800000 */
[----:B------:R-:W-:Y:S02]  /*b6d0*/  ISETP.GE.AND P6, PT, R0, R187, PT ;  /* 0x000000bb0000720c */ /* 0x000fe40003fc6270 */
[----:B------:R-:W-:-:S02]  /*b6e0*/  FSEL R73, R73, -INF , P4 ;  /* 0xff80000049497808 */ /* 0x000fc40002000000 */
[----:B------:R-:W-:Y:S02]  /*b6f0*/  FMNMX R12, R72, R13, !PT ;  /* 0x0000000d480c7209 */ /* 0x000fe40007800000 */
[----:B------:R-:W-:Y:S02]  /*b700*/  IADD3 R191, R3, 0x70, RZ ;  /* 0x0000007003bf7810 */ /* 0x000fe40007ffe0ff */
[----:B------:R-:W-:Y:S02]  /*b710*/  ISETP.GE.AND P4, PT, R0, R189, PT ;  /* 0x000000bd0000720c */ /* 0x000fe40003f86270 */
[----:B------:R-:W-:Y:S02]  /*b720*/  FSEL R76, R76, -INF , P6 ;  /* 0xff8000004c4c7808 */ /* 0x000fe40003000000 */
[----:B------:R-:W-:Y:S02]  /*b730*/  FMNMX R13, R73, R12, !PT ;  /* 0x0000000c490d7209 */ /* 0x000fe40007800000 */
[----:B------:R-:W-:-:S02]  /*b740*/  ISETP.GE.AND P6, PT, R0, R191, PT ;  /* 0x000000bf0000720c */ /* 0x000fc40003fc6270 */
[----:B------:R-:W-:Y:S02]  /*b750*/  FSEL R77, R77, -INF , P4 ;  /* 0xff8000004d4d7808 */ /* 0x000fe40002000000 */
[----:B------:R-:W-:Y:S02]  /*b760*/  FMNMX R12, R76, R13, !PT ;  /* 0x0000000d4c0c7209 */ /* 0x000fe40007800000 */
[----:B------:R-:W-:Y:S02]  /*b770*/  IADD3 R195, R3, 0x78, RZ ;  /* 0x0000007803c37810 */ /* 0x000fe40007ffe0ff */
[----:B------:R-:W-:Y:S02]  /*b780*/  ISETP.GE.AND P4, PT, R0, R193, PT ;  /* 0x000000c10000720c */ /* 0x000fe40003f86270 */
[----:B------:R-:W-:Y:S02]  /*b790*/  FSEL R80, R80, -INF , P6 ;  /* 0xff80000050507808 */ /* 0x000fe40003000000 */
[----:B------:R-:W-:-:S02]  /*b7a0*/  FMNMX R13, R77, R12, !PT ;  /* 0x0000000c4d0d7209 */ /* 0x000fc40007800000 */
[----:B------:R-:W-:Y:S02]  /*b7b0*/  ISETP.GE.AND P6, PT, R0, R195, PT ;  /* 0x000000c30000720c */ /* 0x000fe40003fc6270 */
[----:B------:R-:W-:Y:S02]  /*b7c0*/  FSEL R81, R81, -INF , P4 ;  /* 0xff80000051517808 */ /* 0x000fe40002000000 */
[----:B------:R-:W-:Y:S02]  /*b7d0*/  FMNMX R12, R80, R13, !PT ;  /* 0x0000000d500c7209 */ /* 0x000fe40007800000 */
        /* <DEDUP_REMOVED lines=104> */
[----:B------:R-:W-:Y:S01]  /*be60*/  FMNMX R12, R140, R13, !PT ;  /* 0x0000000d8c0c7209 */ /* 0x000fe20007800000 */
[C---:B------:R-:W-:Y:S01]  /*be70*/  VIADD R13, R3.reuse, 0xf9 ;  /* 0x000000f9030d7836 */ /* 0x040fe20000000000 */
[----:B------:R-:W-:-:S02]  /*be80*/  IADD3 R15, R3, 0xf8, RZ ;  /* 0x000000f8030f7810 */ /* 0x000fc40007ffe0ff */
[----:B------:R-:W-:Y:S02]  /*be90*/  ISETP.GE.AND P4, PT, R0, R161, PT ;  /* 0x000000a10000720c */ /* 0x000fe40003f86270 */
[----:B------:R-:W-:Y:S02]  /*bea0*/  FSEL R144, R144, -INF , P6 ;  /* 0xff80000090907808 */ /* 0x000fe40003000000 */
[----:B------:R-:W-:Y:S02]  /*beb0*/  FMNMX R237, R141, R12, !PT ;  /* 0x0000000c8ded7209 */ /* 0x000fe40007800000 */
[----:B------:R-:W-:Y:S02]  /*bec0*/  ISETP.GE.AND P6, PT, R0, R15, PT ;  /* 0x0000000f0000720c */ /* 0x000fe40003fc6270 */
[----:B------:R-:W-:Y:S02]  /*bed0*/  FSEL R145, R145, -INF , P4 ;  /* 0xff80000091917808 */ /* 0x000fe40002000000 */
[----:B------:R-:W-:-:S02]  /*bee0*/  FMNMX R12, R144, R237, !PT ;  /* 0x000000ed900c7209 */ /* 0x000fc40007800000 */
[----:B------:R-:W-:Y:S02]  /*bef0*/  FSEL R58, R58, -INF , P5 ;  /* 0xff8000003a3a7808 */ /* 0x000fe40002800000 */
[----:B------:R-:W-:Y:S02]  /*bf00*/  ISETP.GE.AND P5, PT, R2, R179, PT ;  /* 0x000000b30200720c */ /* 0x000fe40003fa6270 */
[----:B------:R-:W-:Y:S02]  /*bf10*/  ISETP.GE.AND P4, PT, R0, R13, PT ;  /* 0x0000000d0000720c */ /* 0x000fe40003f86270 */
[----:B------:R-:W-:Y:S02]  /*bf20*/  FSEL R148, R148, -INF , P6 ;  /* 0xff80000094947808 */ /* 0x000fe40003000000 */
[----:B------:R-:W-:Y:S02]  /*bf30*/  FMNMX R179, R145, R12, !PT ;  /* 0x0000000c91b37209 */ /* 0x000fe40007800000 */
[----:B------:R-:W-:-:S02]  /*bf40*/  FSEL R149, R149, -INF , P4 ;  /* 0xff80000095957808 */ /* 0x000fc40002000000 */
[----:B------:R-:W-:Y:S02]  /*bf50*/  FMNMX R12, R148, R179, !PT ;  /* 0x000000b3940c7209 */ /* 0x000fe40007800000 */
[----:B------:R-:W-:Y:S02]  /*bf60*/  FSEL R62, R62, -INF , P3 ;  /* 0xff8000003e3e7808 */ /* 0x000fe40001800000 */
[----:B------:R-:W-:Y:S02]  /*bf70*/  FMNMX R12, R149, R12, !PT ;  /* 0x0000000c950c7209 */ /* 0x000fe40007800000 */
[C---:B------:R-:W-:Y:S02]  /*bf80*/  ISETP.GE.AND P3, PT, R2.reuse, R7, PT ;  /* 0x000000070200720c */ /* 0x040fe40003f66270 */
[----:B------:R-:W-:Y:S01]  /*bf90*/  ISETP.GE.AND P6, PT, R2, R181, PT ;  /* 0x000000b50200720c */ /* 0x000fe20003fc6270 */
[----:B------:R-:W1:Y:S01]  /*bfa0*/  SHFL.BFLY PT, R7, R12, 0x1, 0x1f ;  /* 0x0c201f000c077f89 */ /* 0x000e6200000e0000 */
[----:B------:R-:W-:-:S02]  /*bfb0*/  FSEL R70, R70, -INF , P3 ;  /* 0xff80000046467808 */ /* 0x000fc40001800000 */
[----:B------:R-:W-:Y:S02]  /*bfc0*/  FSEL R71, R71, -INF , P6 ;  /* 0xff80000047477808 */ /* 0x000fe40003000000 */
[C---:B------:R-:W-:Y:S02]  /*bfd0*/  ISETP.GE.AND P6, PT, R2.reuse, R191, PT ;  /* 0x000000bf0200720c */ /* 0x040fe40003fc6270 */
[C---:B------:R-:W-:Y:S02]  /*bfe0*/  ISETP.GE.AND P4, PT, R2.reuse, R173, PT ;  /* 0x000000ad0200720c */ /* 0x040fe40003f86270 */
[----:B------:R-:W-:Y:S02]  /*bff0*/  ISETP.GE.AND P3, PT, R2, R189, PT ;  /* 0x000000bd0200720c */ /* 0x000fe40003f66270 */
[----:B------:R-:W-:Y:S02]  /*c000*/  FSEL R82, R82, -INF , P6 ;  /* 0xff80000052527808 */ /* 0x000fe40003000000 */
[----:B------:R-:W-:-:S02]  /*c010*/  ISETP.GE.AND P6, PT, R2, R201, PT ;  /* 0x000000c90200720c */ /* 0x000fc40003fc6270 */
[----:B------:R-:W-:Y:S02]  /*c020*/  FSEL R63, R63, -INF , P5 ;  /* 0xff8000003f3f7808 */ /* 0x000fe40002800000 */
[----:B------:R-:W-:Y:S02]  /*c030*/  FSEL R59, R59, -INF , P2 ;  /* 0xff8000003b3b7808 */ /* 0x000fe40001000000 */
[----:B------:R-:W-:Y:S02]  /*c040*/  ISETP.GE.AND P5, PT, R2, R183, PT ;  /* 0x000000b70200720c */ /* 0x000fe40003fa6270 */
[----:B------:R-:W-:Y:S02]  /*c050*/  FSEL R67, R67, -INF , P4 ;  /* 0xff80000043437808 */ /* 0x000fe40002000000 */
[----:B------:R-:W-:Y:S02]  /*c060*/  FSEL R79, R79, -INF , P3 ;  /* 0xff8000004f4f7808 */ /* 0x000fe40001800000 */
[----:B-1----:R-:W-:-:S02]  /*c070*/  FMNMX R7, R12, R7, !PT ;  /* 0x000000070c077209 */ /* 0x002fc40007800000 */
[C---:B------:R-:W-:Y:S02]  /*c080*/  ISETP.GE.AND P2, PT, R2.reuse, R175, PT ;  /* 0x000000af0200720c */ /* 0x040fe40003f46270 */
[C---:B------:R-:W-:Y:S01]  /*c090*/  ISETP.GE.AND P4, PT, R2.reuse, R187, PT ;  /* 0x000000bb0200720c */ /* 0x040fe20003f86270 */
[----:B------:R-:W1:Y:S01]  /*c0a0*/  SHFL.BFLY PT, R12, R7, 0x2, 0x1f ;  /* 0x0c401f00070c7f89 */ /* 0x000e6200000e0000 */
[C---:B------:R-:W-:Y:S02]  /*c0b0*/  ISETP.GE.AND P3, PT, R2.reuse, R199, PT ;  /* 0x000000c70200720c */ /* 0x040fe40003f66270 */
[----:B------:R-:W-:Y:S02]  /*c0c0*/  FSEL R91, R91, -INF , P6 ;  /* 0xff8000005b5b7808 */ /* 0x000fe40003000000 */
[----:B------:R-:W-:Y:S02]  /*c0d0*/  ISETP.GE.AND P6, PT, R2, R211, PT ;  /* 0x000000d30200720c */ /* 0x000fe40003fc6270 */
[----:B------:R-:W-:-:S02]  /*c0e0*/  FSEL R74, R74, -INF , P5 ;  /* 0xff8000004a4a7808 */ /* 0x000fc40002800000 */
[----:B------:R-:W-:Y:S02]  /*c0f0*/  FSEL R66, R66, -INF , P2 ;  /* 0xff80000042427808 */ /* 0x000fe40001000000 */
[----:B------:R-:W-:Y:S02]  /*c100*/  ISETP.GE.AND P5, PT, R2, R193, PT ;  /* 0x000000c10200720c */ /* 0x000fe40003fa6270 */
[----:B------:R-:W-:Y:S02]  /*c110*/  FSEL R78, R78, -INF , P4 ;  /* 0xff8000004e4e7808 */ /* 0x000fe40002000000 */
[----:B------:R-:W-:Y:S02]  /*c120*/  FSEL R90, R90, -INF , P3 ;  /* 0xff8000005a5a7808 */ /* 0x000fe40001800000 */
[C---:B------:R-:W-:Y:S02]  /*c130*/  ISETP.GE.AND P2, PT, R2.reuse, R185, PT ;  /* 0x000000b90200720c */ /* 0x040fe40003f46270 */
[----:B------:R-:W-:-:S02]  /*c140*/  ISETP.GE.AND P4, PT, R2, R197, PT ;  /* 0x000000c50200720c */ /* 0x000fc40003f86270 */
[----:B------:R-:W-:Y:S02]  /*c150*/  ISETP.GE.AND P3, PT, R2, R209, PT ;  /* 0x000000d10200720c */ /* 0x000fe40003f66270 */
[----:B------:R-:W-:Y:S02]  /*c160*/  FSEL R102, R102, -INF , P6 ;  /* 0xff80000066667808 */ /* 0x000fe40003000000 */
[C---:B------:R-:W-:Y:S02]  /*c170*/  ISETP.GE.AND P6, PT, R2.reuse, R221, PT ;  /* 0x000000dd0200720c */ /* 0x040fe40003fc6270 */
[----:B------:R-:W-:Y:S02]  /*c180*/  FSEL R83, R83, -INF , P5 ;  /* 0xff80000053537808 */ /* 0x000fe40002800000 */
[----:B------:R-:W-:Y:S02]  /*c190*/  FSEL R75, R75, -INF , P2 ;  /* 0xff8000004b4b7808 */ /* 0x000fe40001000000 */
[----:B------:R-:W-:-:S02]  /*c1a0*/  ISETP.GE.AND P5, PT, R2, R203, PT ;  /* 0x000000cb0200720c */ /* 0x000fc40003fa6270 */
[----:B------:R-:W-:Y:S02]  /*c1b0*/  FSEL R87, R87, -INF , P4 ;  /* 0xff80000057577808 */ /* 0x000fe40002000000 */
[----:B------:R-:W-:Y:S02]  /*c1c0*/  FSEL R99, R99, -INF , P3 ;  /* 0xff80000063637808 */ /* 0x000fe40001800000 */
[C---:B------:R-:W-:Y:S02]  /*c1d0*/  ISETP.GE.AND P2, PT, R2.reuse, R195, PT ;  /* 0x000000c30200720c */ /* 0x040fe40003f46270 */
[C---:B------:R-:W-:Y:S02]  /*c1e0*/  ISETP.GE.AND P4, PT, R2.reuse, R207, PT ;  /* 0x000000cf0200720c */ /* 0x040fe40003f86270 */
[----:B------:R-:W-:Y:S02]  /*c1f0*/  ISETP.GE.AND P3, PT, R2, R219, PT ;  /* 0x000000db0200720c */ /* 0x000fe40003f66270 */
[----:B------:R-:W-:-:S02]  /*c200*/  FSEL R111, R111, -INF , P6 ;  /* 0xff8000006f6f7808 */ /* 0x000fc40003000000 */
[----:B------:R-:W-:Y:S02]  /*c210*/  ISETP.GE.AND P6, PT, R2, R231, PT ;  /* 0x000000e70200720c */ /* 0x000fe40003fc6270 */
[----:B------:R-:W-:Y:S02]  /*c220*/  FSEL R94, R94, -INF , P5 ;  /* 0xff8000005e5e7808 */ /* 0x000fe40002800000 */
[----:B-1----:R-:W-:Y:S02]  /*c230*/  FMNMX R7, R7, R12, !PT ;  /* 0x0000000c07077209 */ /* 0x002fe40007800000 */
[----:B------:R-:W-:Y:S02]  /*c240*/  FSEL R86, R86, -INF , P2 ;  /* 0xff80000056567808 */ /* 0x000fe40001000000 */
[----:B------:R-:W-:Y:S02]  /*c250*/  ISETP.GE.AND P5, PT, R2, R213, PT ;  /* 0x000000d50200720c */ /* 0x000fe40003fa6270 */
[----:B------:R-:W-:-:S02]  /*c260*/  FSEL R98, R98, -INF , P4 ;  /* 0xff80000062627808 */ /* 0x000fc40002000000 */
[----:B------:R-:W-:Y:S02]  /*c270*/  FSEL R110, R110, -INF , P3 ;  /* 0xff8000006e6e7808 */ /* 0x000fe40001800000 */
[C---:B------:R-:W-:Y:S02]  /*c280*/  ISETP.GE.AND P2, PT, R2.reuse, R205, PT ;  /* 0x000000cd0200720c */ /* 0x040fe40003f46270 */
[C---:B------:R-:W-:Y:S02]  /*c290*/  ISETP.GE.AND P4, PT, R2.reuse, R217, PT ;  /* 0x000000d90200720c */ /* 0x040fe40003f86270 */
[----:B------:R-:W-:Y:S02]  /*c2a0*/  ISETP.GE.AND P3, PT, R2, R229, PT ;  /* 0x000000e50200720c */ /* 0x000fe40003f66270 */
[----:B------:R-:W-:Y:S02]  /*c2b0*/  FSEL R122, R122, -INF , P6 ;  /* 0xff8000007a7a7808 */ /* 0x000fe40003000000 */
[----:B------:R-:W-:-:S02]  /*c2c0*/  FSETP.NEU.AND P6, PT, R7, -INF , PT ;  /* 0xff8000000700780b */ /* 0x000fc40003fcd000 */
[----:B------:R-:W-:Y:S02]  /*c2d0*/  FSEL R103, R103, -INF , P5 ;  /* 0xff80000067677808 */ /* 0x000fe40002800000 */
[----:B------:R-:W-:Y:S02]  /*c2e0*/  FSEL R95, R95, -INF , P2 ;  /* 0xff8000005f5f7808 */ /* 0x000fe40001000000 */
[C---:B------:R-:W-:Y:S02]  /*c2f0*/  ISETP.GE.AND P5, PT, R2.reuse, R223, PT ;  /* 0x000000df0200720c */ /* 0x040fe40003fa6270 */
[----:B------:R-:W-:Y:S02]  /*c300*/  FSEL R107, R107, -INF , P4 ;  /* 0xff8000006b6b7808 */ /* 0x000fe40002000000 */
[----:B------:R-:W-:Y:S02]  /*c310*/  FSEL R119, R119, -INF , P3 ;  /* 0xff80000077777808 */ /* 0x000fe40001800000 */
[----:B------:R-:W-:-:S02]  /*c320*/  ISETP.GE.AND P2, PT, R2, R215, PT ;  /* 0x000000d70200720c */ /* 0x000fc40003f46270 */
[C---:B------:R-:W-:Y:S02]  /*c330*/  ISETP.GE.AND P4, PT, R2.reuse, R227, PT ;  /* 0x000000e30200720c */ /* 0x040fe40003f86270 */
[----:B------:R-:W-:Y:S02]  /*c340*/  ISETP.GE.AND P3, PT, R2, R163, PT ;  /* 0x000000a30200720c */ /* 0x000fe40003f66270 */
[----:B------:R-:W-:Y:S02]  /*c350*/  FSEL R163, R7, RZ, P6 ;  /* 0x000000ff07a37208 */ /* 0x000fe40003000000 */
[----:B------:R-:W-:Y:S02]  /*c360*/  FSEL R114, R114, -INF , P5 ;  /* 0xff80000072727808 */ /* 0x000fe40002800000 */
[----:B------:R-:W-:Y:S01]  /*c370*/  FSEL R106, R106, -INF , P2 ;  /* 0xff8000006a6a7808 */ /* 0x000fe20001000000 */
[C---:B------:R-:W-:Y:S01]  /*c380*/  FMUL R170, R163.reuse, UR13 ;  /* 0x0000000da3aa7c20 */ /* 0x040fe20008400000 */
[----:B------:R-:W-:Y:S01]  /*c390*/  ISETP.GE.AND P5, PT, R2, R233, PT ;  /* 0x000000e90200720c */ /* 0x000fe20003fa6270 */
[----:B------:R-:W-:Y:S01]  /*c3a0*/  FADD R163, -R163, R10 ;  /* 0x0000000aa3a37221 */ /* 0x000fe20000000100 */
[----:B------:R-:W-:Y:S01]  /*c3b0*/  FSEL R118, R118, -INF , P4 ;  /* 0xff80000076767808 */ /* 0x000fe20002000000 */
[--C-:B------:R-:W-:Y:S01]  /*c3c0*/  FFMA R11, R11, UR13, -R170.reuse ;  /* 0x0000000d0b0b7c23 */ /* 0x100fe200080008aa */
[C---:B------:R-:W-:Y:S01]  /*c3d0*/  ISETP.GE.AND P2, PT, R2.reuse, R225, PT ;  /* 0x000000e10200720c */ /* 0x040fe20003f46270 */
[--C-:B------:R-:W-:Y:S01]  /*c3e0*/  FFMA R25, R25, UR13, -R170.reuse ;  /* 0x0000000d19197c23 */ /* 0x100fe200080008aa */
[----:B------:R-:W-:Y:S01]  /*c3f0*/  ISETP.GE.AND P4, PT, R2, R177, PT ;  /* 0x000000b10200720c */ /* 0x000fe20003f86270 */
[--C-:B------:R-:W-:Y:S01]  /*c400*/  FFMA R16, R29, UR13, -R170.reuse ;  /* 0x0000000d1d107c23 */ /* 0x100fe200080008aa */
[----:B------:R-:W-:Y:S01]  /*c410*/  FSEL R123, R123, -INF , P5 ;  /* 0xff8000007b7b7808 */ /* 0x000fe20002800000 */
[--C-:B------:R-:W-:Y:S01]  /*c420*/  FFMA R12, R28, UR13, -R170.reuse ;  /* 0x0000000d1c0c7c23 */ /* 0x100fe200080008aa */
[----:B------:R-:W-:Y:S01]  /*c430*/  FSEL R115, R115, -INF , P2 ;  /* 0xff80000073737808 */ /* 0x000fe20001000000 */
[--C-:B------:R-:W-:Y:S01]  /*c440*/  FFMA R28, R32, UR13, -R170.reuse ;  /* 0x0000000d201c7c23 */ /* 0x100fe200080008aa */
[----:B------:R-:W-:Y:S01]  /*c450*/  ISETP.GE.AND P5, PT, R2, R165, PT ;  /* 0x000000a50200720c */ /* 0x000fe20003fa6270 */
[--C-:B------:R-:W-:Y:S01]  /*c460*/  FFMA R33, R33, UR13, -R170.reuse ;  /* 0x0000000d21217c23 */ /* 0x100fe200080008aa */
        /* <DEDUP_REMOVED lines=14> */
[----:B------:R-:W-:Y:S01]  /*c550*/  ISETP.GE.AND P2, PT, R2, R17, PT ;  /* 0x000000110200720c */ /* 0x000fe20003f46270 */
[--C-:B------:R-:W-:Y:S01]  /*c560*/  FFMA R17, R45, UR13, -R170.reuse ;  /* 0x0000000d2d117c23 */ /* 0x100fe200080008aa */
[----:B------:R-:W-:Y:S01]  /*c570*/  FSETP.GEU.AND P4, PT, R11, -126, PT ;  /* 0xc2fc00000b00780b */ /* 0x000fe20003f8e000 */
[--C-:B------:R-:W-:Y:S01]  /*c580*/  FFMA R18, R53, UR13, -R170.reuse ;  /* 0x0000000d35127c23 */ /* 0x100fe200080008aa */
[----:B------:R-:W-:Y:S01]  /*c590*/  FSEL R142, R142, -INF , P5 ;  /* 0xff8000008e8e7808 */ /* 0x000fe20002800000 */
[--C-:B------:R-:W-:Y:S01]  /*c5a0*/  FFMA R41, R56, UR13, -R170.reuse ;  /* 0x0000000d38297c23 */ /* 0x100fe200080008aa */
[----:B------:R-:W-:Y:S01]  /*c5b0*/  FSEL R134, R134, -INF , P2 ;  /* 0xff80000086867808 */ /* 0x000fe20001000000 */
[--C-:B------:R-:W-:Y:S01]  /*c5c0*/  FFMA R19, R61, UR13, -R170.reuse ;  /* 0x0000000d3d137c23 */ /* 0x100fe200080008aa */
[----:B------:R-:W-:Y:S01]  /*c5d0*/  FSETP.GEU.AND P5, PT, R25, -126, PT ;  /* 0xc2fc00001900780b */ /* 0x000fe20003fae000 */
[--C-:B------:R-:W-:Y:S01]  /*c5e0*/  FFMA R60, R60, UR13, -R170.reuse ;  /* 0x0000000d3c3c7c23 */ /* 0x100fe200080008aa */
[----:B------:R-:W-:Y:S01]  /*c5f0*/  ISETP.GE.AND P2, PT, R2, R21, PT ;  /* 0x000000150200720c */ /* 0x000fe20003f46270 */
[--C-:B------:R-:W-:Y:S01]  /*c600*/  FFMA R45, R64, UR13, -R170.reuse ;  /* 0x0000000d402d7c23 */ /* 0x100fe200080008aa */
[----:B------:R-:W-:Y:S01]  /*c610*/  ISETP.GE.AND P6, PT, R2, R167, PT ;  /* 0x000000a70200720c */ /* 0x000fe20003fc6270 */
[--C-:B------:R-:W-:Y:S01]  /*c620*/  FFMA R68, R68, UR13, -R170.reuse ;  /* 0x0000000d44447c23 */ /* 0x100fe200080008aa */
[----:B------:R-:W-:Y:S01]  /*c630*/  FSEL R130, R130, -INF , P3 ;  /* 0xff80000082827808 */ /* 0x000fe20001800000 */
[----:B------:R-:W-:Y:S01]  /*c640*/  @!P4 FMUL R11, R11, 0.5 ;  /* 0x3f0000000b0bc820 */ /* 0x000fe20000400000 */
[----:B------:R-:W-:Y:S01]  /*c650*/  FSEL R143, R143, -INF , P2 ;  /* 0xff8000008f8f7808 */ /* 0x000fe20001000000 */
[--C-:B------:R-:W-:Y:S01]  /*c660*/  FFMA R20, R69, UR13, -R170.reuse ;  /* 0x0000000d45147c23 */ /* 0x100fe200080008aa */
[----:B------:R-:W-:Y:S01]  /*c670*/  ISETP.GE.AND P3, PT, R2, R169, PT ;  /* 0x000000a90200720c */ /* 0x000fe20003f66270 */
[----:B------:R-:W1:Y:S01]  /*c680*/  MUFU.EX2 R24, R11 ;  /* 0x0000000b00187308 */ /* 0x000e620000000800 */
[----:B------:R-:W-:Y:S01]  /*c690*/  FSEL R138, R138, -INF , P6 ;  /* 0xff8000008a8a7808 */ /* 0x000fe20003000000 */
[----:B------:R-:W-:Y:S01]  /*c6a0*/  @!P5 FMUL R25, R25, 0.5 ;  /* 0x3f0000001919d820 */ /* 0x000fe20000400000 */
        /* <DEDUP_REMOVED lines=12> */
[----:B------:R-:W-:Y:S01]  /*c770*/  FSETP.GEU.AND P2, PT, R16, -126, PT ;  /* 0xc2fc00001000780b */ /* 0x000fe20003f4e000 */
[--C-:B------:R-:W-:Y:S01]  /*c780*/  FFMA R92, R92, UR13, -R170.reuse ;  /* 0x0000000d5c5c7c23 */ /* 0x100fe200080008aa */
[----:B------:R-:W-:Y:S01]  /*c790*/  FSETP.GEU.AND P6, PT, R12, -126, PT ;  /* 0xc2fc00000c00780b */ /* 0x000fe20003fce000 */
[----:B-1----:R-:W-:Y:S01]  /*c7a0*/  @!P4 FMUL R24, R24, R24 ;  /* 0x000000181818c220 */ /* 0x002fe20000400000 */
[----:B------:R-:W-:Y:S01]  /*c7b0*/  FSEL R147, R147, -INF , P3 ;  /* 0xff80000093937808 */ /* 0x000fe20001800000 */
[--C-:B------:R-:W-:Y:S01]  /*c7c0*/  FFMA R56, R89, UR13, -R170.reuse ;  /* 0x0000000d59387c23 */ /* 0x100fe200080008aa */
[----:B------:R-:W-:Y:S01]  /*c7d0*/  ISETP.GE.AND P3, PT, R2, R13, PT ;  /* 0x0000000d0200720c */ /* 0x000fe20003f66270 */
[--C-:B------:R-:W-:Y:S01]  /*c7e0*/  FFMA R23, R93, UR13, -R170.reuse ;  /* 0x0000000d5d177c23 */ /* 0x100fe200080008aa */
[----:B------:R-:W1:Y:S01]  /*c7f0*/  MUFU.EX2 R13, R25 ;  /* 0x00000019000d7308 */ /* 0x000e620000000800 */
[----:B------:R-:W-:Y:S01]  /*c800*/  FSETP.GEU.AND P4, PT, R33, -126, PT ;  /* 0xc2fc00002100780b */ /* 0x000fe20003f8e000 */
[--C-:B------:R-:W-:Y:S01]  /*c810*/  FFMA R61, R96, UR13, -R170.reuse ;  /* 0x0000000d603d7c23 */ /* 0x100fe200080008aa */
[----:B------:R-:W-:Y:S01]  /*c820*/  FSEL R151, R151, -INF , P3 ;  /* 0xff80000097977808 */ /* 0x000fe20001800000 */
[--C-:B------:R-:W-:Y:S01]  /*c830*/  FFMA R64, R101, UR13, -R170.reuse ;  /* 0x0000000d65407c23 */ /* 0x100fe200080008aa */
[----:B------:R-:W-:Y:S01]  /*c840*/  FSETP.GEU.AND P3, PT, R28, -126, PT ;  /* 0xc2fc00001c00780b */ /* 0x000fe20003f6e000 */
[----:B------:R-:W-:Y:S01]  /*c850*/  @!P2 FMUL R16, R16, 0.5 ;  /* 0x3f0000001010a820 */ /* 0x000fe20000400000 */
[----:B------:R-:W-:Y:S01]  /*c860*/  @!P6 FMUL R12, R12, 0.5 ;  /* 0x3f0000000c0ce820 */ /* 0x000fe20000400000 */
[--C-:B------:R-:W-:Y:S01]  /*c870*/  FFMA R93, R100, UR13, -R170.reuse ;  /* 0x0000000d645d7c23 */ /* 0x100fe200080008aa */
[--C-:B------:R-:W-:Y:S01]  /*c880*/  FFMA R96, R104, UR13, -R170.reuse ;  /* 0x0000000d68607c23 */ /* 0x100fe200080008aa */
[--C-:B------:R-:W-:Y:S01]  /*c890*/  FFMA R89, R108, UR13, -R170.reuse ;  /* 0x0000000d6c597c23 */ /* 0x100fe200080008aa */
[----:B------:R-:W2:Y:S01]  /*c8a0*/  MUFU.EX2 R15, R12 ;  /* 0x0000000c000f7308 */ /* 0x000ea20000000800 */
[--C-:B------:R-:W-:Y:S01]  /*c8b0*/  FFMA R69, R113, UR13, -R170.reuse ;  /* 0x0000000d71457c23 */ /* 0x100fe200080008aa */
[--C-:B------:R-:W-:Y:S01]  /*c8c0*/  FFMA R73, R117, UR13, -R170.reuse ;  /* 0x0000000d75497c23 */ /* 0x100fe200080008aa */
[----:B------:R-:W-:Y:S01]  /*c8d0*/  @!P4 FMUL R33, R33, 0.5 ;  /* 0x3f0000002121c820 */ /* 0x000fe20000400000 */
[--C-:B------:R-:W-:Y:S01]  /*c8e0*/  FFMA R77, R124, UR13, -R170.reuse ;  /* 0x0000000d7c4d7c23 */ /* 0x100fe200080008aa */
[--C-:B------:R-:W-:Y:S01]  /*c8f0*/  FFMA R100, R125, UR13, -R170.reuse ;  /* 0x0000000d7d647c23 */ /* 0x100fe200080008aa */
[----:B-1----:R-:W-:Y:S01]  /*c900*/  @!P5 FMUL R13, R13, R13 ;  /* 0x0000000d0d0dd220 */ /* 0x002fe20000400000 */
[----:B------:R-:W-:Y:S01]  /*c910*/  FSETP.GEU.AND P5, PT, R36, -126, PT ;  /* 0xc2fc00002400780b */ /* 0x000fe20003fae000 */
[----:B------:R-:W1:Y:S01]  /*c920*/  MUFU.EX2 R16, R16 ;  /* 0x0000001000107308 */ /* 0x000e620000000800 */
[----:B------:R-:W-:Y:S01]  /*c930*/  @!P3 FMUL R28, R28, 0.5 ;  /* 0x3f0000001c1cb820 */ /* 0x000fe20000400000 */
[--C-:B------:R-:W-:Y:S01]  /*c940*/  FFMA R101, R129, UR13, -R170.reuse ;  /* 0x0000000d81657c23 */ /* 0x100fe200080008aa */
[--C-:B------:R-:W-:Y:S01]  /*c950*/  FFMA R104, R136, UR13, -R170.reuse ;  /* 0x0000000d88687c23 */ /* 0x100fe200080008aa */
[--C-:B------:R-:W-:Y:S01]  /*c960*/  FFMA R85, R137, UR13, -R170.reuse ;  /* 0x0000000d89557c23 */ /* 0x100fe200080008aa */
[--C-:B------:R-:W-:Y:S01]  /*c970*/  FFMA R80, R141, UR13, -R170.reuse ;  /* 0x0000000d8d507c23 */ /* 0x100fe200080008aa */
[--C-:B------:R-:W-:Y:S01]  /*c980*/  FFMA R14, R140, UR13, -R170.reuse ;  /* 0x0000000d8c0e7c23 */ /* 0x100fe200080008aa */
[----:B------:R-:W-:Y:S01]  /*c990*/  FFMA R113, R149, UR13, -R170 ;  /* 0x0000000d95717c23 */ /* 0x000fe200080008aa */
[----:B------:R-:W3:Y:S01]  /*c9a0*/  MUFU.EX2 R28, R28 ;  /* 0x0000001c001c7308 */ /* 0x000ee20000000800 */
[----:B--2---:R-:W-:Y:S01]  /*c9b0*/  @!P6 FMUL R15, R15, R15 ;  /* 0x0000000f0f0fe220 */ /* 0x004fe20000400000 */
[----:B------:R-:W-:Y:S01]  /*c9c0*/  FSETP.GEU.AND P6, PT, R29, -126, PT ;  /* 0xc2fc00001d00780b */ /* 0x000fe20003fce000 */
[----:B------:R-:W-:Y:S01]  /*c9d0*/  FMUL R163, R163, UR13 ;  /* 0x0000000da3a37c20 */ /* 0x000fe20008400000 */
[----:B------:R-:W-:-:S04]  /*c9e0*/  @!P5 FMUL R36, R36, 0.5 ;  /* 0x3f0000002424d820 */ /* 0x000fc80000400000 */
[----:B------:R-:W2:Y:S01]  /*c9f0*/  MUFU.EX2 R25, R33 ;  /* 0x0000002100197308 */ /* 0x000ea20000000800 */
[----:B-1----:R-:W-:Y:S01]  /*ca00*/  @!P2 FMUL R16, R16, R16 ;  /* 0x000000101010a220 */ /* 0x002fe20000400000 */
[----:B------:R-:W-:-:S04]  /*ca10*/  ISETP.GE.AND P2, PT, R2, R3, PT ;  /* 0x000000030200720c */ /* 0x000fc80003f46270 */
[----:B------:R-:W-:Y:S01]  /*ca20*/  FSEL R26, R26, -INF , P2 ;  /* 0xff8000001a1a7808 */ /* 0x000fe20001000000 */
[----:B------:R-:W-:Y:S01]  /*ca30*/  @!P6 FMUL R29, R29, 0.5 ;  /* 0x3f0000001d1de820 */ /* 0x000fe20000400000 */
[----:B------:R1:W4:Y:S01]  /*ca40*/  MUFU.EX2 R168, R36 ;  /* 0x0000002400a87308 */ /* 0x0003220000000800 */
[----:B------:R-:W-:Y:S01]  /*ca50*/  FSETP.GEU.AND P2, PT, R32, -126, PT ;  /* 0xc2fc00002000780b */ /* 0x000fe20003f4e000 */
[----:B---3--:R-:W-:Y:S01]  /*ca60*/  @!P3 FMUL R28, R28, R28 ;  /* 0x0000001c1c1cb220 */ /* 0x008fe20000400000 */
[----:B------:R-:W-:Y:S02]  /*ca70*/  FSETP.GEU.AND P3, PT, R40, -126, PT ;  /* 0xc2fc00002800780b */ /* 0x000fe40003f6e000 */
[----:B------:R-:W-:-:S03]  /*ca80*/  FMNMX R12, R26, R9, !PT ;  /* 0x000000091a0c7209 */ /* 0x000fc60007800000 */
[----:B------:R-:W3:Y:S01]  /*ca90*/  MUFU.EX2 R29, R29 ;  /* 0x0000001d001d7308 */ /* 0x000ee20000000800 */
[----:B--2---:R-:W-:Y:S01]  /*caa0*/  @!P4 FMUL R25, R25, R25 ;  /* 0x000000191919c220 */ /* 0x004fe20000400000 */
[----:B------:R-:W-:Y:S01]  /*cab0*/  FSETP.GEU.AND P4, PT, R44, -126, PT ;  /* 0xc2fc00002c00780b */ /* 0x000fe20003f8e000 */
[--C-:B-1----:R-:W-:Y:S01]  /*cac0*/  FFMA R36, R49, UR13, -R170.reuse ;  /* 0x0000000d31247c23 */ /* 0x102fe200080008aa */
[----:B------:R-:W-:Y:S01]  /*cad0*/  FMNMX R11, R27, R12, !PT ;  /* 0x0000000c1b0b7209 */ /* 0x000fe20007800000 */
[--C-:B------:R-:W-:Y:S01]  /*cae0*/  FFMA R49, R72, UR13, -R170.reuse ;  /* 0x0000000d48317c23 */ /* 0x100fe200080008aa */
[----:B------:R-:W-:Y:S01]  /*caf0*/  @!P2 FMUL R32, R32, 0.5 ;  /* 0x3f0000002020a820 */ /* 0x000fe20000400000 */
[----:B------:R-:W-:Y:S01]  /*cb00*/  FFMA R72, R120, UR13, -R170 ;  /* 0x0000000d78487c23 */ /* 0x000fe200080008aa */
[----:B------:R-:W-:Y:S01]  /*cb10*/  @!P3 FMUL R40, R40, 0.5 ;  /* 0x3f0000002828b820 */ /* 0x000fe20000400000 */
[----:B----4-:R-:W-:Y:S01]  /*cb20*/  @!P5 FMUL R168, R168, R168 ;  /* 0x000000a8a8a8d220 */ /* 0x010fe20000400000 */
[----:B------:R-:W-:-:S02]  /*cb30*/  FSETP.GEU.AND P5, PT, R17, -126, PT ;  /* 0xc2fc00001100780b */ /* 0x000fc40003fae000 */
[----:B------:R-:W1:Y:S01]  /*cb40*/  MUFU.EX2 R32, R32 ;  /* 0x0000002000207308 */ /* 0x000e620000000800 */
[----:B------:R-:W-:Y:S02]  /*cb50*/  FMNMX R12, R30, R11, !PT ;  /* 0x0000000b1e0c7209 */ /* 0x000fe40007800000 */
[----:B------:R-:W-:Y:S01]  /*cb60*/  @!P4 FMUL R44, R44, 0.5 ;  /* 0x3f0000002c2cc820 */ /* 0x000fe20000400000 */
[----:B---3--:R-:W-:Y:S01]  /*cb70*/  @!P6 FMUL R29, R29, R29 ;  /* 0x0000001d1d1de220 */ /* 0x008fe20000400000 */
[----:B------:R-:W-:-:S03]  /*cb80*/  FSETP.GEU.AND P6, PT, R37, -126, PT ;  /* 0xc2fc00002500780b */ /* 0x000fc60003fce000 */
[----:B------:R2:W3:Y:S01]  /*cb90*/  MUFU.EX2 R33, R40 ;  /* 0x0000002800217308 */ /* 0x0004e20000000800 */
[----:B------:R-:W-:Y:S02]  /*cba0*/  FMNMX R11, R31, R12, !PT ;  /* 0x0000000c1f0b7209 */ /* 0x000fe40007800000 */
[----:B------:R-:W-:Y:S02]  /*cbb0*/  @!P5 FMUL R17, R17, 0.5 ;  /* 0x3f0000001111d820 */ /* 0x000fe40000400000 */
[----:B------:R-:W-:-:S03]  /*cbc0*/  FMNMX R12, R34, R11, !PT ;  /* 0x0000000b220c7209 */ /* 0x000fc60007800000 */
[----:B------:R4:W5:Y:S01]  /*cbd0*/  MUFU.EX2 R166, R44 ;  /* 0x0000002c00a67308 */ /* 0x0009620000000800 */
[----:B-1----:R-:W-:Y:S01]  /*cbe0*/  @!P2 FMUL R32, R32, R32 ;  /* 0x000000202020a220 */ /* 0x002fe20000400000 */
[----:B------:R-:W-:Y:S01]  /*cbf0*/  FSETP.GEU.AND P2, PT, R52, -126, PT ;  /* 0xc2fc00003400780b */ /* 0x000fe20003f4e000 */
[----:B------:R-:W-:Y:S01]  /*cc00*/  @!P6 FMUL R37, R37, 0.5 ;  /* 0x3f0000002525e820 */ /* 0x000fe20000400000 */
[--C-:B--2---:R-:W-:Y:S01]  /*cc10*/  FFMA R40, R57, UR13, -R170.reuse ;  /* 0x0000000d39287c23 */ /* 0x104fe200080008aa */
[----:B------:R-:W-:Y:S01]  /*cc20*/  FMNMX R11, R35, R12, !PT ;  /* 0x0000000c230b7209 */ /* 0x000fe20007800000 */
[--C-:B------:R-:W-:Y:S01]  /*cc30*/  FFMA R57, R88, UR13, -R170.reuse ;  /* 0x0000000d58397c23 */ /* 0x100fe200080008aa */
[--C-:B------:R-:W-:Y:S01]  /*cc40*/  FFMA R88, R116, UR13, -R170.reuse ;  /* 0x0000000d74587c23 */ /* 0x100fe200080008aa */
[----:B------:R-:W1:Y:S01]  /*cc50*/  MUFU.EX2 R17, R17 ;  /* 0x0000001100117308 */ /* 0x000e620000000800 */
[----:B---3--:R-:W-:Y:S01]  /*cc60*/  @!P3 FMUL R33, R33, R33 ;  /* 0x000000212121b220 */ /* 0x008fe20000400000 */
[----:B------:R-:W-:Y:S01]  /*cc70*/  FSETP.GEU.AND P3, PT, R36, -126, PT ;  /* 0xc2fc00002400780b */ /* 0x000fe20003f6e000 */
[--C-:B----4-:R-:W-:Y:S01]  /*cc80*/  FFMA R44, R65, UR13, -R170.reuse ;  /* 0x0000000d412c7c23 */ /* 0x110fe200080008aa */
[----:B------:R-:W-:Y:S01]  /*cc90*/  FMNMX R12, R38, R11, !PT ;  /* 0x0000000b260c7209 */ /* 0x000fe20007800000 */
[----:B------:R-:W-:-:S02]  /*cca0*/  FFMA R65, R105, UR13, -R170 ;  /* 0x0000000d69417c23 */ /* 0x000fc400080008aa */
[----:B------:R-:W-:Y:S01]  /*ccb0*/  @!P2 FMUL R52, R52, 0.5 ;  /* 0x3f0000003434a820 */ /* 0x000fe20000400000 */
[----:B------:R-:W2:Y:S01]  /*ccc0*/  MUFU.EX2 R37, R37 ;  /* 0x0000002500257308 */ /* 0x000ea20000000800 */
[----:B-----5:R-:W-:Y:S01]  /*ccd0*/  @!P4 FMUL R166, R166, R166 ;  /* 0x000000a6a6a6c220 */ /* 0x020fe20000400000 */
        /* <DEDUP_REMOVED lines=11> */
[--C-:B---3--:R-:W-:Y:S01]  /*cd90*/  FFMA R52, R81, UR13, -R170.reuse ;  /* 0x0000000d51347c23 */ /* 0x108fe200080008aa */
        /* <DEDUP_REMOVED lines=67> */
[----:B------:R-:W-:Y:S01]  /*d1d0*/  FMNMX R12, R70, R11, !PT ;  /* 0x0000000b460c7209 */ /* 0x000fe20007800000 */
[----:B---3--:R-:W-:Y:S01]  /*d1e0*/  @!P4 FMUL R48, R48, R48 ;  /* 0x000000303030c220 */ /* 0x008fe20000400000 */
[----:B------:R-:W2:Y:S01]  /*d1f0*/  MUFU.EX2 R21, R21 ;  /* 0x0000001500157308 */ /* 0x000ea20000000800 */
[----:B------:R-:W-:Y:S01]  /*d200*/  FSETP.GEU.AND P4, PT, R84, -126, PT ;  /* 0xc2fc00005400780b */ /* 0x000fe20003f8e000 */
[----:B-1----:R-:W-:Y:S01]  /*d210*/  FFMA R76, R128, UR13, -R170 ;  /* 0x0000000d804c7c23 */ /* 0x002fe200080008aa */
[----:B------:R-:W-:Y:S02]  /*d220*/  FMNMX R11, R71, R12, !PT ;  /* 0x0000000c470b7209 */ /* 0x000fe40007800000 */
[----:B------:R-:W-:Y:S01]  /*d230*/  @!P3 FMUL R53, R53, 0.5 ;  /* 0x3f0000003535b820 */ /* 0x000fe20000400000 */
[----:B----4-:R-:W-:Y:S01]  /*d240*/  @!P5 FMUL R162, R162, R162 ;  /* 0x000000a2a2a2d220 */ /* 0x010fe20000400000 */
[----:B------:R-:W-:Y:S01]  /*d250*/  FSETP.GEU.AND P5, PT, R22, -126, PT ;  /* 0xc2fc00001600780b */ /* 0x000fe20003fae000 */
[----:B------:R-:W1:Y:S01]  /*d260*/  MUFU.EX2 R52, R52 ;  /* 0x0000003400347308 */ /* 0x000e620000000800 */
[----:B------:R-:W-:-:S04]  /*d270*/  FMNMX R12, R74, R11, !PT ;  /* 0x0000000b4a0c7209 */ /* 0x000fc80007800000 */
[----:B------:R-:W-:Y:S01]  /*d280*/  FMNMX R11, R75, R12, !PT ;  /* 0x0000000c4b0b7209 */ /* 0x000fe20007800000 */
[----:B------:R-:W-:Y:S02]  /*d290*/  @!P4 FMUL R84, R84, 0.5 ;  /* 0x3f0000005454c820 */ /* 0x000fe40000400000 */
[----:B------:R-:W3:Y:S01]  /*d2a0*/  MUFU.EX2 R53, R53 ;  /* 0x0000003500357308 */ /* 0x000ee20000000800 */
[----:B------:R-:W-:Y:S01]  /*d2b0*/  FMNMX R12, R78, R11, !PT ;  /* 0x0000000b4e0c7209 */ /* 0x000fe20007800000 */
[----:B--2---:R-:W-:Y:S01]  /*d2c0*/  @!P6 FMUL R21, R21, R21 ;  /* 0x000000151515e220 */ /* 0x004fe20000400000 */
[----:B------:R-:W-:Y:S01]  /*d2d0*/  FSETP.GEU.AND P6, PT, R57, -126, PT ;  /* 0xc2fc00003900780b */ /* 0x000fe20003fce000 */
[----:B------:R-:W-:Y:S01]  /*d2e0*/  @!P5 FMUL R22, R22, 0.5 ;  /* 0x3f0000001616d820 */ /* 0x000fe20000400000 */
[----:B------:R-:W-:-:S03]  /*d2f0*/  FMNMX R11, R79, R12, !PT ;  /* 0x0000000c4f0b7209 */ /* 0x000fc60007800000 */
[----:B------:R2:W4:Y:S01]  /*d300*/  MUFU.EX2 R161, R84 ;  /* 0x0000005400a17308 */ /* 0x0005220000000800 */
[----:B-1----:R-:W-:Y:S01]  /*d310*/  @!P2 FMUL R52, R52, R52 ;  /* 0x000000343434a220 */ /* 0x002fe20000400000 */
[----:B------:R-:W-:Y:S02]  /*d320*/  FMNMX R12, R82, R11, !PT ;  /* 0x0000000b520c7209 */ /* 0x000fe40007800000 */
[----:B------:R-:W-:Y:S02]  /*d330*/  FSETP.GEU.AND P2, PT, R92, -126, PT ;  /* 0xc2fc00005c00780b */ /* 0x000fe40003f4e000 */
[----:B------:R-:W-:Y:S02]  /*d340*/  FMNMX R11, R83, R12, !PT ;  /* 0x0000000c530b7209 */ /* 0x000fe40007800000 */
[----:B------:R-:W1:Y:S01]  /*d350*/  MUFU.EX2 R22, R22 ;  /* 0x0000001600167308 */ /* 0x000e620000000800 */
[----:B---3--:R-:W-:Y:S01]  /*d360*/  @!P3 FMUL R53, R53, R53 ;  /* 0x000000353535b220 */ /* 0x008fe20000400000 */
[----:B------:R-:W-:Y:S01]  /*d370*/  FSETP.GEU.AND P3, PT, R56, -126, PT ;  /* 0xc2fc00003800780b */ /* 0x000fe20003f6e000 */
[----:B------:R-:W-:Y:S01]  /*d380*/  @!P6 FMUL R57, R57, 0.5 ;  /* 0x3f0000003939e820 */ /* 0x000fe20000400000 */
[----:B------:R-:W-:Y:S01]  /*d390*/  FMNMX R12, R86, R11, !PT ;  /* 0x0000000b560c7209 */ /* 0x000fe20007800000 */
[----:B--2---:R-:W-:-:S03]  /*d3a0*/  FFMA R84, R132, UR13, -R170 ;  /* 0x0000000d84547c23 */ /* 0x004fc600080008aa */
[----:B------:R-:W-:Y:S01]  /*d3b0*/  FMNMX R11, R87, R12, !PT ;  /* 0x0000000c570b7209 */ /* 0x000fe20007800000 */
[----:B----4-:R-:W-:Y:S01]  /*d3c0*/  @!P4 FMUL R161, R161, R161 ;  /* 0x000000a1a1a1c220 */ /* 0x010fe20000400000 */
[----:B------:R-:W-:Y:S01]  /*d3d0*/  FSETP.GEU.AND P4, PT, R23, -126, PT ;  /* 0xc2fc00001700780b */ /* 0x000fe20003f8e000 */
[----:B------:R-:W2:Y:S01]  /*d3e0*/  MUFU.EX2 R57, R57 ;  /* 0x0000003900397308 */ /* 0x000ea20000000800 */
[----:B------:R-:W-:Y:S01]  /*d3f0*/  @!P2 FMUL R92, R92, 0.5 ;  /* 0x3f0000005c5ca820 */ /* 0x000fe20000400000 */
[----:B------:R-:W-:Y:S02]  /*d400*/  FMNMX R12, R90, R11, !PT ;  /* 0x0000000b5a0c7209 */ /* 0x000fe40007800000 */
[----:B------:R-:W-:Y:S01]  /*d410*/  @!P3 FMUL R56, R56, 0.5 ;  /* 0x3f0000003838b820 */ /* 0x000fe20000400000 */
[----:B-1----:R-:W-:Y:S01]  /*d420*/  @!P5 FMUL R22, R22, R22 ;  /* 0x000000161616d220 */ /* 0x002fe20000400000 */
[----:B------:R-:W-:Y:S02]  /*d430*/  FSETP.GEU.AND P5, PT, R61, -126, PT ;  /* 0xc2fc00003d00780b */ /* 0x000fe40003fae000 */
        /* <DEDUP_REMOVED lines=16> */
[----:B------:R-:W-:Y:S01]  /*d540*/  FMNMX R12, R102, R11, !PT ;  /* 0x0000000b660c7209 */ /* 0x000fe20007800000 */
[----:B----4-:R-:W-:Y:S01]  /*d550*/  @!P3 FMUL R56, R56, R56 ;  /* 0x000000383838b220 */ /* 0x010fe20000400000 */
[----:B------:R-:W-:Y:S01]  /*d560*/  FSETP.GEU.AND P3, PT, R93, -126, PT ;  /* 0xc2fc00005d00780b */ /* 0x000fe20003f6e000 */
[----:B------:R-:W-:Y:S01]  /*d570*/  @!P6 FMUL R60, R60, 0.5 ;  /* 0x3f0000003c3ce820 */ /* 0x000fe20000400000 */
[----:B------:R-:W-:Y:S02]  /*d580*/  FMNMX R11, R103, R12, !PT ;  /* 0x0000000c670b7209 */ /* 0x000fe40007800000 */
[----:B------:R-:W-:Y:S01]  /*d590*/  @!P2 FMUL R64, R64, 0.5 ;  /* 0x3f0000004040a820 */ /* 0x000fe20000400000 */
[----:B-1----:R-:W-:Y:S01]  /*d5a0*/  @!P4 FMUL R23, R23, R23 ;  /* 0x000000171717c220 */ /* 0x002fe20000400000 */
[----:B------:R-:W-:Y:S01]  /*d5b0*/  FMNMX R12, R106, R11, !PT ;  /* 0x0000000b6a0c7209 */ /* 0x000fe20007800000 */
[----:B------:R-:W1:Y:S01]  /*d5c0*/  MUFU.EX2 R60, R60 ;  /* 0x0000003c003c7308 */ /* 0x000e620000000800 */
[----:B------:R-:W-:-:S02]  /*d5d0*/  FSETP.GEU.AND P4, PT, R96, -126, PT ;  /* 0xc2fc00006000780b */ /* 0x000fc40003f8e000 */
[----:B------:R-:W-:-:S03]  /*d5e0*/  FMNMX R11, R107, R12, !PT ;  /* 0x0000000c6b0b7209 */ /* 0x000fc60007800000 */
[----:B------:R-:W-:Y:S01]  /*d5f0*/  @!P3 FMUL R93, R93, 0.5 ;  /* 0x3f0000005d5db820 */ /* 0x000fe20000400000 */
[----:B--2---:R-:W-:Y:S01]  /*d600*/  @!P5 FMUL R61, R61, R61 ;  /* 0x0000003d3d3dd220 */ /* 0x004fe20000400000 */
[----:B------:R-:W-:Y:S01]  /*d610*/  FSETP.GEU.AND P5, PT, R65, -126, PT ;  /* 0xc2fc00004100780b */ /* 0x000fe20003fae000 */
[----:B------:R-:W2:Y:S01]  /*d620*/  MUFU.EX2 R64, R64 ;  /* 0x0000004000407308 */ /* 0x000ea20000000800 */
[----:B------:R-:W-:-:S04]  /*d630*/  FMNMX R12, R110, R11, !PT ;  /* 0x0000000b6e0c7209 */ /* 0x000fc80007800000 */
[----:B------:R-:W-:Y:S01]  /*d640*/  FMNMX R11, R111, R12, !PT ;  /* 0x0000000c6f0b7209 */ /* 0x000fe20007800000 */
[----:B------:R-:W-:Y:S02]  /*d650*/  @!P4 FMUL R96, R96, 0.5 ;  /* 0x3f0000006060c820 */ /* 0x000fe40000400000 */
[----:B------:R-:W3:Y:S01]  /*d660*/  MUFU.EX2 R93, R93 ;  /* 0x0000005d005d7308 */ /* 0x000ee20000000800 */
[----:B------:R-:W-:Y:S01]  /*d670*/  FMNMX R12, R114, R11, !PT ;  /* 0x0000000b720c7209 */ /* 0x000fe20007800000 */
[----:B-1----:R-:W-:Y:S01]  /*d680*/  @!P6 FMUL R60, R60, R60 ;  /* 0x0000003c3c3ce220 */ /* 0x002fe20000400000 */
[----:B------:R-:W-:Y:S01]  /*d690*/  FSETP.GEU.AND P6, PT, R89, -126, PT ;  /* 0xc2fc00005900780b */ /* 0x000fe20003fce000 */
[----:B------:R-:W-:Y:S01]  /*d6a0*/  @!P5 FMUL R65, R65, 0.5 ;  /* 0x3f0000004141d820 */ /* 0x000fe20000400000 */
[----:B------:R-:W-:-:S03]  /*d6b0*/  FMNMX R11, R115, R12, !PT ;  /* 0x0000000c730b7209 */ /* 0x000fc60007800000 */
[----:B------:R-:W1:Y:S01]  /*d6c0*/  MUFU.EX2 R96, R96 ;  /* 0x0000006000607308 */ /* 0x000e620000000800 */
[----:B--2---:R-:W-:Y:S01]  /*d6d0*/  @!P2 FMUL R64, R64, R64 ;  /* 0x000000404040a220 */ /* 0x004fe20000400000 */
[----:B------:R-:W-:Y:S02]  /*d6e0*/  FMNMX R12, R118, R11, !PT ;  /* 0x0000000b760c7209 */ /* 0x000fe40007800000 */
[----:B------:R-:W-:Y:S02]  /*d6f0*/  FSETP.GEU.AND P2, PT, R92, -126, PT ;  /* 0xc2fc00005c00780b */ /* 0x000fe40003f4e000 */
[----:B------:R-:W-:Y:S02]  /*d700*/  FMNMX R11, R119, R12, !PT ;  /* 0x0000000c770b7209 */ /* 0x000fe40007800000 */
[----:B------:R-:W2:Y:S01]  /*d710*/  MUFU.EX2 R65, R65 ;  /* 0x0000004100417308 */ /* 0x000ea20000000800 */
[----:B---3--:R-:W-:Y:S01]  /*d720*/  @!P3 FMUL R93, R93, R93 ;  /* 0x0000005d5d5db220 */ /* 0x008fe20000400000 */
[----:B------:R-:W-:Y:S01]  /*d730*/  FSETP.GEU.AND P3, PT, R68, -126, PT ;  /* 0xc2fc00004400780b */ /* 0x000fe20003f6e000 */
[----:B------:R-:W-:Y:S01]  /*d740*/  @!P6 FMUL R89, R89, 0.5 ;  /* 0x3f0000005959e820 */ /* 0x000fe20000400000 */
[----:B------:R-:W-:-:S04]  /*d750*/  FMNMX R12, R122, R11, !PT ;  /* 0x0000000b7a0c7209 */ /* 0x000fc80007800000 */
[----:B------:R-:W-:Y:S01]  /*d760*/  FMNMX R11, R123, R12, !PT ;  /* 0x0000000c7b0b7209 */ /* 0x000fe20007800000 */
[----:B-1----:R-:W-:Y:S01]  /*d770*/  @!P4 FMUL R96, R96, R96 ;  /* 0x000000606060c220 */ /* 0x002fe20000400000 */
[----:B------:R-:W-:Y:S01]  /*d780*/  FSETP.GEU.AND P4, PT, R69, -126, PT ;  /* 0xc2fc00004500780b */ /* 0x000fe20003f8e000 */
[----:B------:R-:W-:Y:S01]  /*d790*/  @!P2 FMUL R92, R92, 0.5 ;  /* 0x3f0000005c5ca820 */ /* 0x000fe20000400000 */
[----:B------:R-:W1:Y:S01]  /*d7a0*/  MUFU.EX2 R89, R89 ;  /* 0x0000005900597308 */ /* 0x000e620000000800 */
[----:B------:R-:W-:Y:S02]  /*d7b0*/  FMNMX R12, R126, R11, !PT ;  /* 0x0000000b7e0c7209 */ /* 0x000fe40007800000 */
[----:B------:R-:W-:Y:S01]  /*d7c0*/  @!P3 FMUL R68, R68, 0.5 ;  /* 0x3f0000004444b820 */ /* 0x000fe20000400000 */
[----:B--2---:R-:W-:Y:S01]  /*d7d0*/  @!P5 FMUL R65, R65, R65 ;  /* 0x000000414141d220 */ /* 0x004fe20000400000 */
[----:B------:R-:W-:-:S03]  /*d7e0*/  FSETP.GEU.AND P5, PT, R88, -126, PT ;  /* 0xc2fc00005800780b */ /* 0x000fc60003fae000 */
[----:B------:R-:W2:Y:S01]  /*d7f0*/  MUFU.EX2 R92, R92 ;  /* 0x0000005c005c7308 */ /* 0x000ea20000000800 */
[----:B------:R-:W-:Y:S01]  /*d800*/  FMNMX R11, R127, R12, !PT ;  /* 0x0000000c7f0b7209 */ /* 0x000fe20007800000 */
[C---:B------:R-:W-:Y:S01]  /*d810*/  FADD R133, R32.reuse, R65 ;  /* 0x0000004120857221 */ /* 0x040fe20000000000 */
[----:B------:R-:W-:Y:S01]  /*d820*/  @!P4 FMUL R69, R69, 0.5 ;  /* 0x3f0000004545c820 */ /* 0x000fe20000400000 */
[----:B------:R-:W-:Y:S02]  /*d830*/  F2FP.BF16.F32.PACK_AB R32, R32, R33 ;  /* 0x000000212020723e */ /* 0x000fe400000010ff */
[----:B------:R-:W-:Y:S02]  /*d840*/  FMNMX R12, R130, R11, !PT ;  /* 0x0000000b820c7209 */ /* 0x000fe40007800000 */
[----:B------:R-:W3:Y:S01]  /*d850*/  MUFU.EX2 R68, R68 ;  /* 0x0000004400447308 */ /* 0x000ee20000000800 */
[----:B-1----:R-:W-:Y:S01]  /*d860*/  @!P6 FMUL R89, R89, R89 ;  /* 0x000000595959e220 */ /* 0x002fe20000400000 */
[----:B------:R-:W-:Y:S01]  /*d870*/  FMNMX R11, R131, R12, !PT ;  /* 0x0000000c830b7209 */ /* 0x000fe20007800000 */
[----:B------:R-:W-:Y:S01]  /*d880*/  @!P5 FMUL R88, R88, 0.5 ;  /* 0x3f0000005858d820 */ /* 0x000fe20000400000 */
[----:B------:R-:W-:-:S02]  /*d890*/  FSETP.GEU.AND P6, PT, R73, -126, PT ;  /* 0xc2fc00004900780b */ /* 0x000fc40003fce000 */
[----:B------:R-:W-:Y:S02]  /*d8a0*/  FMNMX R12, R134, R11, !PT ;  /* 0x0000000b860c7209 */ /* 0x000fe40007800000 */
[----:B------:R-:W1:Y:S01]  /*d8b0*/  MUFU.EX2 R69, R69 ;  /* 0x0000004500457308 */ /* 0x000e620000000800 */
[----:B--2---:R-:W-:Y:S01]  /*d8c0*/  @!P2 FMUL R92, R92, R92 ;  /* 0x0000005c5c5ca220 */ /* 0x004fe20000400000 */
[----:B------:R-:W-:Y:S02]  /*d8d0*/  FMNMX R11, R135, R12, !PT ;  /* 0x0000000c870b7209 */ /* 0x000fe40007800000 */
[----:B------:R-:W-:Y:S02]  /*d8e0*/  FSETP.GEU.AND P2, PT, R97, -126, PT ;  /* 0xc2fc00006100780b */ /* 0x000fe40003f4e000 */
[----:B------:R-:W-:Y:S02]  /*d8f0*/  FMNMX R12, R138, R11, !PT ;  /* 0x0000000b8a0c7209 */ /* 0x000fe40007800000 */
[----:B------:R-:W2:Y:S01]  /*d900*/  MUFU.EX2 R88, R88 ;  /* 0x0000005800587308 */ /* 0x000ea20000000800 */
[----:B---3--:R-:W-:Y:S01]  /*d910*/  @!P3 FMUL R68, R68, R68 ;  /* 0x000000444444b220 */ /* 0x008fe20000400000 */
[----:B------:R-:W-:Y:S01]  /*d920*/  FMNMX R11, R139, R12, !PT ;  /* 0x0000000c8b0b7209 */ /* 0x000fe20007800000 */
[----:B------:R-:W-:Y:S01]  /*d930*/  @!P6 FMUL R73, R73, 0.5 ;  /* 0x3f0000004949e820 */ /* 0x000fe20000400000 */
[----:B------:R-:W-:Y:S01]  /*d940*/  FSETP.GEU.AND P3, PT, R72, -126, PT ;  /* 0xc2fc00004800780b */ /* 0x000fe20003f6e000 */
[----:B------:R-:W-:Y:S01]  /*d950*/  FADD R137, R17, R68 ;  /* 0x0000004411897221 */ /* 0x000fe20000000000 */
[----:B------:R-:W-:Y:S01]  /*d960*/  FMNMX R12, R142, R11, !PT ;  /* 0x0000000b8e0c7209 */ /* 0x000fe20007800000 */
[----:B-1----:R-:W-:Y:S01]  /*d970*/  @!P4 FMUL R69, R69, R69 ;  /* 0x000000454545c220 */ /* 0x002fe20000400000 */
[----:B------:R-:W-:Y:S01]  /*d980*/  FSETP.GEU.AND P4, PT, R77, -126, PT ;  /* 0xc2fc00004d00780b */ /* 0x000fe20003f8e000 */
[----:B------:R-:W-:Y:S01]  /*d990*/  @!P2 FMUL R97, R97, 0.5 ;  /* 0x3f0000006161a820 */ /* 0x000fe20000400000 */
[----:B------:R-:W-:Y:S01]  /*d9a0*/  FMNMX R11, R143, R12, !PT ;  /* 0x0000000c8f0b7209 */ /* 0x000fe20007800000 */
[----:B------:R-:W1:Y:S03]  /*d9b0*/  MUFU.EX2 R73, R73 ;  /* 0x0000004900497308 */ /* 0x000e660000000800 */
[----:B------:R-:W-:Y:S01]  /*d9c0*/  FMNMX R12, R146, R11, !PT ;  /* 0x0000000b920c7209 */ /* 0x000fe20007800000 */
[----:B--2---:R-:W-:Y:S01]  /*d9d0*/  @!P5 FMUL R88, R88, R88 ;  /* 0x000000585858d220 */ /* 0x004fe20000400000 */
[----:B------:R-:W-:Y:S01]  /*d9e0*/  FSETP.GEU.AND P5, PT, R100, -126, PT ;  /* 0xc2fc00006400780b */ /* 0x000fe20003fae000 */
[----:B------:R-:W-:Y:S01]  /*d9f0*/  @!P3 FMUL R72, R72, 0.5 ;  /* 0x3f0000004848b820 */ /* 0x000fe20000400000 */
[----:B------:R-:W-:Y:S01]  /*da00*/  FMNMX R11, R147, R12, !PT ;  /* 0x0000000c930b7209 */ /* 0x000fe20007800000 */
[----:B------:R-:W2:Y:S02]  /*da10*/  MUFU.EX2 R97, R97 ;  /* 0x0000006100617308 */ /* 0x000ea40000000800 */
[----:B------:R-:W-:Y:S01]  /*da20*/  @!P4 FMUL R77, R77, 0.5 ;  /* 0x3f0000004d4dc820 */ /* 0x000fe20000400000 */
[----:B------:R-:W-:-:S04]  /*da30*/  FMNMX R12, R150, R11, !PT ;  /* 0x0000000b960c7209 */ /* 0x000fc80007800000 */
[----:B------:R-:W-:Y:S01]  /*da40*/  FMNMX R12, R151, R12, !PT ;  /* 0x0000000c970c7209 */ /* 0x000fe20007800000 */
[----:B------:R-:W3:Y:S01]  /*da50*/  MUFU.EX2 R72, R72 ;  /* 0x0000004800487308 */ /* 0x000ee20000000800 */
[----:B-1----:R-:W-:Y:S01]  /*da60*/  @!P6 FMUL R73, R73, R73 ;  /* 0x000000494949e220 */ /* 0x002fe20000400000 */
[----:B------:R-:W-:Y:S01]  /*da70*/  @!P5 FMUL R100, R100, 0.5 ;  /* 0x3f0000006464d820 */ /* 0x000fe20000400000 */
[----:B------:R-:W-:Y:S01]  /*da80*/  FSETP.GEU.AND P6, PT, R76, -126, PT ;  /* 0xc2fc00004c00780b */ /* 0x000fe20003fce000 */
[----:B------:R-:W1:Y:S04]  /*da90*/  SHFL.BFLY PT, R11, R12, 0x1, 0x1f ;  /* 0x0c201f000c0b7f89 */ /* 0x000e6800000e0000 */
[----:B------:R-:W4:Y:S01]  /*daa0*/  MUFU.EX2 R77, R77 ;  /* 0x0000004d004d7308 */ /* 0x000f220000000800 */
[----:B--2---:R-:W-:Y:S01]  /*dab0*/  @!P2 FMUL R97, R97, R97 ;  /* 0x000000616161a220 */ /* 0x004fe20000400000 */
[----:B------:R-:W-:-:S06]  /*dac0*/  FSETP.GEU.AND P2, PT, R84, -126, PT ;  /* 0xc2fc00005400780b */ /* 0x000fcc0003f4e000 */
[----:B------:R-:W2:Y:S01]  /*dad0*/  MUFU.EX2 R100, R100 ;  /* 0x0000006400647308 */ /* 0x000ea20000000800 */
[----:B---3--:R-:W-:Y:S01]  /*dae0*/  @!P3 FMUL R72, R72, R72 ;  /* 0x000000484848b220 */ /* 0x008fe20000400000 */
[----:B------:R-:W-:Y:S01]  /*daf0*/  FSETP.GEU.AND P3, PT, R101, -126, PT ;  /* 0xc2fc00006500780b */ /* 0x000fe20003f6e000 */
[----:B------:R-:W-:-:S04]  /*db00*/  @!P6 FMUL R76, R76, 0.5 ;  /* 0x3f0000004c4ce820 */ /* 0x000fc80000400000 */
[----:B------:R-:W-:Y:S01]  /*db10*/  @!P2 FMUL R84, R84, 0.5 ;  /* 0x3f0000005454a820 */ /* 0x000fe20000400000 */
[----:B----4-:R-:W-:Y:S01]  /*db20*/  @!P4 FMUL R77, R77, R77 ;  /* 0x0000004d4d4dc220 */ /* 0x010fe20000400000 */
[----:B------:R-:W-:Y:S01]  /*db30*/  FSETP.GEU.AND P4, PT, R81, -126, PT ;  /* 0xc2fc00005100780b */ /* 0x000fe20003f8e000 */
[----:B------:R-:W3:Y:S01]  /*db40*/  MUFU.EX2 R76, R76 ;  /* 0x0000004c004c7308 */ /* 0x000ee20000000800 */
[----:B-1----:R-:W-:Y:S01]  /*db50*/  FMNMX R11, R12, R11, !PT ;  /* 0x0000000b0c0b7209 */ /* 0x002fe20007800000 */
[----:B------:R-:W-:-:S03]  /*db60*/  FFMA R12, R144, UR13, -R170 ;  /* 0x0000000d900c7c23 */ /* 0x000fc600080008aa */
[----:B------:R-:W-:Y:S01]  /*db70*/  @!P3 FMUL R101, R101, 0.5 ;  /* 0x3f0000006565b820 */ /* 0x000fe20000400000 */
[----:B--2---:R-:W-:Y:S01]  /*db80*/  @!P5 FMUL R100, R100, R100 ;  /* 0x000000646464d220 */ /* 0x004fe20000400000 */
[----:B------:R-:W-:Y:S01]  /*db90*/  FSETP.GEU.AND P5, PT, R104, -126, PT ;  /* 0xc2fc00006800780b */ /* 0x000fe20003fae000 */
[----:B------:R-:W1:Y:S01]  /*dba0*/  MUFU.EX2 R84, R84 ;  /* 0x0000005400547308 */ /* 0x000e620000000800 */
[----:B------:R-:W2:Y:S03]  /*dbb0*/  SHFL.BFLY PT, R108, R11, 0x2, 0x1f ;  /* 0x0c401f000b6c7f89 */ /* 0x000ea600000e0000 */
[----:B------:R-:W-:-:S04]  /*dbc0*/  @!P4 FMUL R81, R81, 0.5 ;  /* 0x3f0000005151c820 */ /* 0x000fc80000400000 */
[----:B------:R-:W4:Y:S01]  /*dbd0*/  MUFU.EX2 R101, R101 ;  /* 0x0000006500657308 */ /* 0x000f220000000800 */
[----:B---3--:R-:W-:Y:S01]  /*dbe0*/  @!P6 FMUL R76, R76, R76 ;  /* 0x0000004c4c4ce220 */ /* 0x008fe20000400000 */
[----:B------:R-:W-:Y:S02]  /*dbf0*/  FSETP.GEU.AND P6, PT, R85, -126, PT ;  /* 0xc2fc00005500780b */ /* 0x000fe40003fce000 */
[----:B------:R-:W-:-:S04]  /*dc00*/  @!P5 FMUL R104, R104, 0.5 ;  /* 0x3f0000006868d820 */ /* 0x000fc80000400000 */
[----:B------:R-:W3:Y:S01]  /*dc10*/  MUFU.EX2 R81, R81 ;  /* 0x0000005100517308 */ /* 0x000ee20000000800 */
[----:B-1----:R-:W-:Y:S01]  /*dc20*/  @!P2 FMUL R84, R84, R84 ;  /* 0x000000545454a220 */ /* 0x002fe20000400000 */
[----:B------:R-:W-:-:S05]  /*dc30*/  FSETP.GEU.AND P2, PT, R80, -126, PT ;  /* 0xc2fc00005000780b */ /* 0x000fca0003f4e000 */
[----:B------:R-:W-:Y:S01]  /*dc40*/  @!P6 FMUL R85, R85, 0.5 ;  /* 0x3f0000005555e820 */ /* 0x000fe20000400000 */
[----:B------:R-:W1:Y:S01]  /*dc50*/  MUFU.EX2 R104, R104 ;  /* 0x0000006800687308 */ /* 0x000e620000000800 */
[----:B----4-:R-:W-:Y:S01]  /*dc60*/  @!P3 FMUL R101, R101, R101 ;  /* 0x000000656565b220 */ /* 0x010fe20000400000 */
[----:B------:R-:W-:Y:S02]  /*dc70*/  FSETP.GEU.AND P3, PT, R14, -126, PT ;  /* 0xc2fc00000e00780b */ /* 0x000fe40003f6e000 */
[----:B--2---:R-:W-:Y:S01]  /*dc80*/  FMNMX R11, R11, R108, !PT ;  /* 0x0000006c0b0b7209 */ /* 0x004fe20007800000 */
[----:B------:R-:W-:Y:S02]  /*dc90*/  FFMA R108, R148, UR13, -R170 ;  /* 0x0000000d946c7c23 */ /* 0x000fe400080008aa */
[----:B------:R-:W-:Y:S01]  /*dca0*/  @!P2 FMUL R80, R80, 0.5 ;  /* 0x3f0000005050a820 */ /* 0x000fe20000400000 */
[----:B------:R-:W2:Y:S01]  /*dcb0*/  MUFU.EX2 R85, R85 ;  /* 0x0000005500557308 */ /* 0x000ea20000000800 */
[----:B---3--:R-:W-:Y:S01]  /*dcc0*/  @!P4 FMUL R81, R81, R81 ;  /* 0x000000515151c220 */ /* 0x008fe20000400000 */
[----:B------:R-:W-:-:S05]  /*dcd0*/  FSETP.GEU.AND P4, PT, R12, -126, PT ;  /* 0xc2fc00000c00780b */ /* 0x000fca0003f8e000 */
[----:B------:R-:W-:Y:S01]  /*dce0*/  @!P3 FMUL R14, R14, 0.5 ;  /* 0x3f0000000e0eb820 */ /* 0x000fe20000400000 */
[----:B------:R-:W3:Y:S01]  /*dcf0*/  MUFU.EX2 R80, R80 ;  /* 0x0000005000507308 */ /* 0x000ee20000000800 */
[----:B-1----:R-:W-:Y:S01]  /*dd00*/  @!P5 FMUL R104, R104, R104 ;  /* 0x000000686868d220 */ /* 0x002fe20000400000 */
[----:B------:R-:W-:-:S04]  /*dd10*/  FSETP.NEU.AND P5, PT, R11, -INF , PT ;  /* 0xff8000000b00780b */ /* 0x000fc80003fad000 */
[----:B------:R-:W-:Y:S01]  /*dd20*/  FSEL R148, R11, RZ, P5 ;  /* 0x000000ff0b947208 */ /* 0x000fe20002800000 */
[----:B------:R-:W-:Y:S01]  /*dd30*/  @!P4 FMUL R12, R12, 0.5 ;  /* 0x3f0000000c0cc820 */ /* 0x000fe20000400000 */
[----:B------:R-:W1:Y:S01]  /*dd40*/  MUFU.EX2 R14, R14 ;  /* 0x0000000e000e7308 */ /* 0x000e620000000800 */
[----:B--2---:R-:W-:Y:S01]  /*dd50*/  @!P6 FMUL R85, R85, R85 ;  /* 0x000000555555e220 */ /* 0x004fe20000400000 */
[----:B------:R-:W-:Y:S01]  /*dd60*/  FSETP.GEU.AND P6, PT, R109, -126, PT ;  /* 0xc2fc00006d00780b */ /* 0x000fe20003fce000 */
[----:B------:R-:W-:Y:S01]  /*dd70*/  FMUL R129, R148, UR13 ;  /* 0x0000000d94817c20 */ /* 0x000fe20008400000 */
[----:B------:R-:W-:Y:S01]  /*dd80*/  FSETP.GEU.AND P5, PT, R108, -126, PT ;  /* 0xc2fc00006c00780b */ /* 0x000fe20003fae000 */
[----:B------:R-:W-:Y:S02]  /*dd90*/  FADD R148, -R148, R9 ;  /* 0x0000000994947221 */ /* 0x000fe40000000100 */
[--C-:B------:R-:W-:Y:S01]  /*dda0*/  FFMA R26, R26, UR13, -R129.reuse ;  /* 0x0000000d1a1a7c23 */ /* 0x100fe20008000881 */
[----:B------:R-:W2:Y:S01]  /*ddb0*/  MUFU.EX2 R12, R12 ;  /* 0x0000000c000c7308 */ /* 0x000ea20000000800 */
[----:B---3--:R-:W-:Y:S01]  /*ddc0*/  @!P2 FMUL R80, R80, R80 ;  /* 0x000000505050a220 */ /* 0x008fe20000400000 */
[--C-:B------:R-:W-:Y:S01]  /*ddd0*/  FFMA R112, R27, UR13, -R129.reuse ;  /* 0x0000000d1b707c23 */ /* 0x100fe20008000881 */
[--C-:B------:R-:W-:Y:S01]  /*dde0*/  FFMA R30, R30, UR13, -R129.reuse ;  /* 0x0000000d1e1e7c23 */ /* 0x100fe20008000881 */
[----:B------:R-:W-:Y:S01]  /*ddf0*/  FSETP.GEU.AND P2, PT, R26, -126, PT ;  /* 0xc2fc00001a00780b */ /* 0x000fe20003f4e000 */
[--C-:B------:R-:W-:Y:S01]  /*de00*/  FFMA R117, R34, UR13, -R129.reuse ;  /* 0x0000000d22757c23 */ /* 0x100fe20008000881 */
[--C-:B------:R-:W-:Y:S01]  /*de10*/  FFMA R116, R38, UR13, -R129.reuse ;  /* 0x0000000d26747c23 */ /* 0x100fe20008000881 */
[----:B------:R-:W-:Y:S01]  /*de20*/  @!P6 FMUL R109, R109, 0.5 ;  /* 0x3f0000006d6de820 */ /* 0x000fe20000400000 */
[--C-:B------:R-:W-:Y:S01]  /*de30*/  FFMA R105, R31, UR13, -R129.reuse ;  /* 0x0000000d1f697c23 */ /* 0x100fe20008000881 */
[----:B-1----:R-:W-:Y:S01]  /*de40*/  @!P3 FMUL R14, R14, R14 ;  /* 0x0000000e0e0eb220 */ /* 0x002fe20000400000 */
[----:B------:R-:W-:Y:S01]  /*de50*/  FSETP.GEU.AND P3, PT, R113, -126, PT ;  /* 0xc2fc00007100780b */ /* 0x000fe20003f6e000 */
[--C-:B------:R-:W-:Y:S01]  /*de60*/  FFMA R39, R39, UR13, -R129.reuse ;  /* 0x0000000d27277c23 */ /* 0x100fe20008000881 */
[--C-:B------:R-:W-:Y:S01]  /*de70*/  FFMA R43, R43, UR13, -R129.reuse ;  /* 0x0000000d2b2b7c23 */ /* 0x100fe20008000881 */
[----:B------:R-:W1:Y:S01]  /*de80*/  MUFU.EX2 R109, R109 ;  /* 0x0000006d006d7308 */ /* 0x000e620000000800 */
[----:B------:R-:W-:Y:S01]  /*de90*/  @!P5 FMUL R108, R108, 0.5 ;  /* 0x3f0000006c6cd820 */ /* 0x000fe20000400000 */
[--C-:B------:R-:W-:Y:S01]  /*dea0*/  FFMA R47, R47, UR13, -R129.reuse ;  /* 0x0000000d2f2f7c23 */ /* 0x100fe20008000881 */
[--C-:B------:R-:W-:Y:S01]  /*deb0*/  FFMA R50, R50, UR13, -R129.reuse ;  /* 0x0000000d32327c23 */ /* 0x100fe20008000881 */
[----:B--2---:R-:W-:Y:S01]  /*dec0*/  @!P4 FMUL R12, R12, R12 ;  /* 0x0000000c0c0cc220 */ /* 0x004fe20000400000 */
[----:B------:R-:W-:Y:S01]  /*ded0*/  FSETP.GEU.AND P4, PT, R112, -126, PT ;  /* 0xc2fc00007000780b */ /* 0x000fe20003f8e000 */
[----:B------:R-:W-:Y:S01]  /*dee0*/  @!P2 FMUL R26, R26, 0.5 ;  /* 0x3f0000001a1aa820 */ /* 0x000fe20000400000 */
[--C-:B------:R-:W-:Y:S01]  /*def0*/  FFMA R55, R55, UR13, -R129.reuse ;  /* 0x0000000d37377c23 */ /* 0x100fe20008000881 */
[----:B------:R-:W2:Y:S01]  /*df00*/  MUFU.EX2 R108, R108 ;  /* 0x0000006c006c7308 */ /* 0x000ea20000000800 */
[--C-:B------:R-:W-:Y:S01]  /*df10*/  FFMA R58, R58, UR13, -R129.reuse ;  /* 0x0000000d3a3a7c23 */ /* 0x100fe20008000881 */
[----:B------:R-:W-:Y:S01]  /*df20*/  @!P3 FMUL R113, R113, 0.5 ;  /* 0x3f0000007171b820 */ /* 0x000fe20000400000 */
[--C-:B------:R-:W-:Y:S01]  /*df30*/  FFMA R132, R59, UR13, -R129.reuse ;  /* 0x0000000d3b847c23 */ /* 0x100fe20008000881 */
[--C-:B------:R-:W-:Y:S01]  /*df40*/  FFMA R63, R63, UR13, -R129.reuse ;  /* 0x0000000d3f3f7c23 */ /* 0x100fe20008000881 */
[--C-:B------:R-:W-:Y:S01]  /*df50*/  FFMA R67, R67, UR13, -R129.reuse ;  /* 0x0000000d43437c23 */ /* 0x100fe20008000881 */
[--C-:B------:R-:W-:Y:S01]  /*df60*/  FFMA R51, R51, UR13, -R129.reuse ;  /* 0x0000000d33337c23 */ /* 0x100fe20008000881 */
[--C-:B------:R-:W-:Y:S01]  /*df70*/  FFMA R140, R71, UR13, -R129.reuse ;  /* 0x0000000d478c7c23 */ /* 0x100fe20008000881 */
[----:B------:R3:W4:Y:S01]  /*df80*/  MUFU.EX2 R27, R26 ;  /* 0x0000001a001b7308 */ /* 0x0007220000000800 */
[----:B-1----:R-:W-:Y:S01]  /*df90*/  @!P6 FMUL R109, R109, R109 ;  /* 0x0000006d6d6de220 */ /* 0x002fe20000400000 */
[----:B------:R-:W-:Y:S01]  /*dfa0*/  @!P4 FMUL R112, R112, 0.5 ;  /* 0x3f0000007070c820 */ /* 0x000fe20000400000 */
[----:B------:R-:W-:Y:S01]  /*dfb0*/  FSETP.GEU.AND P6, PT, R30, -126, PT ;  /* 0xc2fc00001e00780b */ /* 0x000fe20003fce000 */
[--C-:B------:R-:W-:Y:S01]  /*dfc0*/  FFMA R75, R75, UR13, -R129.reuse ;  /* 0x0000000d4b4b7c23 */ /* 0x100fe20008000881 */
[--C-:B------:R-:W-:Y:S01]  /*dfd0*/  FFMA R144, R79, UR13, -R129.reuse ;  /* 0x0000000d4f907c23 */ /* 0x100fe20008000881 */
[--C-:B------:R-:W-:Y:S01]  /*dfe0*/  FFMA R83, R83, UR13, -R129.reuse ;  /* 0x0000000d53537c23 */ /* 0x100fe20008000881 */
[--C-:B------:R-:W-:Y:S01]  /*dff0*/  FFMA R130, R130, UR13, -R129.reuse ;  /* 0x0000000d82827c23 */ /* 0x100fe20008000881 */
[----:B------:R-:W1:Y:S01]  /*e000*/  MUFU.EX2 R113, R113 ;  /* 0x0000007100717308 */ /* 0x000e620000000800 */
[--C-:B---3--:R-:W-:Y:S01]  /*e010*/  FFMA R26, R35, UR13, -R129.reuse ;  /* 0x0000000d231a7c23 */ /* 0x108fe20008000881 */
[----:B--2---:R-:W-:Y:S01]  /*e020*/  @!P5 FMUL R108, R108, R108 ;  /* 0x0000006c6c6cd220 */ /* 0x004fe20000400000 */
[----:B------:R-:W-:Y:S01]  /*e030*/  FSETP.GEU.AND P5, PT, R105, -126, PT ;  /* 0xc2fc00006900780b */ /* 0x000fe20003fae000 */
[--C-:B------:R-:W-:Y:S01]  /*e040*/  FFMA R131, R131, UR13, -R129.reuse ;  /* 0x0000000d83837c23 */ /* 0x100fe20008000881 */
[--C-:B------:R-:W-:Y:S01]  /*e050*/  FFMA R138, R138, UR13, -R129.reuse ;  /* 0x0000000d8a8a7c23 */ /* 0x100fe20008000881 */
[--C-:B------:R-:W-:Y:S01]  /*e060*/  FFMA R139, R139, UR13, -R129.reuse ;  /* 0x0000000d8b8b7c23 */ /* 0x100fe20008000881 */
[----:B------:R-:W-:Y:S01]  /*e070*/  FFMA R169, R135, UR13, -R129 ;  /* 0x0000000d87a97c23 */ /* 0x000fe20008000881 */
[----:B------:R-:W2:Y:S01]  /*e080*/  MUFU.EX2 R112, R112 ;  /* 0x0000007000707308 */ /* 0x000ea20000000800 */
[----:B----4-:R-:W-:Y:S01]  /*e090*/  @!P2 FMUL R27, R27, R27 ;  /* 0x0000001b1b1ba220 */ /* 0x010fe20000400000 */
[----:B------:R-:W-:Y:S01]  /*e0a0*/  FSETP.GEU.AND P2, PT, R26, -126, PT ;  /* 0xc2fc00001a00780b */ /* 0x000fe20003f4e000 */
[----:B------:R-:W-:Y:S01]  /*e0b0*/  @!P6 FMUL R30, R30, 0.5 ;  /* 0x3f0000001e1ee820 */ /* 0x000fe20000400000 */
[----:B------:R-:W-:Y:S01]  /*e0c0*/  FADD R135, R166, R89 ;  /* 0x00000059a6877221 */ /* 0x000fe20000000000 */
[--C-:B------:R-:W-:Y:S01]  /*e0d0*/  FFMA R142, R142, UR13, -R129.reuse ;  /* 0x0000000d8e8e7c23 */ /* 0x100fe20008000881 */
[--C-:B------:R-:W-:Y:S01]  /*e0e0*/  FFMA R146, R146, UR13, -R129.reuse ;  /* 0x0000000d92927c23 */ /* 0x100fe20008000881 */
[--C-:B------:R-:W-:Y:S01]  /*e0f0*/  FFMA R149, R119, UR13, -R129.reuse ;  /* 0x0000000d77957c23 */ /* 0x100fe20008000881 */
[----:B------:R3:W4:Y:S01]  /*e100*/  MUFU.EX2 R31, R30 ;  /* 0x0000001e001f7308 */ /* 0x0007220000000800 */
[----:B-1----:R-:W-:Y:S01]  /*e110*/  @!P3 FMUL R113, R113, R113 ;  /* 0x000000717171b220 */ /* 0x002fe20000400000 */
[----:B------:R-:W-:Y:S01]  /*e120*/  FSETP.GEU.AND P3, PT, R117, -126, PT ;  /* 0xc2fc00007500780b */ /* 0x000fe20003f6e000 */
[----:B------:R-:W-:Y:S01]  /*e130*/  @!P5 FMUL R105, R105, 0.5 ;  /* 0x3f0000006969d820 */ /* 0x000fe20000400000 */
[----:B------:R-:W-:Y:S01]  /*e140*/  FADD R119, R45, R76 ;  /* 0x0000004c2d777221 */ /* 0x000fe20000000000 */
[--C-:B------:R-:W-:Y:S01]  /*e150*/  FFMA R145, R143, UR13, -R129.reuse ;  /* 0x0000000d8f917c23 */ /* 0x100fe20008000881 */
[--C-:B------:R-:W-:Y:S01]  /*e160*/  FFMA R147, R147, UR13, -R129.reuse ;  /* 0x0000000d93937c23 */ /* 0x100fe20008000881 */
[----:B------:R-:W-:Y:S01]  /*e170*/  @!P2 FMUL R26, R26, 0.5 ;  /* 0x3f0000001a1aa820 */ /* 0x000fe20000400000 */
[----:B------:R-:W1:Y:S01]  /*e180*/  MUFU.EX2 R34, R105 ;  /* 0x0000006900227308 */ /* 0x000e620000000800 */
[----:B--2---:R-:W-:Y:S01]  /*e190*/  @!P4 FMUL R112, R112, R112 ;  /* 0x000000707070c220 */ /* 0x004fe20000400000 */
[----:B------:R-:W-:Y:S01]  /*e1a0*/  FSETP.GEU.AND P4, PT, R116, -126, PT ;  /* 0xc2fc00007400780b */ /* 0x000fe20003f8e000 */
[--C-:B---3--:R-:W-:Y:S01]  /*e1b0*/  FFMA R30, R42, UR13, -R129.reuse ;  /* 0x0000000d2a1e7c23 */ /* 0x108fe20008000881 */
[--C-:B------:R-:W-:Y:S01]  /*e1c0*/  FFMA R42, R46, UR13, -R129.reuse ;  /* 0x0000000d2e2a7c23 */ /* 0x100fe20008000881 */
[--C-:B------:R-:W-:Y:S01]  /*e1d0*/  FFMA R46, R66, UR13, -R129.reuse ;  /* 0x0000000d422e7c23 */ /* 0x100fe20008000881 */
[--C-:B------:R-:W-:Y:S01]  /*e1e0*/  FFMA R66, R106, UR13, -R129.reuse ;  /* 0x0000000d6a427c23 */ /* 0x100fe20008000881 */
[----:B------:R-:W-:Y:S01]  /*e1f0*/  @!P3 FMUL R117, R117, 0.5 ;  /* 0x3f0000007575b820 */ /* 0x000fe20000400000 */
[----:B------:R2:W3:Y:S01]  /*e200*/  MUFU.EX2 R38, R26 ;  /* 0x0000001a00267308 */ /* 0x0004e20000000800 */
[----:B----4-:R-:W-:Y:S01]  /*e210*/  @!P6 FMUL R31, R31, R31 ;  /* 0x0000001f1f1fe220 */ /* 0x010fe20000400000 */
[----:B------:R-:W-:Y:S01]  /*e220*/  FSETP.GEU.AND P6, PT, R39, -126, PT ;  /* 0xc2fc00002700780b */ /* 0x000fe20003fce000 */
[----:B------:R-:W-:Y:S01]  /*e230*/  FADD R106, R49, R104 ;  /* 0x00000068316a7221 */ /* 0x000fe20000000000 */
[--C-:B------:R-:W-:Y:S01]  /*e240*/  FFMA R150, R150, UR13, -R129.reuse ;  /* 0x0000000d96967c23 */ /* 0x100fe20008000881 */
[----:B------:R-:W-:Y:S01]  /*e250*/  FFMA R151, R151, UR13, -R129 ;  /* 0x0000000d97977c23 */ /* 0x000fe20008000881 */
[----:B------:R-:W-:Y:S01]  /*e260*/  FMUL R148, R148, UR13 ;  /* 0x0000000d94947c20 */ /* 0x000fe20008400000 */
[----:B------:R-:W-:Y:S01]  /*e270*/  @!P4 FMUL R116, R116, 0.5 ;  /* 0x3f0000007474c820 */ /* 0x000fe20000400000 */
[----:B------:R-:W4:Y:S01]  /*e280*/  MUFU.EX2 R35, R117 ;  /* 0x0000007500237308 */ /* 0x000f220000000800 */
[----:B-1----:R-:W-:Y:S01]  /*e290*/  @!P5 FMUL R34, R34, R34 ;  /* 0x000000222222d220 */ /* 0x002fe20000400000 */
[----:B------:R-:W-:Y:S01]  /*e2a0*/  FSETP.GEU.AND P5, PT, R30, -126, PT ;  /* 0xc2fc00001e00780b */ /* 0x000fe20003fae000 */
[----:B--2---:R-:W-:Y:S01]  /*e2b0*/  FADD R26, R24, R57 ;  /* 0x00000039181a7221 */ /* 0x004fe20000000000 */
[----:B------:R-:W-:-:S02]  /*e2c0*/  F2FP.BF16.F32.PACK_AB R24, R13, R24 ;  /* 0x000000180d18723e */ /* 0x000fc400000010ff */
[----:B------:R-:W-:Y:S01]  /*e2d0*/  F2FP.BF16.F32.PACK_AB R76, R101, R76 ;  /* 0x0000004c654c723e */ /* 0x000fe200000010ff */
[----:B------:R-:W-:Y:S01]  /*e2e0*/  @!P6 FMUL R39, R39, 0.5 ;  /* 0x3f0000002727e820 */ /* 0x000fe20000400000 */
[----:B------:R-:W1:Y:S01]  /*e2f0*/  MUFU.EX2 R116, R116 ;  /* 0x0000007400747308 */ /* 0x000e620000000800 */
[----:B---3--:R-:W-:Y:S01]  /*e300*/  @!P2 FMUL R38, R38, R38 ;  /* 0x000000262626a220 */ /* 0x008fe20000400000 */
[----:B------:R-:W-:Y:S02]  /*e310*/  FSETP.GEU.AND P2, PT, R42, -126, PT ;  /* 0xc2fc00002a00780b */ /* 0x000fe40003f4e000 */
[----:B------:R-:W-:-:S03]  /*e320*/  F2FP.BF16.F32.PACK_AB R104, R85, R104 ;  /* 0x000000685568723e */ /* 0x000fc600000010ff */
[----:B------:R-:W-:Y:S01]  /*e330*/  @!P5 FMUL R30, R30, 0.5 ;  /* 0x3f0000001e1ed820 */ /* 0x000fe20000400000 */
[----:B------:R2:W3:Y:S01]  /*e340*/  MUFU.EX2 R121, R39 ;  /* 0x0000002700797308 */ /* 0x0004e20000000800 */
[----:B----4-:R-:W-:Y:S01]  /*e350*/  @!P3 FMUL R35, R35, R35 ;  /* 0x000000232323b220 */ /* 0x010fe20000400000 */
[----:B------:R-:W-:-:S05]  /*e360*/  FSETP.GEU.AND P3, PT, R43, -126, PT ;  /* 0xc2fc00002b00780b */ /* 0x000fca0003f6e000 */
[----:B------:R-:W-:Y:S01]  /*e370*/  @!P2 FMUL R42, R42, 0.5 ;  /* 0x3f0000002a2aa820 */ /* 0x000fe20000400000 */
[----:B------:R4:W5:Y:S01]  /*e380*/  MUFU.EX2 R117, R30 ;  /* 0x0000001e00757308 */ /* 0x0009620000000800 */
[----:B-1----:R-:W-:Y:S01]  /*e390*/  @!P4 FMUL R116, R116, R116 ;  /* 0x000000747474c220 */ /* 0x002fe20000400000 */
[----:B------:R-:W-:Y:S01]  /*e3a0*/  FSETP.GEU.AND P4, PT, R47, -126, PT ;  /* 0xc2fc00002f00780b */ /* 0x000fe20003f8e000 */
[--C-:B--2---:R-:W-:Y:S01]  /*e3b0*/  FFMA R39, R54, UR13, -R129.reuse ;  /* 0x0000000d36277c23 */ /* 0x104fe20008000881 */
[--C-:B------:R-:W-:Y:S01]  /*e3c0*/  FFMA R54, R82, UR13, -R129.reuse ;  /* 0x0000000d52367c23 */ /* 0x100fe20008000881 */
[--C-:B------:R-:W-:Y:S01]  /*e3d0*/  FFMA R82, R94, UR13, -R129.reuse ;  /* 0x0000000d5e527c23 */ /* 0x100fe20008000881 */
[----:B------:R-:W-:Y:S01]  /*e3e0*/  FFMA R94, R111, UR13, -R129 ;  /* 0x0000000d6f5e7c23 */ /* 0x000fe20008000881 */
[----:B------:R-:W-:Y:S01]  /*e3f0*/  @!P3 FMUL R43, R43, 0.5 ;  /* 0x3f0000002b2bb820 */ /* 0x000fe20000400000 */
[----:B------:R-:W1:Y:S01]  /*e400*/  MUFU.EX2 R42, R42 ;  /* 0x0000002a002a7308 */ /* 0x000e620000000800 */
[----:B---3--:R-:W-:Y:S01]  /*e410*/  @!P6 FMUL R121, R121, R121 ;  /* 0x000000797979e220 */ /* 0x008fe20000400000 */
[----:B------:R-:W-:Y:S01]  /*e420*/  FSETP.GEU.AND P6, PT, R50, -126, PT ;  /* 0xc2fc00003200780b */ /* 0x000fe20003fce000 */
[----:B------:R-:W-:Y:S01]  /*e430*/  FADD R111, R41, R72 ;  /* 0x00000048296f7221 */ /* 0x000fe20000000000 */
[----:B----4-:R-:W-:Y:S01]  /*e440*/  FADD R30, R13, R56 ;  /* 0x000000380d1e7221 */ /* 0x010fe20000000000 */
[----:B------:R-:W-:-:S02]  /*e450*/  SHF.L.U32 R13, R4, 0x1f, RZ ;  /* 0x0000001f040d7819 */ /* 0x000fc400000006ff */
[----:B------:R-:W-:Y:S01]  /*e460*/  @!P4 FMUL R47, R47, 0.5 ;  /* 0x3f0000002f2fc820 */ /* 0x000fe20000400000 */
[----:B------:R2:W3:Y:S01]  /*e470*/  MUFU.EX2 R120, R43 ;  /* 0x0000002b00787308 */ /* 0x0004e20000000800 */
[----:B-----5:R-:W-:Y:S01]  /*e480*/  @!P5 FMUL R117, R117, R117 ;  /* 0x000000757575d220 */ /* 0x020fe20000400000 */
[----:B------:R-:W-:Y:S01]  /*e490*/  FSETP.GEU.AND P5, PT, R51, -126, PT ;  /* 0xc2fc00003300780b */ /* 0x000fe20003fae000 */
[----:B------:R-:W-:Y:S01]  /*e4a0*/  FADD R26, R26, R111 ;  /* 0x0000006f1a1a7221 */ /* 0x000fe20000000000 */
[C---:B------:R-:W-:Y:S01]  /*e4b0*/  FADD R111, R40.reuse, R97 ;  /* 0x00000061286f7221 */ /* 0x040fe20000000000 */
[----:B------:R-:W-:Y:S02]  /*e4c0*/  F2FP.BF16.F32.PACK_AB R40, R40, R41 ;  /* 0x000000292828723e */ /* 0x000fe400000010ff */
[----:B------:R-:W-:Y:S01]  /*e4d0*/  @!P6 FMUL R50, R50, 0.5 ;  /* 0x3f0000003232e820 */ /* 0x000fe20000400000 */
[----:B------:R4:W5:Y:S01]  /*e4e0*/  MUFU.EX2 R125, R47 ;  /* 0x0000002f007d7308 */ /* 0x0009620000000800 */
[----:B-1----:R-:W-:Y:S01]  /*e4f0*/  @!P2 FMUL R42, R42, R42 ;  /* 0x0000002a2a2aa220 */ /* 0x002fe20000400000 */
[----:B------:R-:W-:Y:S01]  /*e500*/  FSETP.GEU.AND P2, PT, R55, -126, PT ;  /* 0xc2fc00003700780b */ /* 0x000fe20003f4e000 */
[--C-:B--2---:R-:W-:Y:S01]  /*e510*/  FFMA R43, R62, UR13, -R129.reuse ;  /* 0x0000000d3e2b7c23 */ /* 0x104fe20008000881 */
[----:B------:R-:W-:Y:S01]  /*e520*/  FFMA R62, R98, UR13, -R129 ;  /* 0x0000000d623e7c23 */ /* 0x000fe20008000881 */
[----:B------:R-:W-:Y:S01]  /*e530*/  FADD R30, R30, R111 ;  /* 0x0000006f1e1e7221 */ /* 0x000fe20000000000 */
[--C-:B------:R-:W-:Y:S01]  /*e540*/  FFMA R98, R118, UR13, -R129.reuse ;  /* 0x0000000d76627c23 */ /* 0x100fe20008000881 */
[----:B------:R-:W-:Y:S01]  /*e550*/  @!P5 FMUL R51, R51, 0.5 ;  /* 0x3f0000003333d820 */ /* 0x000fe20000400000 */
[----:B------:R1:W2:Y:S01]  /*e560*/  MUFU.EX2 R105, R50 ;  /* 0x0000003200697308 */ /* 0x0002a20000000800 */
[----:B---3--:R-:W-:Y:S01]  /*e570*/  @!P3 FMUL R120, R120, R120 ;  /* 0x000000787878b220 */ /* 0x008fe20000400000 */
[----:B------:R-:W-:Y:S01]  /*e580*/  FSETP.GEU.AND P3, PT, R39, -126, PT ;  /* 0xc2fc00002700780b */ /* 0x000fe20003f6e000 */
[--C-:B----4-:R-:W-:Y:S01]  /*e590*/  FFMA R47, R70, UR13, -R129.reuse ;  /* 0x0000000d462f7c23 */ /* 0x110fe20008000881 */
[--C-:B------:R-:W-:Y:S01]  /*e5a0*/  FFMA R70, R114, UR13, -R129.reuse ;  /* 0x0000000d72467c23 */ /* 0x100fe20008000881 */
[----:B------:R-:W-:Y:S01]  /*e5b0*/  FADD R114, R25, R60 ;  /* 0x0000003c19727221 */ /* 0x000fe20000000000 */
[----:B------:R-:W-:Y:S01]  /*e5c0*/  FADD R118, R53, R12 ;  /* 0x0000000c35767221 */ /* 0x000fe20000000000 */
[----:B------:R-:W-:Y:S01]  /*e5d0*/  @!P2 FMUL R55, R55, 0.5 ;  /* 0x3f0000003737a820 */ /* 0x000fe20000400000 */
[----:B------:R3:W4:Y:S01]  /*e5e0*/  MUFU.EX2 R124, R51 ;  /* 0x00000033007c7308 */ /* 0x0007220000000800 */
[----:B-----5:R-:W-:Y:S01]  /*e5f0*/  @!P4 FMUL R125, R125, R125 ;  /* 0x0000007d7d7dc220 */ /* 0x020fe20000400000 */
[----:B------:R-:W-:Y:S01]  /*e600*/  FSETP.GEU.AND P4, PT, R58, -126, PT ;  /* 0xc2fc00003a00780b */ /* 0x000fe20003f8e000 */
[--C-:B-1----:R-:W-:Y:S01]  /*e610*/  FFMA R50, R74, UR13, -R129.reuse ;  /* 0x0000000d4a327c23 */ /* 0x102fe20008000881 */
[--C-:B------:R-:W-:Y:S01]  /*e620*/  FFMA R74, R122, UR13, -R129.reuse ;  /* 0x0000000d7a4a7c23 */ /* 0x100fe20008000881 */
[----:B------:R-:W-:Y:S01]  /*e630*/  FADD R122, R15, R160 ;  /* 0x000000a00f7a7221 */ /* 0x000fe20000000000 */
[----:B------:R-:W-:Y:S01]  /*e640*/  F2FP.BF16.F32.PACK_AB R60, R60, R61 ;  /* 0x0000003d3c3c723e */ /* 0x000fe200000010ff */
[----:B------:R-:W-:Y:S01]  /*e650*/  @!P3 FMUL R39, R39, 0.5 ;  /* 0x3f0000002727b820 */ /* 0x000fe20000400000 */
[----:B------:R1:W5:Y:S01]  /*e660*/  MUFU.EX2 R128, R55 ;  /* 0x0000003700807308 */ /* 0x0003620000000800 */
[----:B--2---:R-:W-:Y:S01]  /*e670*/  @!P6 FMUL R105, R105, R105 ;  /* 0x000000696969e220 */ /* 0x004fe20000400000 */
[----:B------:R-:W-:Y:S01]  /*e680*/  FSETP.GEU.AND P6, PT, R132, -126, PT ;  /* 0xc2fc00008400780b */ /* 0x000fe20003fce000 */
[--C-:B---3--:R-:W-:Y:S01]  /*e690*/  FFMA R51, R78, UR13, -R129.reuse ;  /* 0x0000000d4e337c23 */ /* 0x108fe20008000881 */
[----:B------:R-:W-:Y:S01]  /*e6a0*/  FFMA R78, R126, UR13, -R129 ;  /* 0x0000000d7e4e7c23 */ /* 0x000fe20008000881 */
[----:B------:R-:W-:Y:S01]  /*e6b0*/  FADD R126, R16, R23 ;  /* 0x00000017107e7221 */ /* 0x000fe20000000000 */
[----:B------:R-:W-:Y:S01]  /*e6c0*/  F2FP.BF16.F32.PACK_AB R56, R56, R57 ;  /* 0x000000393838723e */ /* 0x000fe200000010ff */
[----:B------:R-:W-:Y:S01]  /*e6d0*/  @!P4 FMUL R58, R58, 0.5 ;  /* 0x3f0000003a3ac820 */ /* 0x000fe20000400000 */
[----:B------:R-:W2:Y:S01]  /*e6e0*/  MUFU.EX2 R39, R39 ;  /* 0x0000002700277308 */ /* 0x000ea20000000800 */
[--C-:B-1----:R-:W-:Y:S01]  /*e6f0*/  FFMA R55, R86, UR13, -R129.reuse ;  /* 0x0000000d56377c23 */ /* 0x102fe20008000881 */
[--C-:B------:R-:W-:Y:S01]  /*e700*/  FFMA R86, R87, UR13, -R129.reuse ;  /* 0x0000000d57567c23 */ /* 0x100fe20008000881 */
[----:B----4-:R-:W-:Y:S01]  /*e710*/  @!P5 FMUL R124, R124, R124 ;  /* 0x0000007c7c7cd220 */ /* 0x010fe20000400000 */
[----:B------:R-:W-:Y:S01]  /*e720*/  FSETP.GEU.AND P5, PT, R43, -126, PT ;  /* 0xc2fc00002b00780b */ /* 0x000fe20003fae000 */
[--C-:B------:R-:W-:Y:S01]  /*e730*/  FFMA R87, R91, UR13, -R129.reuse ;  /* 0x0000000d5b577c23 */ /* 0x100fe20008000881 */
[--C-:B------:R-:W-:Y:S01]  /*e740*/  FFMA R91, R95, UR13, -R129.reuse ;  /* 0x0000000d5f5b7c23 */ /* 0x100fe20008000881 */
[----:B------:R-:W-:Y:S01]  /*e750*/  @!P6 FMUL R132, R132, 0.5 ;  /* 0x3f0000008484e820 */ /* 0x000fe20000400000 */
[----:B------:R1:W3:Y:S01]  /*e760*/  MUFU.EX2 R59, R58 ;  /* 0x0000003a003b7308 */ /* 0x0002e20000000800 */
[----:B-----5:R-:W-:Y:S01]  /*e770*/  @!P2 FMUL R128, R128, R128 ;  /* 0x000000808080a220 */ /* 0x020fe20000400000 */
[----:B------:R-:W-:Y:S01]  /*e780*/  FSETP.GEU.AND P2, PT, R46, -126, PT ;  /* 0xc2fc00002e00780b */ /* 0x000fe20003f4e000 */
[--C-:B------:R-:W-:Y:S01]  /*e790*/  FFMA R95, R99, UR13, -R129.reuse ;  /* 0x0000000d635f7c23 */ /* 0x100fe20008000881 */
[--C-:B------:R-:W-:Y:S01]  /*e7a0*/  FFMA R99, R107, UR13, -R129.reuse ;  /* 0x0000000d6b637c23 */ /* 0x100fe20008000881 */
[----:B------:R-:W-:Y:S01]  /*e7b0*/  FFMA R107, R127, UR13, -R129 ;  /* 0x0000000d7f6b7c23 */ /* 0x000fe20008000881 */
[C---:B------:R-:W-:Y:S01]  /*e7c0*/  FADD R127, R52.reuse, R109 ;  /* 0x0000006d347f7221 */ /* 0x040fe20000000000 */
[----:B------:R-:W-:Y:S01]  /*e7d0*/  F2FP.BF16.F32.PACK_AB R52, R52, R53 ;  /* 0x000000353434723e */ /* 0x000fe200000010ff */
[----:B------:R-:W4:Y:S01]  /*e7e0*/  MUFU.EX2 R132, R132 ;  /* 0x0000008400847308 */ /* 0x000f220000000800 */
[----:B--2---:R-:W-:Y:S01]  /*e7f0*/  @!P3 FMUL R39, R39, R39 ;  /* 0x000000272727b220 */ /* 0x004fe20000400000 */
[----:B------:R-:W-:Y:S01]  /*e800*/  FSETP.GEU.AND P3, PT, R63, -126, PT ;  /* 0xc2fc00003f00780b */ /* 0x000fe20003f6e000 */
[--C-:B-1----:R-:W-:Y:S01]  /*e810*/  FFMA R58, R90, UR13, -R129.reuse ;  /* 0x0000000d5a3a7c23 */ /* 0x102fe20008000881 */
[----:B------:R-:W-:Y:S01]  /*e820*/  @!P5 FMUL R43, R43, 0.5 ;  /* 0x3f0000002b2bd820 */ /* 0x000fe20000400000 */
[--C-:B------:R-:W-:Y:S01]  /*e830*/  FFMA R90, R103, UR13, -R129.reuse ;  /* 0x0000000d675a7c23 */ /* 0x100fe20008000881 */
[----:B------:R-:W-:Y:S01]  /*e840*/  FFMA R103, R115, UR13, -R129 ;  /* 0x0000000d73677c23 */ /* 0x000fe20008000881 */
[----:B------:R-:W-:Y:S01]  /*e850*/  @!P2 FMUL R46, R46, 0.5 ;  /* 0x3f0000002e2ea820 */ /* 0x000fe20000400000 */
[----:B------:R-:W-:Y:S01]  /*e860*/  FADD R115, R164, R77 ;  /* 0x0000004da4737221 */ /* 0x000fe20000000000 */
[----:B---3--:R-:W-:Y:S01]  /*e870*/  @!P4 FMUL R59, R59, R59 ;  /* 0x0000003b3b3bc220 */ /* 0x008fe20000400000 */
[----:B------:R-:W-:Y:S01]  /*e880*/  FSETP.GEU.AND P4, PT, R67, -126, PT ;  /* 0xc2fc00004300780b */ /* 0x000fe20003f8e000 */
[----:B------:R-:W1:Y:S01]  /*e890*/  MUFU.EX2 R43, R43 ;  /* 0x0000002b002b7308 */ /* 0x000e620000000800 */
[----:B------:R-:W-:Y:S01]  /*e8a0*/  FADD R122, R122, R115 ;  /* 0x000000737a7a7221 */ /* 0x000fe20000000000 */
[----:B------:R-:W-:Y:S01]  /*e8b0*/  FADD R115, R19, R100 ;  /* 0x0000006413737221 */ /* 0x000fe20000000000 */
[----:B------:R-:W-:Y:S01]  /*e8c0*/  F2FP.BF16.F32.PACK_AB R72, R97, R72 ;  /* 0x000000486148723e */ /* 0x000fe200000010ff */
[----:B------:R-:W-:Y:S01]  /*e8d0*/  @!P3 FMUL R63, R63, 0.5 ;  /* 0x3f0000003f3fb820 */ /* 0x000fe20000400000 */
[----:B----4-:R-:W-:Y:S01]  /*e8e0*/  @!P6 FMUL R132, R132, R132 ;  /* 0x000000848484e220 */ /* 0x010fe20000400000 */
[----:B------:R-:W-:-:S02]  /*e8f0*/  FSETP.GEU.AND P6, PT, R47, -126, PT ;  /* 0xc2fc00002f00780b */ /* 0x000fc40003fce000 */
[----:B------:R-:W2:Y:S01]  /*e900*/  MUFU.EX2 R46, R46 ;  /* 0x0000002e002e7308 */ /* 0x000ea20000000800 */
[----:B------:R-:W-:Y:S01]  /*e910*/  FADD R126, R126, R115 ;  /* 0x000000737e7e7221 */ /* 0x000fe20000000000 */
[----:B------:R-:W-:Y:S01]  /*e920*/  FADD R115, R37, R92 ;  /* 0x0000005c25737221 */ /* 0x000fe20000000000 */
[----:B------:R-:W-:Y:S01]  /*e930*/  F2FP.BF16.F32.PACK_AB R41, R132, R59 ;  /* 0x0000003b8429723e */ /* 0x000fe200000010ff */
[----:B------:R-:W-:Y:S02]  /*e940*/  @!P4 FMUL R67, R67, 0.5 ;  /* 0x3f0000004343c820 */ /* 0x000fe40000400000 */
[----:B------:R-:W-:Y:S01]  /*e950*/  FADD R141, R115, R118 ;  /* 0x00000076738d7221 */ /* 0x000fe20000000000 */
[----:B------:R-:W-:Y:S01]  /*e960*/  FADD R118, R36, R69 ;  /* 0x0000004524767221 */ /* 0x000fe20000000000 */
[----:B------:R3:W4:Y:S01]  /*e970*/  MUFU.EX2 R136, R63 ;  /* 0x0000003f00887308 */ /* 0x0007220000000800 */
[----:B-1----:R-:W-:Y:S01]  /*e980*/  @!P5 FMUL R43, R43, R43 ;  /* 0x0000002b2b2bd220 */ /* 0x002fe20000400000 */
[----:B------:R-:W-:Y:S01]  /*e990*/  FSETP.GEU.AND P5, PT, R140, -126, PT ;  /* 0xc2fc00008c00780b */ /* 0x000fe20003fae000 */
[----:B------:R-:W-:Y:S01]  /*e9a0*/  FADD R143, R118, R127 ;  /* 0x0000007f768f7221 */ /* 0x000fe20000000000 */
[----:B------:R-:W-:Y:S01]  /*e9b0*/  @!P6 FMUL R47, R47, 0.5 ;  /* 0x3f0000002f2fe820 */ /* 0x000fe20000400000 */
[----:B------:R-:W-:Y:S01]  /*e9c0*/  FADD R118, R18, R73 ;  /* 0x0000004912767221 */ /* 0x000fe20000000000 */
[----:B------:R-:W-:Y:S01]  /*e9d0*/  FADD R127, R22, R113 ;  /* 0x00000071167f7221 */ /* 0x000fe20000000000 */
[----:B------:R-:W-:Y:S01]  /*e9e0*/  F2FP.BF16.F32.PACK_AB R36, R36, R37 ;  /* 0x000000252424723e */ /* 0x000fe200000010ff */
[----:B------:R1:W5:Y:S01]  /*e9f0*/  MUFU.EX2 R71, R67 ;  /* 0x0000004300477308 */ /* 0x0003620000000800 */
[----:B--2---:R-:W-:Y:S01]  /*ea00*/  @!P2 FMUL R46, R46, R46 ;  /* 0x0000002e2e2ea220 */ /* 0x004fe20000400000 */
[----:B------:R-:W-:Y:S01]  /*ea10*/  FSETP.GEU.AND P2, PT, R75, -126, PT ;  /* 0xc2fc00004b00780b */ /* 0x000fe20003f4e000 */
[--C-:B---3--:R-:W-:Y:S01]  /*ea20*/  FFMA R63, R102, UR13, -R129.reuse ;  /* 0x0000000d663f7c23 */ /* 0x108fe20008000881 */
[--C-:B------:R-:W-:Y:S01]  /*ea30*/  FFMA R102, R134, UR13, -R129.reuse ;  /* 0x0000000d86667c23 */ /* 0x100fe20008000881 */
[----:B------:R-:W-:Y:S01]  /*ea40*/  FADD R134, R161, R108 ;  /* 0x0000006ca1867221 */ /* 0x000fe20000000000 */
[----:B------:R-:W-:Y:S01]  /*ea50*/  F2FP.BF16.F32.PACK_AB R37, R124, R105 ;  /* 0x000000697c25723e */ /* 0x000fe200000010ff */
[----:B------:R-:W-:Y:S01]  /*ea60*/  @!P5 FMUL R140, R140, 0.5 ;  /* 0x3f0000008c8cd820 */ /* 0x000fe20000400000 */
[----:B------:R-:W2:Y:S01]  /*ea70*/  MUFU.EX2 R47, R47 ;  /* 0x0000002f002f7308 */ /* 0x000ea20000000800 */
[----:B----4-:R-:W-:Y:S01]  /*ea80*/  @!P3 FMUL R136, R136, R136 ;  /* 0x000000888888b220 */ /* 0x010fe20000400000 */
[----:B------:R-:W-:Y:S01]  /*ea90*/  FSETP.GEU.AND P3, PT, R50, -126, PT ;  /* 0xc2fc00003200780b */ /* 0x000fe20003f6e000 */
[----:B-1----:R-:W-:Y:S01]  /*eaa0*/  FFMA R67, R110, UR13, -R129 ;  /* 0x0000000d6e437c23 */ /* 0x002fe20008000881 */
[C---:B------:R-:W-:Y:S01]  /*eab0*/  FADD R110, R48.reuse, R85 ;  /* 0x00000055306e7221 */ /* 0x040fe20000000000 */
[----:B------:R-:W-:-:S02]  /*eac0*/  F2FP.BF16.F32.PACK_AB R48, R48, R49 ;  /* 0x000000313030723e */ /* 0x000fc400000010ff */
[----:B------:R-:W-:Y:S01]  /*ead0*/  @!P2 FMUL R75, R75, 0.5 ;  /* 0x3f0000004b4ba820 */ /* 0x000fe20000400000 */
[----:B------:R-:W1:Y:S01]  /*eae0*/  MUFU.EX2 R140, R140 ;  /* 0x0000008c008c7308 */ /* 0x000e620000000800 */
[----:B-----5:R-:W-:Y:S01]  /*eaf0*/  @!P4 FMUL R71, R71, R71 ;  /* 0x000000474747c220 */ /* 0x020fe20000400000 */
[----:B------:R-:W-:Y:S01]  /*eb00*/  FSETP.GEU.AND P4, PT, R51, -126, PT ;  /* 0xc2fc00003300780b */ /* 0x000fe20003f8e000 */
[----:B------:R-:W-:Y:S01]  /*eb10*/  FADD R133, R133, R110 ;  /* 0x0000006e85857221 */ /* 0x000fe20000000000 */
[----:B------:R-:W-:-:S03]  /*eb20*/  FADD R110, R21, R80 ;  /* 0x00000050156e7221 */ /* 0x000fc60000000000 */
[----:B------:R-:W-:Y:S01]  /*eb30*/  @!P3 FMUL R50, R50, 0.5 ;  /* 0x3f0000003232b820 */ /* 0x000fe20000400000 */
[----:B------:R3:W4:Y:S01]  /*eb40*/  MUFU.EX2 R79, R75 ;  /* 0x0000004b004f7308 */ /* 0x0007220000000800 */
[----:B--2---:R-:W-:Y:S01]  /*eb50*/  @!P6 FMUL R47, R47, R47 ;  /* 0x0000002f2f2fe220 */ /* 0x004fe20000400000 */
[----:B------:R-:W-:Y:S01]  /*eb60*/  FSETP.GEU.AND P6, PT, R144, -126, PT ;  /* 0xc2fc00009000780b */ /* 0x000fe20003fce000 */
[----:B------:R-:W-:Y:S01]  /*eb70*/  FADD R137, R137, R110 ;  /* 0x0000006e89897221 */ /* 0x000fe20000000000 */
[----:B------:R-:W-:-:S03]  /*eb80*/  FADD R30, R30, R133 ;  /* 0x000000851e1e7221 */ /* 0x000fc60000000000 */
[----:B------:R-:W-:Y:S01]  /*eb90*/  @!P4 FMUL R51, R51, 0.5 ;  /* 0x3f0000003333c820 */ /* 0x000fe20000400000 */
[----:B------:R-:W2:Y:S01]  /*eba0*/  MUFU.EX2 R50, R50 ;  /* 0x0000003200327308 */ /* 0x000ea20000000800 */
[----:B-1----:R-:W-:Y:S01]  /*ebb0*/  @!P5 FMUL R140, R140, R140 ;  /* 0x0000008c8c8cd220 */ /* 0x002fe20000400000 */
[----:B------:R-:W-:Y:S01]  /*ebc0*/  FSETP.GEU.AND P5, PT, R54, -126, PT ;  /* 0xc2fc00003600780b */ /* 0x000fe20003fae000 */
[----:B---3--:R-:W-:Y:S01]  /*ebd0*/  FFMA R75, R123, UR13, -R129 ;  /* 0x0000000d7b4b7c23 */ /* 0x008fe20008000881 */
[----:B------:R-:W-:Y:S01]  /*ebe0*/  FADD R123, R165, R84 ;  /* 0x00000054a57b7221 */ /* 0x000fe20000000000 */
[----:B------:R-:W-:Y:S02]  /*ebf0*/  FADD R126, R126, R137 ;  /* 0x000000897e7e7221 */ /* 0x000fe40000000000 */
[----:B------:R-:W-:Y:S01]  /*ec00*/  @!P6 FMUL R144, R144, 0.5 ;  /* 0x3f0000009090e820 */ /* 0x000fe20000400000 */
[----:B------:R-:W1:Y:S01]  /*ec10*/  MUFU.EX2 R51, R51 ;  /* 0x0000003300337308 */ /* 0x000e620000000800 */
[----:B----4-:R-:W-:Y:S01]  /*ec20*/  @!P2 FMUL R79, R79, R79 ;  /* 0x0000004f4f4fa220 */ /* 0x010fe20000400000 */
[----:B------:R-:W-:-:S05]  /*ec30*/  FSETP.GEU.AND P2, PT, R55, -126, PT ;  /* 0xc2fc00003700780b */ /* 0x000fca0003f4e000 */
[----:B------:R-:W-:Y:S01]  /*ec40*/  @!P5 FMUL R54, R54, 0.5 ;  /* 0x3f0000003636d820 */ /* 0x000fe20000400000 */
[----:B------:R-:W3:Y:S01]  /*ec50*/  MUFU.EX2 R144, R144 ;  /* 0x0000009000907308 */ /* 0x000ee20000000800 */
[----:B--2---:R-:W-:Y:S01]  /*ec60*/  @!P3 FMUL R50, R50, R50 ;  /* 0x000000323232b220 */ /* 0x004fe20000400000 */
[----:B------:R-:W-:-:S04]  /*ec70*/  FSETP.GEU.AND P3, PT, R83, -126, PT ;  /* 0xc2fc00005300780b */ /* 0x000fc80003f6e000 */
[----:B------:R-:W-:Y:S01]  /*ec80*/  F2FP.BF16.F32.PACK_AB R49, R79, R50 ;  /* 0x000000324f31723e */ /* 0x000fe200000010ff */
[----:B------:R-:W-:Y:S01]  /*ec90*/  @!P2 FMUL R55, R55, 0.5 ;  /* 0x3f0000003737a820 */ /* 0x000fe20000400000 */
[----:B------:R-:W2:Y:S01]  /*eca0*/  MUFU.EX2 R54, R54 ;  /* 0x0000003600367308 */ /* 0x000ea20000000800 */
[----:B-1----:R-:W-:Y:S01]  /*ecb0*/  @!P4 FMUL R51, R51, R51 ;  /* 0x000000333333c220 */ /* 0x002fe20000400000 */
[----:B------:R-:W-:-:S05]  /*ecc0*/  FSETP.GEU.AND P4, PT, R86, -126, PT ;  /* 0xc2fc00005600780b */ /* 0x000fca0003f8e000 */
[----:B------:R-:W-:Y:S01]  /*ecd0*/  @!P3 FMUL R83, R83, 0.5 ;  /* 0x3f0000005353b820 */ /* 0x000fe20000400000 */
[----:B------:R-:W1:Y:S01]  /*ece0*/  MUFU.EX2 R55, R55 ;  /* 0x0000003700377308 */ /* 0x000e620000000800 */
        /* <DEDUP_REMOVED lines=8> */
[----:B-1----:R-:W-:Y:S01]  /*ed70*/  @!P2 FMUL R55, R55, R55 ;  /* 0x000000373737a220 */ /* 0x002fe20000400000 */
[----:B------:R-:W-:-:S05]  /*ed80*/  FSETP.GEU.AND P2, PT, R91, -126, PT ;  /* 0xc2fc00005b00780b */ /* 0x000fca0003f4e000 */
[----:B------:R-:W-:Y:S01]  /*ed90*/  @!P5 FMUL R87, R87, 0.5 ;  /* 0x3f0000005757d820 */ /* 0x000fe20000400000 */
[----:B------:R-:W1:Y:S01]  /*eda0*/  MUFU.EX2 R58, R58 ;  /* 0x0000003a003a7308 */ /* 0x000e620000000800 */
[----:B---3--:R-:W-:Y:S01]  /*edb0*/  @!P3 FMUL R83, R83, R83 ;  /* 0x000000535353b220 */ /* 0x008fe20000400000 */
[----:B------:R-:W-:-:S04]  /*edc0*/  FSETP.GEU.AND P3, PT, R82, -126, PT ;  /* 0xc2fc00005200780b */ /* 0x000fc80003f6e000 */
[----:B------:R-:W-:Y:S01]  /*edd0*/  F2FP.BF16.F32.PACK_AB R53, R83, R54 ;  /* 0x000000365335723e */ /* 0x000fe200000010ff */
        /* <DEDUP_REMOVED lines=64> */
[----:B------:R-:W-:-:S03]  /*f1e0*/  FSETP.GEU.AND P4, PT, R130, -126, PT ;  /* 0xc2fc00008200780b */ /* 0x000fc60003f8e000 */
[----:B------:R-:W-:Y:S01]  /*f1f0*/  FADD R129, R59, R74 ;  /* 0x0000004a3b817221 */ /* 0x000fe20000000000 */
        /* <DEDUP_REMOVED lines=10> */
[----:B------:R3:W4:Y:S01]  /*f2a0*/  MUFU.EX2 R9, R130 ;  /* 0x0000008200097308 */ /* 0x0007220000000800 */
[----:B--2---:R-:W-:Y:S01]  /*f2b0*/  @!P2 FMUL R107, R107, R107 ;  /* 0x0000006b6b6ba220 */ /* 0x004fe20000400000 */
[----:B------:R-:W-:-:S05]  /*f2c0*/  FSETP.GEU.AND P2, PT, R138, -126, PT ;  /* 0xc2fc00008a00780b */ /* 0x000fca0003f4e000 */
[----:B------:R-:W-:Y:S01]  /*f2d0*/  @!P5 FMUL R163, R163, 0.5 ;  /* 0x3f000000a3a3d820 */ /* 0x000fe20000400000 */
[----:B------:R2:W5:Y:S01]  /*f2e0*/  MUFU.EX2 R10, R131 ;  /* 0x00000083000a7308 */ /* 0x0005620000000800 */
[----:B-1----:R-:W-:Y:S01]  /*f2f0*/  @!P3 FMUL R78, R78, R78 ;  /* 0x0000004e4e4eb220 */ /* 0x002fe20000400000 */
[----:B------:R-:W-:Y:S01]  /*f300*/  FSETP.GEU.AND P3, PT, R102, -126, PT ;  /* 0xc2fc00006600780b */ /* 0x000fe20003f6e000 */
[----:B---3--:R-:W-:Y:S01]  /*f310*/  FADD R130, R28, R61 ;  /* 0x0000003d1c827221 */ /* 0x008fe20000000000 */
[----:B------:R-:W-:Y:S02]  /*f320*/  F2FP.BF16.F32.PACK_AB R61, R95, R62 ;  /* 0x0000003e5f3d723e */ /* 0x000fe400000010ff */
[----:B------:R-:W-:Y:S01]  /*f330*/  F2FP.BF16.F32.PACK_AB R28, R25, R28 ;  /* 0x0000001c191c723e */ /* 0x000fe200000010ff */
[----:B------:R-:W-:Y:S01]  /*f340*/  @!P2 FMUL R138, R138, 0.5 ;  /* 0x3f0000008a8aa820 */ /* 0x000fe20000400000 */
[----:B------:R-:W-:Y:S01]  /*f350*/  FADD R130, R130, R119 ;  /* 0x0000007782827221 */ /* 0x000fe20000000000 */
[----:B----4-:R-:W-:Y:S01]  /*f360*/  @!P4 FMUL R9, R9, R9 ;  /* 0x000000090909c220 */ /* 0x010fe20000400000 */
[----:B------:R-:W-:Y:S01]  /*f370*/  FSETP.GEU.AND P4, PT, R139, -126, PT ;  /* 0xc2fc00008b00780b */ /* 0x000fe20003f8e000 */
[----:B------:R1:W3:Y:S01]  /*f380*/  MUFU.EX2 R111, R138 ;  /* 0x0000008a006f7308 */ /* 0x0002e20000000800 */
[----:B--2---:R-:W-:Y:S01]  /*f390*/  FADD R131, R33, R96 ;  /* 0x0000006021837221 */ /* 0x004fe20000000000 */
[----:B------:R-:W-:Y:S01]  /*f3a0*/  FADD R119, R44, R101 ;  /* 0x000000652c777221 */ /* 0x000fe20000000000 */
[----:B------:R-:W-:Y:S01]  /*f3b0*/  FADD R141, R130, R141 ;  /* 0x0000008d828d7221 */ /* 0x000fe20000000000 */
[----:B------:R-:W-:Y:S01]  /*f3c0*/  @!P3 FMUL R102, R102, 0.5 ;  /* 0x3f0000006666b820 */ /* 0x000fe20000400000 */
[----:B------:R-:W-:Y:S01]  /*f3d0*/  FADD R131, R131, R106 ;  /* 0x0000006a83837221 */ /* 0x000fe20000000000 */
[----:B------:R-:W-:Y:S01]  /*f3e0*/  FADD R106, R162, R14 ;  /* 0x0000000ea26a7221 */ /* 0x000fe20000000000 */
[----:B-----5:R-:W-:Y:S01]  /*f3f0*/  @!P6 FMUL R10, R10, R10 ;  /* 0x0000000a0a0ae220 */ /* 0x020fe20000400000 */
[----:B------:R-:W-:Y:S01]  /*f400*/  FSETP.GEU.AND P6, PT, R142, -126, PT ;  /* 0xc2fc00008e00780b */ /* 0x000fe20003fce000 */
[----:B-1----:R-:W-:Y:S01]  /*f410*/  FADD R138, R114, R119 ;  /* 0x00000077728a7221 */ /* 0x002fe20000000000 */
[----:B------:R-:W1:Y:S01]  /*f420*/  MUFU.EX2 R102, R102 ;  /* 0x0000006600667308 */ /* 0x000e620000000800 */
[----:B------:R-:W-:Y:S01]  /*f430*/  FADD R135, R135, R106 ;  /* 0x0000006a87877221 */ /* 0x000fe20000000000 */
[----:B------:R-:W-:Y:S01]  /*f440*/  @!P4 FMUL R139, R139, 0.5 ;  /* 0x3f0000008b8bc820 */ /* 0x000fe20000400000 */
[----:B------:R-:W-:Y:S01]  /*f450*/  FADD R119, R167, R88 ;  /* 0x00000058a7777221 */ /* 0x000fe20000000000 */
[----:B------:R-:W-:Y:S01]  /*f460*/  FADD R114, R168, R93 ;  /* 0x0000005da8727221 */ /* 0x000fe20000000000 */
[----:B------:R-:W-:Y:S01]  /*f470*/  FADD R26, R26, R131 ;  /* 0x000000831a1a7221 */ /* 0x000fe20000000000 */
[----:B------:R-:W-:Y:S01]  /*f480*/  FADD R122, R122, R135 ;  /* 0x000000877a7a7221 */ /* 0x000fe20000000000 */
[----:B---3--:R-:W-:Y:S01]  /*f490*/  @!P2 FMUL R111, R111, R111 ;  /* 0x0000006f6f6fa220 */ /* 0x008fe20000400000 */
[----:B------:R2:W3:Y:S01]  /*f4a0*/  MUFU.EX2 R106, R139 ;  /* 0x0000008b006a7308 */ /* 0x0004e20000000800 */
[----:B------:R-:W-:Y:S01]  /*f4b0*/  FSETP.GEU.AND P2, PT, R146, -126, PT ;  /* 0xc2fc00009200780b */ /* 0x000fe20003f4e000 */
[----:B------:R-:W-:Y:S01]  /*f4c0*/  FADD R143, R138, R143 ;  /* 0x0000008f8a8f7221 */ /* 0x000fe20000000000 */
[----:B------:R-:W-:Y:S01]  /*f4d0*/  @!P6 FMUL R142, R142, 0.5 ;  /* 0x3f0000008e8ee820 */ /* 0x000fe20000400000 */
[----:B------:R-:W-:Y:S01]  /*f4e0*/  FADD R170, R50, R111 ;  /* 0x0000006f32aa7221 */ /* 0x000fe20000000000 */
[----:B------:R-:W-:Y:S01]  /*f4f0*/  FADD R26, R26, R141 ;  /* 0x0000008d1a1a7221 */ /* 0x000fe20000000000 */
[----:B------:R-:W-:Y:S01]  /*f500*/  FADD R30, R30, R143 ;  /* 0x0000008f1e1e7221 */ /* 0x000fe20000000000 */
[----:B------:R-:W-:Y:S01]  /*f510*/  F2FP.BF16.F32.PACK_AB R25, R112, R27 ;  /* 0x0000001b7019723e */ /* 0x000fe200000010ff */
[----:B------:R4:W5:Y:S01]  /*f520*/  MUFU.EX2 R110, R142 ;  /* 0x0000008e006e7308 */ /* 0x0009620000000800 */
[----:B-1----:R-:W-:Y:S01]  /*f530*/  @!P3 FMUL R102, R102, R102 ;  /* 0x000000666666b220 */ /* 0x002fe20000400000 */
[----:B------:R-:W-:Y:S01]  /*f540*/  FSETP.GEU.AND P3, PT, R145, -126, PT ;  /* 0xc2fc00009100780b */ /* 0x000fe20003f6e000 */
[----:B--2---:R-:W-:Y:S01]  /*f550*/  FADD R139, R114, R123 ;  /* 0x0000007b728b7221 */ /* 0x004fe20000000000 */
[----:B------:R-:W-:Y:S01]  /*f560*/  FADD R114, R29, R64 ;  /* 0x000000401d727221 */ /* 0x000fe20000000000 */
[----:B------:R-:W-:Y:S01]  /*f570*/  FADD R123, R20, R81 ;  /* 0x00000051147b7221 */ /* 0x000fe20000000000 */
[----:B------:R-:W-:Y:S01]  /*f580*/  @!P2 FMUL R146, R146, 0.5 ;  /* 0x3f0000009292a820 */ /* 0x000fe20000400000 */
[----:B------:R-:W-:Y:S01]  /*f590*/  F2FP.BF16.F32.PACK_AB R44, R44, R45 ;  /* 0x0000002d2c2c723e */ /* 0x000fe200000010ff */
[----:B------:R-:W1:Y:S01]  /*f5a0*/  MUFU.EX2 R163, R163 ;  /* 0x000000a300a37308 */ /* 0x000e620000000800 */
[----:B---3--:R-:W-:Y:S01]  /*f5b0*/  @!P4 FMUL R106, R106, R106 ;  /* 0x0000006a6a6ac220 */ /* 0x008fe20000400000 */
[----:B------:R-:W-:Y:S01]  /*f5c0*/  FSETP.GEU.AND P4, PT, R147, -126, PT ;  /* 0xc2fc00009300780b */ /* 0x000fe20003f8e000 */
[----:B----4-:R-:W-:Y:S01]  /*f5d0*/  FADD R142, R119, R134 ;  /* 0x00000086778e7221 */ /* 0x010fe20000000000 */
[----:B------:R-:W-:Y:S01]  /*f5e0*/  FADD R134, R114, R123 ;  /* 0x0000007b72867221 */ /* 0x000fe20000000000 */
[----:B------:R-:W-:Y:S01]  /*f5f0*/  FADD R114, R27, R58 ;  /* 0x0000003a1b727221 */ /* 0x000fe20000000000 */
[----:B------:R-:W-:Y:S01]  /*f600*/  FADD R123, R112, R87 ;  /* 0x00000057707b7221 */ /* 0x000fe20000000000 */
[----:B------:R-:W-:Y:S01]  /*f610*/  @!P3 FMUL R145, R145, 0.5 ;  /* 0x3f0000009191b820 */ /* 0x000fe20000400000 */
[----:B------:R2:W3:Y:S01]  /*f620*/  MUFU.EX2 R119, R146 ;  /* 0x0000009200777308 */ /* 0x0004e20000000800 */
[----:B------:R-:W-:Y:S01]  /*f630*/  FADD R171, R114, R129 ;  /* 0x0000008172ab7221 */ /* 0x000fe20000000000 */
[----:B------:R-:W-:Y:S01]  /*f640*/  FADD R114, R120, R99 ;  /* 0x0000006378727221 */ /* 0x000fe20000000000 */
[----:B-----5:R-:W-:Y:S01]  /*f650*/  @!P6 FMUL R110, R110, R110 ;  /* 0x0000006e6e6ee220 */ /* 0x020fe20000400000 */
[----:B------:R-:W-:Y:S01]  /*f660*/  FSETP.GEU.AND P6, PT, R149, -126, PT ;  /* 0xc2fc00009500780b */ /* 0x000fe20003fce000 */
[----:B------:R-:W-:Y:S01]  /*f670*/  FADD R139, R139, R142 ;  /* 0x0000008e8b8b7221 */ /* 0x000fe20000000000 */
[----:B------:R-:W-:Y:S01]  /*f680*/  F2FP.BF16.F32.PACK_AB R27, R34, R31 ;  /* 0x0000001f221b723e */ /* 0x000fe200000010ff */
[----:B------:R-:W-:Y:S01]  /*f690*/  @!P4 FMUL R147, R147, 0.5 ;  /* 0x3f0000009393c820 */ /* 0x000fe20000400000 */
[----:B------:R4:W5:Y:S01]  /*f6a0*/  MUFU.EX2 R115, R145 ;  /* 0x0000009100737308 */ /* 0x0009620000000800 */
[----:B--2---:R-:W-:Y:S01]  /*f6b0*/  FADD R146, R132, R75 ;  /* 0x0000004b84927221 */ /* 0x004fe20000000000 */
[----:B------:R-:W-:Y:S01]  /*f6c0*/  FADD R139, R122, R139 ;  /* 0x0000008b7a8b7221 */ /* 0x000fe20000000000 */
[----:B-1----:R-:W-:Y:S01]  /*f6d0*/  @!P5 FMUL R163, R163, R163 ;  /* 0x000000a3a3a3d220 */ /* 0x002fe20000400000 */
[----:B------:R-:W-:Y:S01]  /*f6e0*/  F2FP.BF16.F32.PACK_AB R45, R71, R46 ;  /* 0x0000002e472d723e */ /* 0x000fe200000010ff */
[----:B------:R-:W-:Y:S01]  /*f6f0*/  FADD R173, R123, R146 ;  /* 0x000000927bad7221 */ /* 0x000fe20000000000 */
[----:B------:R-:W-:Y:S01]  /*f700*/  FADD R123, R79, R106 ;  /* 0x0000006a4f7b7221 */ /* 0x000fe20000000000 */
[----:B------:R-:W-:Y:S01]  /*f710*/  FADD R146, R42, R67 ;  /* 0x000000432a927221 */ /* 0x000fe20000000000 */
[----:B------:R-:W-:Y:S01]  /*f720*/  FADD R26, R26, R139 ;  /* 0x0000008b1a1a7221 */ /* 0x000fe20000000000 */
[----:B----4-:R-:W-:Y:S01]  /*f730*/  FADD R145, R118, R127 ;  /* 0x0000007f76917221 */ /* 0x010fe20000000000 */
[----:B---3--:R-:W-:Y:S01]  /*f740*/  @!P2 FMUL R119, R119, R119 ;  /* 0x000000777777a220 */ /* 0x008fe20000400000 */
[----:B------:R1:W2:Y:S01]  /*f750*/  MUFU.EX2 R118, R147 ;  /* 0x0000009300767308 */ /* 0x0002a20000000800 */
[----:B------:R-:W-:Y:S01]  /*f760*/  FSETP.GEU.AND P2, PT, R150, -126, PT ;  /* 0xc2fc00009600780b */ /* 0x000fe20003f4e000 */
[----:B------:R-:W-:Y:S01]  /*f770*/  FADD R180, R114, R123 ;  /* 0x0000007b72b47221 */ /* 0x000fe20000000000 */
[----:B------:R-:W-:Y:S01]  /*f780*/  FADD R114, R31, R82 ;  /* 0x000000521f727221 */ /* 0x000fe20000000000 */
[----:B------:R-:W-:Y:S01]  /*f790*/  FADD R127, R117, R66 ;  /* 0x00000042757f7221 */ /* 0x000fe20000000000 */
[----:B------:R-:W-:Y:S01]  /*f7a0*/  FADD R123, R34, R91 ;  /* 0x0000005b227b7221 */ /* 0x000fe20000000000 */
[----:B-----5:R-:W-:Y:S01]  /*f7b0*/  @!P3 FMUL R115, R115, R115 ;  /* 0x000000737373b220 */ /* 0x020fe20000400000 */
[----:B------:R-:W-:Y:S01]  /*f7c0*/  FSETP.GEU.AND P3, PT, R169, -126, PT ;  /* 0xc2fc0000a900780b */ /* 0x000fe20003f6e000 */
[----:B------:R-:W-:Y:S01]  /*f7d0*/  FADD R178, R127, R170 ;  /* 0x000000aa7fb27221 */ /* 0x000fe20000000000 */
[----:B-1----:R-:W-:Y:S01]  /*f7e0*/  FADD R147, R43, R78 ;  /* 0x0000004e2b937221 */ /* 0x002fe20000000000 */
[----:B------:R-:W-:Y:S01]  /*f7f0*/  FADD R170, R136, R107 ;  /* 0x0000006b88aa7221 */ /* 0x000fe20000000000 */
[----:B------:R-:W-:Y:S01]  /*f800*/  @!P6 FMUL R149, R149, 0.5 ;  /* 0x3f0000009595e820 */ /* 0x000fe20000400000 */
[----:B------:R-:W-:Y:S01]  /*f810*/  FADD R172, R54, R119 ;  /* 0x0000007736ac7221 */ /* 0x000fe20000000000 */
[----:B------:R-:W-:Y:S01]  /*f820*/  FADD R174, R114, R147 ;  /* 0x0000009372ae7221 */ /* 0x000fe20000000000 */
[----:B------:R-:W-:Y:S01]  /*f830*/  @!P2 FMUL R150, R150, 0.5 ;  /* 0x3f0000009696a820 */ /* 0x000fe20000400000 */
[----:B------:R-:W-:Y:S01]  /*f840*/  FADD R175, R123, R170 ;  /* 0x000000aa7baf7221 */ /* 0x000fe20000000000 */
[----:B------:R-:W-:Y:S01]  /*f850*/  FADD R123, R35, R62 ;  /* 0x0000003e237b7221 */ /* 0x000fe20000000000 */
[----:B--2---:R-:W-:Y:S01]  /*f860*/  @!P4 FMUL R118, R118, R118 ;  /* 0x000000767676c220 */ /* 0x004fe20000400000 */
[----:B------:R-:W-:Y:S01]  /*f870*/  FSETP.GEU.AND P4, PT, R151, -126, PT ;  /* 0xc2fc00009700780b */ /* 0x000fe20003f8e000 */
[----:B------:R1:W2:Y:S01]  /*f880*/  MUFU.EX2 R114, R150 ;  /* 0x0000009600727308 */ /* 0x0002a20000000800 */
[----:B------:R-:W-:Y:S01]  /*f890*/  FADD R170, R46, R9 ;  /* 0x000000092eaa7221 */ /* 0x000fe20000000000 */
[----:B------:R-:W-:Y:S01]  /*f8a0*/  @!P3 FMUL R169, R169, 0.5 ;  /* 0x3f000000a9a9b820 */ /* 0x000fe20000400000 */
[----:B------:R-:W-:Y:S01]  /*f8b0*/  FADD R147, R105, R70 ;  /* 0x0000004669937221 */ /* 0x000fe20000000000 */
[----:B------:R-:W-:Y:S01]  /*f8c0*/  FADD R145, R134, R145 ;  /* 0x0000009186917221 */ /* 0x000fe20000000000 */
[----:B------:R-:W-:Y:S01]  /*f8d0*/  FADD R176, R123, R170 ;  /* 0x000000aa7bb07221 */ /* 0x000fe20000000000 */
[----:B------:R-:W-:Y:S01]  /*f8e0*/  FADD R170, R83, R118 ;  /* 0x0000007653aa7221 */ /* 0x000fe20000000000 */
[----:B------:R-:W-:Y:S01]  /*f8f0*/  FADD R179, R147, R172 ;  /* 0x000000ac93b37221 */ /* 0x000fe20000000000 */
[----:B------:R3:W4:Y:S01]  /*f900*/  MUFU.EX2 R129, R149 ;  /* 0x0000009500817308 */ /* 0x0007220000000800 */
[----:B------:R-:W-:Y:S01]  /*f910*/  FADD R147, R116, R63 ;  /* 0x0000003f74937221 */ /* 0x000fe20000000000 */
[----:B-1----:R-:W-:Y:S01]  /*f920*/  FADD R150, R47, R102 ;  /* 0x000000662f967221 */ /* 0x002fe20000000000 */
[----:B------:R-:W-:Y:S01]  /*f930*/  FADD R171, R171, R178 ;  /* 0x000000b2abab7221 */ /* 0x000fe20000000000 */
[----:B------:R-:W-:Y:S01]  /*f940*/  @!P4 FMUL R151, R151, 0.5 ;  /* 0x3f0000009797c820 */ /* 0x000fe20000400000 */
[----:B------:R-:W-:Y:S01]  /*f950*/  FADD R173, R173, R180 ;  /* 0x000000b4adad7221 */ /* 0x000fe20000000000 */
[----:B------:R-:W-:Y:S01]  /*f960*/  FADD R172, R147, R150 ;  /* 0x0000009693ac7221 */ /* 0x000fe20000000000 */
[----:B------:R-:W-:Y:S01]  /*f970*/  FADD R147, R39, R98 ;  /* 0x0000006227937221 */ /* 0x000fe20000000000 */
[----:B------:R1:W5:Y:S01]  /*f980*/  MUFU.EX2 R127, R169 ;  /* 0x000000a9007f7308 */ /* 0x0003620000000800 */
[----:B--2---:R-:W-:Y:S01]  /*f990*/  @!P2 FMUL R114, R114, R114 ;  /* 0x000000727272a220 */ /* 0x004fe20000400000 */
[----:B------:R-:W-:Y:S01]  /*f9a0*/  FSETP.GEU.AND P2, PT, R148, -126, PT ;  /* 0xc2fc00009400780b */ /* 0x000fe20003f4e000 */
[----:B---3--:R-:W-:Y:S01]  /*f9b0*/  FADD R149, R51, R110 ;  /* 0x0000006e33957221 */ /* 0x008fe20000000000 */
[----:B------:R-:W-:Y:S01]  /*f9c0*/  FADD R176, R176, R179 ;  /* 0x000000b3b0b07221 */ /* 0x000fe20000000000 */
[----:B------:R-:W-:Y:S01]  /*f9d0*/  FADD R150, R55, R114 ;  /* 0x0000007237967221 */ /* 0x000fe20000000000 */
[----:B------:R-:W-:Y:S01]  /*f9e0*/  FADD R145, R126, R145 ;  /* 0x000000917e917221 */ /* 0x000fe20000000000 */
[----:B------:R-:W-:Y:S01]  /*f9f0*/  FADD R177, R146, R149 ;  /* 0x0000009592b17221 */ /* 0x000fe20000000000 */
[----:B------:R2:W3:Y:S01]  /*fa00*/  MUFU.EX2 R123, R151 ;  /* 0x00000097007b7308 */ /* 0x0004e20000000800 */
[----:B------:R-:W-:Y:S01]  /*fa10*/  FADD R146, R125, R94 ;  /* 0x0000005e7d927221 */ /* 0x000fe20000000000 */
[----:B------:R-:W-:Y:S01]  /*fa20*/  FADD R149, R144, R115 ;  /* 0x0000007390957221 */ /* 0x000fe20000000000 */
[----:B-1----:R-:W-:Y:S01]  /*fa30*/  FADD R169, R71, R10 ;  /* 0x0000000a47a97221 */ /* 0x002fe20000000000 */
[----:B----4-:R-:W-:Y:S01]  /*fa40*/  @!P6 FMUL R129, R129, R129 ;  /* 0x000000818181e220 */ /* 0x010fe20000400000 */
[----:B------:R-:W-:Y:S01]  /*fa50*/  FADD R147, R147, R150 ;  /* 0x0000009693937221 */ /* 0x000fe20000000000 */
[----:B------:R-:W-:Y:S01]  /*fa60*/  FADD R182, R146, R149 ;  /* 0x0000009592b67221 */ /* 0x000fe20000000000 */
[----:B------:R-:W-:Y:S01]  /*fa70*/  FADD R146, R38, R95 ;  /* 0x0000005f26927221 */ /* 0x000fe20000000000 */
[----:B------:R-:W-:Y:S01]  /*fa80*/  FADD R149, R124, R103 ;  /* 0x000000677c957221 */ /* 0x000fe20000000000 */
[----:B-----5:R-:W-:Y:S01]  /*fa90*/  @!P3 FMUL R127, R127, R127 ;  /* 0x0000007f7f7fb220 */ /* 0x020fe20000400000 */
[----:B------:R-:W-:Y:S01]  /*faa0*/  @!P2 FMUL R148, R148, 0.5 ;  /* 0x3f0000009494a820 */ /* 0x000fe20000400000 */
[----:B------:R-:W-:Y:S01]  /*fab0*/  FADD R169, R146, R169 ;  /* 0x000000a992a97221 */ /* 0x000fe20000000000 */
[----:B------:R-:W-:Y:S01]  /*fac0*/  FADD R184, R149, R170 ;  /* 0x000000aa95b87221 */ /* 0x000fe20000000000 */
[----:B------:R-:W-:Y:S01]  /*fad0*/  FADD R146, R121, R90 ;  /* 0x0000005a79927221 */ /* 0x000fe20000000000 */
[----:B--2---:R-:W-:Y:S01]  /*fae0*/  FADD R151, R140, R127 ;  /* 0x0000007f8c977221 */ /* 0x004fe20000000000 */
[----:B------:R-:W-:Y:S01]  /*faf0*/  FADD R149, R128, R129 ;  /* 0x0000008180957221 */ /* 0x000fe20000000000 */
[----:B------:R-:W1:Y:S01]  /*fb00*/  MUFU.EX2 R148, R148 ;  /* 0x0000009400947308 */ /* 0x000e620000000800 */
[----:B---3--:R-:W-:Y:S01]  /*fb10*/  @!P4 FMUL R123, R123, R123 ;  /* 0x0000007b7b7bc220 */ /* 0x008fe20000400000 */
        /* <DEDUP_REMOVED lines=12> */
[----:B------:R-:W-:Y:S01]  /*fbe0*/  FADD R145, R30, R145 ;  /* 0x000000911e917221 */ /* 0x000fe20000000000 */
[----:B------:R-:W-:Y:S01]  /*fbf0*/  F2FP.BF16.F32.PACK_AB R64, R65, R96 ;  /* 0x000000604140723e */ /* 0x000fe200000010ff */
[----:B------:R-:W-:Y:S01]  /*fc00*/  FADD R171, R171, R174 ;  /* 0x000000aeabab7221 */ /* 0x000fe20000000000 */
[----:B------:R-:W-:Y:S01]  /*fc10*/  FADD R146, R175, R146 ;  /* 0x00000092af927221 */ /* 0x000fe20000000000 */
[----:B------:R-:W-:Y:S01]  /*fc20*/  F2FP.BF16.F32.PACK_AB R65, R99, R66 ;  /* 0x000000426341723e */ /* 0x000fe200000010ff */
[----:B------:R-:W-:Y:S01]  /*fc30*/  FADD R26, R26, R145 ;  /* 0x000000911a1a7221 */ /* 0x000fe20000000000 */
[----:B------:R-:W-:Y:S01]  /*fc40*/  F2FP.BF16.F32.PACK_AB R66, R68, R89 ;  /* 0x000000594442723e */ /* 0x000fe200000010ff */
[----:B------:R-:W-:Y:S01]  /*fc50*/  FADD R146, R173, R146 ;  /* 0x00000092ad927221 */ /* 0x000fe20000000000 */
[----:B------:R-:W-:Y:S01]  /*fc60*/  F2FP.BF16.F32.PACK_AB R68, R69, R92 ;  /* 0x0000005c4544723e */ /* 0x000fe200000010ff */
[----:B-1----:R-:W-:Y:S01]  /*fc70*/  @!P2 FMUL R148, R148, R148 ;  /* 0x000000949494a220 */ /* 0x002fe20000400000 */
[----:B------:R-:W-:Y:S01]  /*fc80*/  F2FP.BF16.F32.PACK_AB R69, R103, R70 ;  /* 0x000000466745723e */ /* 0x000fe200000010ff */
[----:B------:R-:W-:Y:S01]  /*fc90*/  FADD R171, R171, R146 ;  /* 0x00000092abab7221 */ /* 0x000fe20000000000 */
        /* <DEDUP_REMOVED lines=11> */
[-C--:B------:R-:W-:Y:S01]  /*fd50*/  FMUL R156, R156, R163.reuse ;  /* 0x000000a39c9c7220 */ /* 0x080fe20000400000 */
[----:B------:R-:W-:Y:S01]  /*fd60*/  F2FP.BF16.F32.PACK_AB R35, R125, R42 ;  /* 0x0000002a7d23723e */ /* 0x000fe200000010ff */
[----:B------:R-:W-:Y:S01]  /*fd70*/  FMUL R157, R157, R163 ;  /* 0x000000a39d9d7220 */ /* 0x000fe20000400000 */
[----:B------:R-:W-:Y:S01]  /*fd80*/  F2FP.BF16.F32.PACK_AB R74, R100, R77 ;  /* 0x0000004d644a723e */ /* 0x000fe200000010ff */
[----:B------:R-:W-:Y:S01]  /*fd90*/  FMUL R154, R154, R148 ;  /* 0x000000949a9a7220 */ /* 0x000fe20000400000 */
[----:B------:R-:W-:Y:S01]  /*fda0*/  F2FP.BF16.F32.PACK_AB R78, R81, R84 ;  /* 0x00000054514e723e */ /* 0x000fe200000010ff */
[----:B------:R-:W-:Y:S01]  /*fdb0*/  FMUL R155, R155, R148 ;  /* 0x000000949b9b7220 */ /* 0x000fe20000400000 */
[----:B------:R-:W-:Y:S01]  /*fdc0*/  F2FP.BF16.F32.PACK_AB R106, R80, R14 ;  /* 0x0000000e506a723e */ /* 0x000fe200000010ff */
[-C--:B------:R-:W-:Y:S01]  /*fdd0*/  FMUL R158, R158, R148.reuse ;  /* 0x000000949e9e7220 */ /* 0x080fe20000400000 */
        /* <DEDUP_REMOVED lines=24> */
[----:B------:R-:W-:Y:S01]  /*ff60*/  F2FP.BF16.F32.PACK_AB R82, R113, R108 ;  /* 0x0000006c7152723e */ /* 0x000fe200000010ff */
[----:B-12---:R-:W-:Y:S06]  /*ff70*/  @!P0 BRA `(.L_x_39) ;  /* 0x0000000000048947 */ /* 0x006fec0003800000 */
[----:B------:R-:W-:Y:S01]  /*ff80*/  BPT.TRAP 0x1 ;  /* 0x000000040000795c */ /* 0x000fe20000300000 */
.L_x_39:
[----:B------:R-:W-:Y:S05]  /*ff90*/  @P2 BRA `(.L_x_40) ;  /* 0x0000000000082947 */ /* 0x000fea0003800000 */
[----:B------:R-:W1:Y:S02]  /*ffa0*/  SYNCS.PHASECHK.TRANS64.TRYWAIT P2, [UR7+0xb000], R13 ;  /* 0x00b0000dff0075a7 */ /* 0x000e640008040147 */
[----:B-1----:R-:W-:Y:S05]  /*ffb0*/  @!P2 BRA `(.L_x_41) ;  /* 0x00000028002ca947 */ /* 0x002fea0003800000 */
.L_x_40:
        /* <DEDUP_REMOVED lines=85> */
.L_x_42:
[----:B------:R-:W-:-:S04]  /*10510*/  ULEA UR7, UR9, UR38, 0x3 ;  /* 0x0000002609077291 */ /* 0x000fc8000f8e183f */
[----:B------:R-:W-:-:S04]  /*10520*/  UIADD3 UR7, UR7, 0xb028, URZ ;  /* 0x0000b02807077890 */ /* 0x000fc8000fffe03f */
[----:B------:R-:W-:-:S09]  /*10530*/  UPRMT UR7, URZ, 0x654, UR7 ;  /* 0x000006543f077896 */ /* 0x000fd20008000007 */
[----:B------:R-:W-:Y:S01]  /*10540*/  SYNCS.ARRIVE.TRANS64.RED.A1T0 RZ, [UR7], RZ ;  /* 0x000000ffffff79a7 */ /* 0x000fe20008100407 */
[----:B------:R-:W-:Y:S05]  /*10550*/  @P1 BRA `(.L_x_43) ;  /* 0x0000000000041947 */ /* 0x000fea0003800000 */
[----:B------:R-:W-:Y:S01]  /*10560*/  BPT.TRAP 0x1 ;  /* 0x000000040000795c */ /* 0x000fe20000300000 */
.L_x_43:
[----:B------:R-:W-:-:S04]  /*10570*/  UIADD3 UR9, UR9, 0x1, URZ ;  /* 0x0000000109097890 */ /* 0x000fc8000fffe03f */
[----:B------:R-:W-:-:S04]  /*10580*/  UISETP.NE.AND UP0, UPT, UR9, 0x5, UPT ;  /* 0x000000050900788c */ /* 0x000fc8000bf05270 */
[----:B------:R-:W-:Y:S01]  /*10590*/  USEL UR9, UR9, URZ, UP0 ;  /* 0x0000003f09097287 */ /* 0x000fe20008000000 */
[----:B------:R-:W-:Y:S11]  /*105a0*/  @!P0 BRA `(.L_x_44) ;  /* 0x0000000000048947 */ /* 0x000ff60003800000 */
[----:B------:R-:W-:Y:S01]  /*105b0*/  BPT.TRAP 0x1 ;  /* 0x000000040000795c */ /* 0x000fe20000300000 */
.L_x_44:
[----:B------:R-:W-:-:S04]  /*105c0*/  ULEA UR7, UR9, UR38, 0x3 ;  /* 0x0000002609077291 */ /* 0x000fc8000f8e183f */
[----:B------:R-:W-:-:S04]  /*105d0*/  UIADD3 UR7, UR7, 0xb028, URZ ;  /* 0x0000b02807077890 */ /* 0x000fc8000fffe03f */
[----:B------:R-:W-:-:S09]  /*105e0*/  UPRMT UR7, URZ, 0x654, UR7 ;  /* 0x000006543f077896 */ /* 0x000fd20008000007 */
[----:B------:R-:W-:Y:S01]  /*105f0*/  SYNCS.ARRIVE.TRANS64.RED.A1T0 RZ, [UR7], RZ ;  /* 0x000000ffffff79a7 */ /* 0x000fe20008100407 */
[----:B------:R-:W-:Y:S05]  /*10600*/  @P1 BRA `(.L_x_45) ;  /* 0x0000000000041947 */ /* 0x000fea0003800000 */
[----:B------:R-:W-:Y:S01]  /*10610*/  BPT.TRAP 0x1 ;  /* 0x000000040000795c */ /* 0x000fe20000300000 */
.L_x_45:
[----:B------:R-:W-:Y:S01]  /*10620*/  UIADD3 UR6, UR6, 0x1, URZ ;  /* 0x0000000106067890 */ /* 0x000fe2000fffe03f */
[C---:B------:R-:W-:Y:S01]  /*10630*/  ISETP.GT.AND P2, PT, R8.reuse, 0x1, PT ;  /* 0x000000010800780c */ /* 0x040fe20003f44270 */
[----:B------:R-:W-:Y:S01]  /*10640*/  UIADD3 UR9, UR9, 0x1, URZ ;  /* 0x0000000109097890 */ /* 0x000fe2000fffe03f */
[----:B------:R-:W-:Y:S01]  /*10650*/  IADD3 R8, R8, -0x1, RZ ;  /* 0xffffffff08087810 */ /* 0x000fe20007ffe0ff */
[----:B------:R-:W-:Y:S01]  /*10660*/  UISETP.NE.AND UP1, UPT, UR6, 0x5, UPT ;  /* 0x000000050600788c */ /* 0x000fe2000bf25270 */
[----:B------:R-:W-:Y:S01]  /*10670*/  VIADD R3, R3, 0x100 ;  /* 0x0000010003037836 */ /* 0x000fe20000000000 */
[----:B------:R-:W-:Y:S01]  /*10680*/  UISETP.NE.AND UP0, UPT, UR9, 0x5, UPT ;  /* 0x000000050900788c */ /* 0x000fe2000bf05270 */
[----:B-1----:R-:W-:Y:S01]  /*10690*/  MOV R10, R7 ;  /* 0x00000007000a7202 */ /* 0x002fe20000000f00 */
[----:B------:R-:W-:Y:S01]  /*106a0*/  USEL UR7, URZ, 0x1, UP1 ;  /* 0x000000013f077887 */ /* 0x000fe20008800000 */
[----:B------:R-:W-:Y:S01]  /*106b0*/  IMAD.MOV.U32 R9, RZ, RZ, R11 ;  /* 0x000000ffff097224 */ /* 0x000fe200078e000b */
[----:B------:R-:W-:-:S02]  /*106c0*/  USEL UR9, UR9, URZ, UP0 ;  /* 0x0000003f09097287 */ /* 0x000fc40008000000 */
[----:B------:R-:W-:Y:S02]  /*106d0*/  USEL UR11, UR6, URZ, UP1 ;  /* 0x0000003f060b7287 */ /* 0x000fe40008800000 */
[----:B------:R-:W-:Y:S01]  /*106e0*/  LOP3.LUT R4, R4, UR7, RZ, 0x3c, !PT ;  /* 0x0000000704047c12 */ /* 0x000fe2000f8e3cff */
[----:B------:R-:W-:Y:S09]  /*106f0*/  @P2 BRA `(.L_x_46) ;  /* 0xffffffa400482947 */ /* 0x000ff2000383ffff */
.L_x_35:
[----:B------:R-:W2:Y:S01]  /*10700*/  SHFL.BFLY PT, R3, R6, 0x1, 0x1f ;  /* 0x0c201f0006037f89 */ /* 0x000ea200000e0000 */
[----:B------:R-:W-:Y:S01]  /*10710*/  BSSY B0, `(.L_x_47) ;  /* 0x0000023000007945 */ /* 0x000fe20003800000 */
[----:B------:R-:W-:Y:S01]  /*10720*/  MOV R9, 0x7f800000 ;  /* 0x7f80000000097802 */ /* 0x000fe20000000f00 */
[----:B------:R-:W-:Y:S01]  /*10730*/  IMAD.MOV.U32 R8, RZ, RZ, 0x3f800000 ;  /* 0x3f800000ff087424 */ /* 0x000fe200078e00ff */
[----:B------:R-:W3:Y:S01]  /*10740*/  SHFL.BFLY PT, R0, R5, 0x1, 0x1f ;  /* 0x0c201f0005007f89 */ /* 0x000ee200000e0000 */
[----:B------:R-:W-:Y:S02]  /*10750*/  IMAD.MOV.U32 R13, RZ, RZ, 0x7f800000 ;  /* 0x7f800000ff0d7424 */ /* 0x000fe400078e00ff */
[----:B--2---:R-:W-:Y:S01]  /*10760*/  FADD R3, R3, R6 ;  /* 0x0000000603037221 */ /* 0x004fe20000000000 */
[----:B---3--:R-:W-:-:S04]  /*10770*/  FADD R16, R0, R5 ;  /* 0x0000000500107221 */ /* 0x008fc80000000000 */
[----:B------:R-:W2:Y:S01]  /*10780*/  SHFL.BFLY PT, R2, R3, 0x2, 0x1f ;  /* 0x0c401f0003027f89 */ /* 0x000ea200000e0000 */
[----:B------:R-:W-:-:S03]  /*10790*/  MOV R0, 0x3f800000 ;  /* 0x3f80000000007802 */ /* 0x000fc60000000f00 */
[----:B------:R-:W3:Y:S01]  /*107a0*/  SHFL.BFLY PT, R17, R16, 0x2, 0x1f ;  /* 0x0c401f0010117f89 */ /* 0x000ee200000e0000 */
[C---:B--2---:R-:W-:Y:S01]  /*107b0*/  FSETP.NE.AND P0, PT, R3.reuse, -R2, PT ;  /* 0x800000020300720b */ /* 0x044fe20003f05000 */
[----:B------:R-:W-:Y:S01]  /*107c0*/  FADD R4, R3, R2 ;  /* 0x0000000203047221 */ /* 0x000fe20000000000 */
[----:B---3--:R-:W-:-:S11]  /*107d0*/  FADD R5, R16, R17 ;  /* 0x0000001110057221 */ /* 0x008fd60000000000 */
[----:B------:R-:W-:Y:S05]  /*107e0*/  @!P0 BRA `(.L_x_48) ;  /* 0x0000000000548947 */ /* 0x000fea0003800000 */
[----:B------:R-:W-:Y:S01]  /*107f0*/  IADD3 R0, R4, 0x1800000, RZ ;  /* 0x0180000004007810 */ /* 0x000fe20007ffe0ff */
[----:B------:R-:W-:Y:S03]  /*10800*/  BSSY B1, `(.L_x_49) ;  /* 0x000000c000017945 */ /* 0x000fe60003800000 */
[----:B------:R-:W-:-:S04]  /*10810*/  LOP3.LUT R0, R0, 0x7f800000, RZ, 0xc0, !PT ;  /* 0x7f80000000007812 */ /* 0x000fc800078ec0ff */
[----:B------:R-:W-:-:S13]  /*10820*/  ISETP.GT.U32.AND P0, PT, R0, 0x1ffffff, PT ;  /* 0x01ffffff0000780c */ /* 0x000fda0003f04070 */
[----:B------:R-:W-:Y:S05]  /*10830*/  @P0 BRA `(.L_x_50) ;  /* 0x0000000000100947 */ /* 0x000fea0003800000 */
[----:B------:R-:W-:Y:S01]  /*10840*/  IMAD.MOV.U32 R2, RZ, RZ, R4 ;  /* 0x000000ffff027224 */ /* 0x000fe200078e0004 */
[----:B------:R-:W-:-:S07]  /*10850*/  MOV R14, 0x10870 ;  /* 0x00010870000e7802 */ /* 0x000fce0000000f00 */
[----:B-1----:R-:W-:Y:S05]  /*10860*/  CALL.REL.NOINC `($__internal_0_$__cuda_sm20_rcp_rn_f32_slowpath) ;  /* 0x0000002000a87944 */ /* 0x002fea0003c00000 */
[----:B------:R-:W-:Y:S05]  /*10870*/  BRA `(.L_x_51) ;  /* 0x0000000000107947 */ /* 0x000fea0003800000 */
.L_x_50:
[----:B------:R-:W2:Y:S02]  /*10880*/  MUFU.RCP R3, R4 ;  /* 0x0000000400037308 */ /* 0x000ea40000001000 */
[----:B--2---:R-:W-:-:S04]  /*10890*/  FFMA R0, R4, R3, -1 ;  /* 0xbf80000004007423 */ /* 0x004fc80000000003 */
[----:B------:R-:W-:-:S04]  /*108a0*/  FADD.FTZ R0, -R0, -RZ ;  /* 0x800000ff00007221 */ /* 0x000fc80000010100 */
[----:B------:R-:W-:-:S07]  /*108b0*/  FFMA R0, R3, R0, R3 ;  /* 0x0000000003007223 */ /* 0x000fce0000000003 */
.L_x_51:
[----:B------:R-:W-:Y:S05]  /*108c0*/  BSYNC B1 ;  /* 0x0000000000017941 */ /* 0x000fea0003800000 */
.L_x_49:
[----:B------:R-:W-:Y:S01]  /*108d0*/  FSETP.GEU.AND P0, PT, |R4|, 1.175494350822287508e-38, PT ;  /* 0x008000000400780b */ /* 0x000fe20003f0e200 */
[----:B------:R-:W-:-:S12]  /*108e0*/  ULDC UR4, c[0x0][0x600] ;  /* 0x0001800000047ab9 */ /* 0x000fd80000000800 */
[----:B------:R-:W-:-:S04]  /*108f0*/  @!P0 FMUL R4, R4, 16777216 ;  /* 0x4b80000004048820 */ /* 0x000fc80000400000 */
[----:B------:R-:W2:Y:S02]  /*10900*/  MUFU.LG2 R2, R4 ;  /* 0x0000000400027308 */ /* 0x000ea40000000c00 */
[----:B--2---:R-:W-:-:S04]  /*10910*/  @!P0 FADD R2, R2, -24 ;  /* 0xc1c0000002028421 */ /* 0x004fc80000000000 */
[----:B------:R-:W-:-:S04]  /*10920*/  FMUL R2, R2, 0.69314718246459960938 ;  /* 0x3f31721802027820 */ /* 0x000fc80000400000 */
[----:B------:R-:W-:-:S07]  /*10930*/  FFMA R13, R7, UR4, R2 ;  /* 0x00000004070d7c23 */ /* 0x000fce0008000002 */
.L_x_48:
[----:B------:R-:W-:Y:S05]  /*10940*/  BSYNC B0 ;  /* 0x0000000000007941 */ /* 0x000fea0003800000 */
.L_x_47:
[----:B------:R-:W-:Y:S01]  /*10950*/  FSETP.NE.AND P0, PT, R16, -R17, PT ;  /* 0x800000111000720b */ /* 0x000fe20003f05000 */
[----:B------:R-:W-:Y:S01]  /*10960*/  ULDC UR4, c[0x0][0x608] ;  /* 0x0001820000047ab9 */ /* 0x000fe20000000800 */
[----:B------:R-:W-:Y:S01]  /*10970*/  BSSY B0, `(.L_x_52) ;  /* 0x000001d000007945 */ /* 0x000fe20003800000 */
[----:B------:R-:W-:-:S04]  /*10980*/  FMUL R0, R0, UR4 ;  /* 0x0000000400007c20 */ /* 0x000fc80008400000 */
[-C--:B------:R-:W-:Y:S01]  /*10990*/  FMUL R23, R152, R0.reuse ;  /* 0x0000000098177220 */ /* 0x080fe20000400000 */
[-C--:B------:R-:W-:Y:S01]  /*109a0*/  FMUL R153, R153, R0.reuse ;  /* 0x0000000099997220 */ /* 0x080fe20000400000 */
[-C--:B------:R-:W-:Y:S01]  /*109b0*/  FMUL R25, R156, R0.reuse ;  /* 0x000000009c197220 */ /* 0x080fe20000400000 */
[----:B------:R-:W-:-:S03]  /*109c0*/  FMUL R157, R157, R0 ;  /* 0x000000009d9d7220 */ /* 0x000fc60000400000 */
        /* <DEDUP_REMOVED lines=9> */
[----:B------:R-:W-:Y:S01]  /*10a60*/  MOV R8, R0 ;  /* 0x0000000000087202 */ /* 0x000fe20000000f00 */
[----:B------:R-:W-:Y:S06]  /*10a70*/  BRA `(.L_x_56) ;  /* 0x0000000000107947 */ /* 0x000fec0003800000 */
.L_x_55:
[----:B------:R-:W2:Y:S02]  /*10a80*/  MUFU.RCP R8, R5 ;  /* 0x0000000500087308 */ /* 0x000ea40000001000 */
[----:B--2---:R-:W-:-:S04]  /*10a90*/  FFMA R0, R5, R8, -1 ;  /* 0xbf80000005007423 */ /* 0x004fc80000000008 */
[----:B------:R-:W-:-:S04]  /*10aa0*/  FADD.FTZ R3, -R0, -RZ ;  /* 0x800000ff00037221 */ /* 0x000fc80000010100 */
[----:B------:R-:W-:-:S07]  /*10ab0*/  FFMA R8, R8, R3, R8 ;  /* 0x0000000308087223 */ /* 0x000fce0000000008 */
.L_x_56:
[----:B------:R-:W-:Y:S05]  /*10ac0*/  BSYNC B1 ;  /* 0x0000000000017941 */ /* 0x000fea0003800000 */
.L_x_54:
[----:B------:R-:W-:Y:S01]  /*10ad0*/  FSETP.GEU.AND P0, PT, |R5|, 1.175494350822287508e-38, PT ;  /* 0x008000000500780b */ /* 0x000fe20003f0e200 */
[----:B------:R-:W-:-:S12]  /*10ae0*/  ULDC UR4, c[0x0][0x600] ;  /* 0x0001800000047ab9 */ /* 0x000fd80000000800 */
[----:B------:R-:W-:-:S04]  /*10af0*/  @!P0 FMUL R5, R5, 16777216 ;  /* 0x4b80000005058820 */ /* 0x000fc80000400000 */
[----:B------:R-:W2:Y:S02]  /*10b00*/  MUFU.LG2 R0, R5 ;  /* 0x0000000500007308 */ /* 0x000ea40000000c00 */
[----:B--2---:R-:W-:-:S04]  /*10b10*/  @!P0 FADD R0, R0, -24 ;  /* 0xc1c0000000008421 */ /* 0x004fc80000000000 */
[----:B------:R-:W-:-:S04]  /*10b20*/  FMUL R0, R0, 0.69314718246459960938 ;  /* 0x3f31721800007820 */ /* 0x000fc80000400000 */
[----:B------:R-:W-:-:S07]  /*10b30*/  FFMA R9, R11, UR4, R0 ;  /* 0x000000040b097c23 */ /* 0x000fce0008000000 */
.L_x_53:
[----:B------:R-:W-:Y:S05]  /*10b40*/  BSYNC B0 ;  /* 0x0000000000007941 */ /* 0x000fea0003800000 */
.L_x_52:
[----:B------:R-:W-:Y:S01]  /*10b50*/  UISETP.NE.AND UP0, UPT, UR36, 0x1, UPT ;  /* 0x000000012400788c */ /* 0x000fe2000bf05270 */
[----:B------:R-:W2:Y:S03]  /*10b60*/  S2R R2, SR_TID.X ;  /* 0x0000000000027919 */ /* 0x000ea60000002100 */
[----:B------:R-:W-:-:S06]  /*10b70*/  USEL UR4, URZ, 0x1, UP0 ;  /* 0x000000013f047887 */ /* 0x000fcc0008000000 */
[----:B------:R-:W-:Y:S01]  /*10b80*/  IMAD.U32 R0, RZ, RZ, UR4 ;  /* 0x00000004ff007e24 */ /* 0x000fe2000f8e00ff */
[----:B------:R-:W-:Y:S02]  /*10b90*/  ULDC UR4, c[0x0][0x608] ;  /* 0x0001820000047ab9 */ /* 0x000fe40000000800 */
[----:B------:R-:W-:Y:S02]  /*10ba0*/  FMUL R8, R8, UR4 ;  /* 0x0000000408087c20 */ /* 0x000fe40008400000 */
[----:B------:R-:W-:-:S04]  /*10bb0*/  SHF.L.U32 R0, R0, 0x1f, RZ ;  /* 0x0000001f00007819 */ /* 0x000fc800000006ff */
[----:B------:R-:W3:Y:S01]  /*10bc0*/  SYNCS.PHASECHK.TRANS64.TRYWAIT P0, [UR16+0x8], R0 ;  /* 0x00000800ff0075a7 */ /* 0x000ee20008000150 */
[C---:B--2---:R-:W-:Y:S02]  /*10bd0*/  LOP3.LUT P1, R18, R2.reuse, 0x3, RZ, 0xc0, !PT ;  /* 0x0000000302127812 */ /* 0x044fe4000782c0ff */
[----:B------:R-:W-:Y:S01]  /*10be0*/  LOP3.LUT R16, R2, 0x7f, RZ, 0xc0, !PT ;  /* 0x0000007f02107812 */ /* 0x000fe200078ec0ff */
[----:B---3--:R-:W-:Y:S10]  /*10bf0*/  @!P0 BRA `(.L_x_57) ;  /* 0x0000001c00348947 */ /* 0x008ff40003800000 */
.L_x_105:
[----:B------:R-:W-:Y:S01]  /*10c00*/  ULDC.64 UR10, c[0x0][0x208] ;  /* 0x00008200000a7ab9 */ /* 0x000fe20000000a00 */
[----:B------:R-:W-:Y:S01]  /*10c10*/  BSSY B0, `(.L_x_58) ;  /* 0x0000019000007945 */ /* 0x000fe20003800000 */
[----:B------:R-:W-:-:S03]  /*10c20*/  SHF.R.U32.HI R17, RZ, 0x5, R16 ;  /* 0x00000005ff117819 */ /* 0x000fc60000011610 */
[----:B------:R-:W-:Y:S05]  /*10c30*/  @P1 BRA `(.L_x_59) ;  /* 0x0000000000581947 */ /* 0x000fea0003800000 */
[----:B------:R-:W3:Y:S01]  /*10c40*/  S2UR UR4, SR_CTAID.Y ;  /* 0x00000000000479c3 */ /* 0x000ee20000002600 */
[----:B--2---:R-:W-:Y:S01]  /*10c50*/  SHF.R.U32.HI R0, RZ, 0x2, R2 ;  /* 0x00000002ff007819 */ /* 0x004fe20000011602 */
[----:B------:R-:W-:Y:S01]  /*10c60*/  USHF.L.U32 UR8, UR37, 0x6, URZ ;  /* 0x0000000625087899 */ /* 0x000fe2000800063f */
[----:B------:R-:W-:Y:S01]  /*10c70*/  SHF.L.U32 R3, R17, 0x4, RZ ;  /* 0x0000000411037819 */ /* 0x000fe200000006ff */
[----:B------:R-:W-:Y:S01]  /*10c80*/  ULDC.64 UR6, c[0x0][0x688] ;  /* 0x0001a20000067ab9 */ /* 0x000fe20000000a00 */
[----:B------:R-:W-:-:S03]  /*10c90*/  LOP3.LUT R0, R0, 0x7, RZ, 0xc0, !PT ;  /* 0x0000000700007812 */ /* 0x000fc600078ec0ff */
[----:B------:R-:W2:Y:S01]  /*10ca0*/  S2UR UR5, SR_CTAID.Z ;  /* 0x00000000000579c3 */ /* 0x000ea20000002700 */
[----:B------:R-:W-:-:S05]  /*10cb0*/  LOP3.LUT R0, R3, 0xfffffff0, R0, 0xe2, !PT ;  /* 0xfffffff003007812 */ /* 0x000fca00078ee200 */
[----:B------:R-:W-:-:S05]  /*10cc0*/  VIADD R3, R0, UR8 ;  /* 0x0000000800037c36 */ /* 0x000fca0008000000 */
[----:B------:R-:W-:Y:S01]  /*10cd0*/  IADD3 R2, R3, 0x8, RZ ;  /* 0x0000000803027810 */ /* 0x000fe20007ffe0ff */
[----:B---3--:R-:W-:-:S04]  /*10ce0*/  UIMAD UR4, UR4, UR6, UR8 ;  /* 0x00000006040472a4 */ /* 0x008fc8000f8e0208 */
[----:B--2---:R-:W-:-:S03]  /*10cf0*/  UIMAD UR4, UR5, UR7, UR4 ;  /* 0x00000007050472a4 */ /* 0x004fc6000f8e0204 */
[----:B------:R-:W-:Y:S02]  /*10d00*/  ULDC UR5, c[0x0][0x288] ;  /* 0x0000a20000057ab9 */ /* 0x000fe40000000800 */
[----:B------:R-:W-:Y:S02]  /*10d10*/  ISETP.GE.U32.AND P0, PT, R3, UR5, PT ;  /* 0x0000000503007c0c */ /* 0x000fe4000bf06070 */
[----:B------:R-:W-:Y:S02]  /*10d20*/  IADD3 R0, P2, R0, UR4, RZ ;  /* 0x0000000400007c10 */ /* 0x000fe4000ff5e0ff */
[----:B------:R-:W-:Y:S01]  /*10d30*/  ISETP.GE.U32.AND P1, PT, R2, UR5, PT ;  /* 0x0000000502007c0c */ /* 0x000fe2000bf26070 */
[----:B------:R-:W-:Y:S02]  /*10d40*/  ULDC.64 UR4, c[0x0][0x680] ;  /* 0x0001a00000047ab9 */ /* 0x000fe40000000a00 */
[----:B------:R-:W-:Y:S01]  /*10d50*/  IMAD.X R3, RZ, RZ, RZ, P2 ;  /* 0x000000ffff037224 */ /* 0x000fe200010e06ff */
[----:B------:R-:W-:-:S04]  /*10d60*/  LEA R2, P2, R0, UR4, 0x2 ;  /* 0x0000000400027c11 */ /* 0x000fc8000f8410ff */
[----:B------:R-:W-:-:S05]  /*10d70*/  LEA.HI.X R3, R0, UR5, R3, 0x2, P2 ;  /* 0x0000000500037c11 */ /* 0x000fca00090f1403 */
[----:B------:R3:W-:Y:S04]  /*10d80*/  @!P0 STG.E desc[UR10][R2.64], R13 ;  /* 0x0000000d02008986 */ /* 0x0007e8000c10190a */
[----:B------:R3:W-:Y:S02]  /*10d90*/  @!P1 STG.E desc[UR10][R2.64+0x20], R9 ;  /* 0x0000200902009986 */ /* 0x0007e4000c10190a */
.L_x_59:
[----:B------:R-:W-:Y:S05]  /*10da0*/  BSYNC B0 ;  /* 0x0000000000007941 */ /* 0x000fea0003800000 */
.L_x_58:
[----:B------:R-:W-:Y:S01]  /*10db0*/  ULDC.64 UR4, c[0x0][0x730] ;  /* 0x0001cc0000047ab9 */ /* 0x000fe20000000a00 */
[-C--:B------:R-:W-:Y:S01]  /*10dc0*/  FMUL R27, R154, R8.reuse ;  /* 0x000000089a1b7220 */ /* 0x080fe20000400000 */
[----:B------:R-:W-:Y:S01]  /*10dd0*/  ISETP.NE.U32.AND P0, PT, RZ, UR4, PT ;  /* 0x00000004ff007c0c */ /* 0x000fe2000bf05070 */
[-C--:B------:R-:W-:Y:S01]  /*10de0*/  FMUL R155, R155, R8.reuse ;  /* 0x000000089b9b7220 */ /* 0x080fe20000400000 */
[-C--:B------:R-:W-:Y:S01]  /*10df0*/  FMUL R29, R158, R8.reuse ;  /* 0x000000089e1d7220 */ /* 0x080fe20000400000 */
[----:B------:R-:W-:Y:S01]  /*10e00*/  FMUL R159, R159, R8 ;  /* 0x000000089f9f7220 */ /* 0x000fe20000400000 */
[----:B------:R-:W-:-:S13]  /*10e10*/  ISETP.NE.AND.EX P0, PT, RZ, UR5, PT, P0 ;  /* 0x00000005ff007c0c */ /* 0x000fda000bf05300 */
[----:B------:R-:W-:Y:S05]  /*10e20*/  @P0 BRA `(.L_x_60) ;  /* 0x0000000000200947 */ /* 0x000fea0003800000 */
[----:B------:R-:W-:Y:S02]  /*10e30*/  ULDC.64 UR4, c[0x0][0x728] ;  /* 0x0001ca0000047ab9 */ /* 0x000fe40000000a00 */
[----:B------:R-:W-:-:S04]  /*10e40*/  ISETP.NE.U32.AND P0, PT, RZ, UR4, PT ;  /* 0x00000004ff007c0c */ /* 0x000fc8000bf05070 */
[----:B------:R-:W-:-:S13]  /*10e50*/  ISETP.NE.AND.EX P0, PT, RZ, UR5, PT, P0 ;  /* 0x00000005ff007c0c */ /* 0x000fda000bf05300 */
[----:B------:R-:W-:Y:S05]  /*10e60*/  @!P0 BRA `(.L_x_61) ;  /* 0x00000000000c8947 */ /* 0x000fea0003800000 */
[----:B--23--:R-:W2:Y:S02]  /*10e70*/  LDC.64 R2, c[0x0][0x728] ;  /* 0x0001ca00ff027b82 */ /* 0x00cea40000000a00 */
[----:B--2---:R2:W5:Y:S01]  /*10e80*/  LDG.E R2, desc[UR10][R2.64] ;  /* 0x0000000a02027981 */ /* 0x004562000c1e1900 */
[----:B------:R-:W-:Y:S05]  /*10e90*/  BRA `(.L_x_60) ;  /* 0x0000000000047947 */ /* 0x000fea0003800000 */
.L_x_61:
[----:B---3--:R-:W4:Y:S02]  /*10ea0*/  LDC R2, c[0x0][0x720] ;  /* 0x0001c800ff027b82 */ /* 0x008f240000000800 */
.L_x_60:
[----:B--2---:R-:W-:Y:S02]  /*10eb0*/  MOV R0, RZ ;  /* 0x000000ff00007202 */ /* 0x004fe40000000f00 */
[----:B----45:R-:W-:Y:S02]  /*10ec0*/  MOV R22, R2 ;  /* 0x0000000200167202 */ /* 0x030fe40000000f00 */
[----:B------:R-:W-:-:S13]  /*10ed0*/  LOP3.LUT P0, RZ, R0, 0x9f, RZ, 0xc0, !PT ;  /* 0x0000009f00ff7812 */ /* 0x000fda000780c0ff */
[----:B------:R-:W-:Y:S05]  /*10ee0*/  @!P0 BRA `(.L_x_62) ;  /* 0x0000000000408947 */ /* 0x000fea0003800000 */
[----:B------:R-:W-:Y:S01]  /*10ef0*/  MOV R0, 0x0 ;  /* 0x0000000000007802 */ /* 0x000fe20000000f00 */
[----:B------:R-:W-:Y:S01]  /*10f00*/  ULDC.64 UR4, c[0x4][0x68] ;  /* 0x01001a0000047ab9 */ /* 0x000fe20000000a00 */
[----:B------:R-:W-:Y:S01]  /*10f10*/  ULDC.64 UR6, c[0x4][0x8] ;  /* 0x0100020000067ab9 */ /* 0x000fe20000000a00 */
[----:B------:R-:W-:Y:S01]  /*10f20*/  IMAD.U32 R4, RZ, RZ, UR4 ;  /* 0x00000004ff047e24 */ /* 0x000fe2000f8e00ff */
[----:B---3--:R2:W3:Y:S01]  /*10f30*/  LDC.64 R2, c[0x4][R0] ;  /* 0x0100000000027b82 */ /* 0x0084e20000000a00 */
[----:B------:R-:W-:Y:S01]  /*10f40*/  MOV R5, UR5 ;  /* 0x0000000500057c02 */ /* 0x000fe20008000f00 */
[----:B------:R-:W-:Y:S01]  /*10f50*/  ULDC.64 UR4, c[0x4][0x70] ;  /* 0x01001c0000047ab9 */ /* 0x000fe20000000a00 */
[----:B-1----:R-:W-:Y:S01]  /*10f60*/  IMAD.U32 R10, RZ, RZ, UR6 ;  /* 0x00000006ff0a7e24 */ /* 0x002fe2000f8e00ff */
[----:B------:R-:W-:Y:S01]  /*10f70*/  MOV R7, UR5 ;  /* 0x0000000500077c02 */ /* 0x000fe20008000f00 */
[----:B------:R-:W-:Y:S01]  /*10f80*/  IMAD.U32 R6, RZ, RZ, UR4 ;  /* 0x00000004ff067e24 */ /* 0x000fe2000f8e00ff */
[----:B------:R-:W-:Y:S01]  /*10f90*/  MOV R11, UR7 ;  /* 0x00000007000b7c02 */ /* 0x000fe20008000f00 */
[----:B------:R-:W-:Y:S01]  /*10fa0*/  IMAD.MOV.U32 R8, RZ, RZ, 0x70 ;  /* 0x00000070ff087424 */ /* 0x000fe200078e00ff */
[----:B------:R-:W-:Y:S01]  /*10fb0*/  MOV R12, 0x1 ;  /* 0x00000001000c7802 */ /* 0x000fe20000000f00 */
[----:B--2---:R-:W-:-:S07]  /*10fc0*/  IMAD.MOV.U32 R13, RZ, RZ, RZ ;  /* 0x000000ffff0d7224 */ /* 0x004fce00078e00ff */
[----:B------:R-:W-:-:S07]  /*10fd0*/  LEPC R20, `(.L_x_62) ;  /* 0x000000001014794e */ /* 0x000fce0000000000 */
[----:B---3--:R-:W-:Y:S05]  /*10fe0*/  CALL.ABS.NOINC R2 ;  /* 0x0000000002007343 */ /* 0x008fea0003c00000 */
.L_x_62:
[----:B------:R-:W-:Y:S01]  /*10ff0*/  MOV R19, UR38 ;  /* 0x0000002600137c02 */ /* 0x000fe20008000f00 */
[----:B------:R-:W-:-:S04]  /*11000*/  IMAD.U32 R0, RZ, RZ, UR36 ;  /* 0x00000024ff007e24 */ /* 0x000fc8000f8e00ff */
[----:B------:R-:W-:-:S05]  /*11010*/  IMAD R19, R0, 0x900, R19 ;  /* 0x0000090000137824 */ /* 0x000fca00078e0213 */
[----:B------:R-:W-:-:S04]  /*11020*/  IADD3 R0, R19, -0x900, RZ ;  /* 0xfffff70013007810 */ /* 0x000fc80007ffe0ff */
        /* <DEDUP_REMOVED lines=18> */
.L_x_63:
[----:B------:R-:W2:Y:S01]  /*11150*/  S2R R4, SR_TID.X ;  /* 0x0000000000047919 */ /* 0x000ea20000002100 */
[----:B------:R-:W-:Y:S01]  /*11160*/  ULDC.64 UR4, c[0x0][0x730] ;  /* 0x0001cc0000047ab9 */ /* 0x000fe20000000a00 */
[----:B------:R-:W-:Y:S01]  /*11170*/  IADD3 R16, R16, 0x1f, RZ ;  /* 0x0000001f10107810 */ /* 0x000fe20007ffe0ff */
[----:B------:R-:W-:Y:S01]  /*11180*/  IMAD R5, R17, 0x10, R18 ;  /* 0x0000001011057824 */ /* 0x000fe200078e0212 */
[----:B------:R-:W-:-:S04]  /*11190*/  ISETP.NE.U32.AND P0, PT, RZ, UR4, PT ;  /* 0x00000004ff007c0c */ /* 0x000fc8000bf05070 */
[----:B------:R-:W-:-:S13]  /*111a0*/  ISETP.NE.AND.EX P0, PT, RZ, UR5, PT, P0 ;  /* 0x00000005ff007c0c */ /* 0x000fda000bf05300 */
[----:B------:R-:W4:Y:S01]  /*111b0*/  @P0 LDC R22, c[0x0][0x720] ;  /* 0x0001c800ff160b82 */ /* 0x000f220000000800 */
[----:B------:R-:W-:Y:S02]  /*111c0*/  ISETP.GT.U32.AND P0, PT, R16, 0x3e, PT ;  /* 0x0000003e1000780c */ /* 0x000fe40003f04070 */
[----:B--2---:R-:W-:Y:S02]  /*111d0*/  SHF.L.U32 R0, R4, 0x4, RZ ;  /* 0x0000000404007819 */ /* 0x004fe400000006ff */
[----:B---3--:R-:W-:Y:S02]  /*111e0*/  SHF.R.U32.HI R3, RZ, 0x1, R4 ;  /* 0x00000001ff037819 */ /* 0x008fe40000011604 */
[C---:B------:R-:W-:Y:S02]  /*111f0*/  LOP3.LUT R2, R0.reuse, 0x40, RZ, 0xc0, !PT ;  /* 0x0000004000027812 */ /* 0x040fe400078ec0ff */
[----:B------:R-:W-:Y:S02]  /*11200*/  LOP3.LUT R0, R0, 0x80, RZ, 0xc0, !PT ;  /* 0x0000008000007812 */ /* 0x000fe400078ec0ff */
[----:B------:R-:W-:Y:S01]  /*11210*/  LOP3.LUT R2, R2, 0x8, R3, 0xf8, !PT ;  /* 0x0000000802027812 */ /* 0x000fe200078ef803 */
[----:B------:R-:W-:Y:S01]  /*11220*/  IMAD.SHL.U32 R3, R4, 0x2, RZ ;  /* 0x0000000204037824 */ /* 0x000fe200078e00ff */
[----:B------:R-:W-:Y:S01]  /*11230*/  LEA R5, R5, R0, 0x4 ;  /* 0x0000000005057211 */ /* 0x000fe200078e20ff */
[----:B----4-:R-:W-:-:S03]  /*11240*/  FMUL R0, R23, R22 ;  /* 0x0000001617007220 */ /* 0x010fc60000400000 */
[----:B------:R-:W-:Y:S01]  /*11250*/  LOP3.LUT R2, R2, 0x8, R3, 0x78, !PT ;  /* 0x0000000802027812 */ /* 0x000fe200078e7803 */
[-C--:B------:R-:W-:Y:S01]  /*11260*/  FMUL R3, R153, R22.reuse ;  /* 0x0000001699037220 */ /* 0x080fe20000400000 */
[-C--:B------:R-:W-:Y:S01]  /*11270*/  FMUL R4, R27, R22.reuse ;  /* 0x000000161b047220 */ /* 0x080fe20000400000 */
[-C--:B------:R-:W-:Y:S01]  /*11280*/  FMUL R7, R155, R22.reuse ;  /* 0x000000169b077220 */ /* 0x080fe20000400000 */
[-C--:B------:R-:W-:Y:S01]  /*11290*/  FMUL R6, R25, R22.reuse ;  /* 0x0000001619067220 */ /* 0x080fe20000400000 */
[-C--:B------:R-:W-:Y:S01]  /*112a0*/  FMUL R9, R157, R22.reuse ;  /* 0x000000169d097220 */ /* 0x080fe20000400000 */
[-C--:B------:R-:W-:Y:S01]  /*112b0*/  FMUL R8, R29, R22.reuse ;  /* 0x000000161d087220 */ /* 0x080fe20000400000 */
[----:B------:R-:W-:Y:S01]  /*112c0*/  FMUL R11, R159, R22 ;  /* 0x000000169f0b7220 */ /* 0x000fe20000400000 */
[----:B------:R-:W-:Y:S01]  /*112d0*/  IMAD.IADD R2, R2, 0x1, R5 ;  /* 0x0000000102027824 */ /* 0x000fe200078e0205 */
[----:B------:R-:W-:Y:S02]  /*112e0*/  F2FP.BF16.F32.PACK_AB R12, R3, R0 ;  /* 0x00000000030c723e */ /* 0x000fe400000010ff */
[----:B------:R-:W-:-:S02]  /*112f0*/  F2FP.BF16.F32.PACK_AB R13, R7, R4 ;  /* 0x00000004070d723e */ /* 0x000fc400000010ff */
[----:B------:R-:W-:Y:S02]  /*11300*/  F2FP.BF16.F32.PACK_AB R14, R9, R6 ;  /* 0x00000006090e723e */ /* 0x000fe400000010ff */
[----:B-1----:R-:W-:Y:S01]  /*11310*/  F2FP.BF16.F32.PACK_AB R15, R11, R8 ;  /* 0x000000080b0f723e */ /* 0x002fe200000010ff */
[----:B------:R-:W-:Y:S06]  /*11320*/  @P0 BRA `(.L_x_64) ;  /* 0x0000000000040947 */ /* 0x000fec0003800000 */
[----:B------:R-:W-:-:S04]  /*11330*/  DEPBAR.LE SB0, 0x0 ;  /* 0x000080000000791a */ /* 0x000fc80000000000 */
.L_x_64:
[----:B------:R-:W-:Y:S05]  /*11340*/  WARPSYNC.ALL ;  /* 0x0000000000007948 */ /* 0x000fea0003800000 */
[----:B------:R-:W-:Y:S01]  /*11350*/  BAR.SYNC.DEFER_BLOCKING 0x1, 0x80 ;  /* 0x0042000000007b1d */ /* 0x000fe20000010000 */
[----:B------:R-:W-:-:S05]  /*11360*/  LEA R2, R2, R19, 0x1 ;  /* 0x0000001302027211 */ /* 0x000fca00078e08ff */
[----:B------:R-:W-:Y:S01]  /*11370*/  BSSY B0, `(.L_x_65) ;  /* 0x0000015000007945 */ /* 0x000fe20003800000 */
[----:B------:R1:W-:Y:S01]  /*11380*/  STSM.16.M88.4 [R2+-0x900], R12 ;  /* 0xfff7000c02007844 */ /* 0x0003e20000000200 */
[----:B------:R-:W-:Y:S01]  /*11390*/  @!PT LDS RZ, [RZ] ;  /* 0x00000000fffff984 */ /* 0x000fe20000000800 */
[----:B------:R-:W-:Y:S01]  /*113a0*/  @!PT LDS RZ, [RZ] ;  /* 0x00000000fffff984 */ /* 0x000fe20000000800 */
[----:B------:R-:W-:Y:S01]  /*113b0*/  @!PT LDS RZ, [RZ] ;  /* 0x00000000fffff984 */ /* 0x000fe20000000800 */
[----:B------:R-:W-:Y:S01]  /*113c0*/  @!PT LDS RZ, [RZ] ;  /* 0x00000000fffff984 */ /* 0x000fe20000000800 */
[----:B------:R2:W-:Y:S06]  /*113d0*/  MEMBAR.ALL.CTA ;  /* 0x0000000000007992 */ /* 0x0005ec0000008000 */
[----:B--2---:R-:W2:Y:S02]  /*113e0*/  FENCE.VIEW.ASYNC.S ;  /* 0x00000000000073c6 */ /* 0x004ea40000000000 */
[----:B--2---:R-:W-:Y:S06]  /*113f0*/  BAR.SYNC.DEFER_BLOCKING 0x1, 0x80 ;  /* 0x0042000000007b1d */ /* 0x004fec0000010000 */
[----:B------:R-:W-:Y:S05]  /*11400*/  @P0 BRA `(.L_x_66) ;  /* 0x00000000002c0947 */ /* 0x000fea0003800000 */
[----:B------:R-:W-:Y:S01]  /*11410*/  S2UR UR12, SR_CTAID.Z ;  /* 0x00000000000c79c3 */ /* 0x000fe20000002700 */
[----:B------:R-:W-:Y:S01]  /*11420*/  R2UR UR8, R19 ;  /* 0x00000000130872ca */ /* 0x000fe200000e0000 */
[----:B------:R-:W-:Y:S01]  /*11430*/  ULDC.64 UR4, c[0x0][0x198] ;  /* 0x0000660000047ab9 */ /* 0x000fe20000000a00 */
[----:B------:R-:W-:Y:S02]  /*11440*/  USHF.L.U32 UR10, UR37, 0x6, URZ ;  /* 0x00000006250a7899 */ /* 0x000fe4000800063f */
[----:B------:R-:W-:Y:S01]  /*11450*/  UIADD3 UR4, UP0, UR4, 0x670, URZ ;  /* 0x0000067004047890 */ /* 0x000fe2000ff1e03f */
[----:B------:R-:W-:Y:S02]  /*11460*/  UMOV UR9, URZ ;  /* 0x0000003f00097c82 */ /* 0x000fe40008000000 */
[----:B------:R-:W2:Y:S01]  /*11470*/  S2UR UR11, SR_CTAID.Y ;  /* 0x00000000000b79c3 */ /* 0x000ea20000002600 */
[----:B------:R-:W-:-:S05]  /*11480*/  UIADD3.X UR5, URZ, UR5, URZ, UP0, !UPT ;  /* 0x000000053f057290 */ /* 0x000fca00087fe43f */
[----:B------:R-:W-:-:S09]  /*11490*/  UIADD3 UR8, UR8, -0x900, URZ ;  /* 0xfffff70008087890 */ /* 0x000fd2000fffe03f */
[----:B--2---:R2:W-:Y:S02]  /*114a0*/  UTMASTG.4D [UR8], [UR4] ;  /* 0x00000008040073b5 */ /* 0x0045e40008018000 */
[----:B--2---:R0:W-:Y:S02]  /*114b0*/  UTMACMDFLUSH ;  /* 0x00000000000079b7 */ /* 0x0041e40000000000 */
.L_x_66:
[----:B------:R-:W-:Y:S05]  /*114c0*/  BSYNC B0 ;  /* 0x0000000000007941 */ /* 0x000fea0003800000 */
.L_x_65:
[----:B------:R-:W-:Y:S01]  /*114d0*/  UIADD3 UR36, UR36, -0x1, URZ ;  /* 0xffffffff24247890 */ /* 0x000fe2000fffe03f */
[----:B------:R-:W-:-:S04]  /*114e0*/  DEPBAR.LE SB0, 0x0 ;  /* 0x000080000000791a */ /* 0x000fc80000000000 */
[----:B------:R-:W-:-:S04]  /*114f0*/  USHF.L.U32 UR4, UR36, 0x3, URZ ;  /* 0x0000000324047899 */ /* 0x000fc8000800063f */
[----:B------:R-:W-:-:S04]  /*11500*/  ULOP3.LUT UR4, UR4, 0x8, URZ, 0xe2, !UPT ;  /* 0x0000000804047892 */ /* 0x000fc8000f8ee23f */
[----:B------:R-:W-:-:S06]  /*11510*/  ULOP3.LUT UR4, UR4, 0x18, URZ, 0x3c, !UPT ;  /* 0x0000001804047892 */ /* 0x000fcc000f8e3c3f */
[----:B------:R-:W-:-:S04]  /*11520*/  IMAD.U32 R0, RZ, RZ, UR4 ;  /* 0x00000004ff007e24 */ /* 0x000fc8000f8e00ff */
[----:B------:R-:W-:Y:S01]  /*11530*/  SYNCS.ARRIVE.TRANS64.A1T0 RZ, [R0+UR38+0xb090], RZ ;  /* 0x00b090ff00ff79a7 */ /* 0x000fe20008100026 */
[----:B------:R-:W-:Y:S05]  /*11540*/  EXIT ;  /* 0x000000000000794d */ /* 0x000fea0003800000 */
.L_x_6:
[----:B------:R-:W-:-:S08]  /*11550*/  UISETP.NE.AND UP0, UPT, UR10, 0x1, UPT ;  /* 0x000000010a00788c */ /* 0x000fd0000bf05270 */
[----:B------:R-:W1:-:S00]  /*11560*/  USETMAXREG.DEALLOC.CTAPOOL 0x18 ;  /* 0x00000018000079c8 */ /* 0x000e4000080e0500 */
[----:B------:R-:W-:-:S13]  /*11570*/  PLOP3.LUT P0, PT, PT, PT, UP0, 0x80, 0x0 ;  /* 0x000000000000781c */ /* 0x000fda0003f0f008 */
[----:B------:R-:W-:Y:S05]  /*11580*/  @P0 EXIT ;  /* 0x000000000000094d */ /* 0x000fea0003800000 */
[----:B------:R-:W2:Y:S01]  /*11590*/  S2UR UR11, SR_CTAID.X ;  /* 0x00000000000b79c3 */ /* 0x000ea20000002500 */
[----:B------:R-:W-:Y:S01]  /*115a0*/  ULDC UR4, c[0x0][0x28c] ;  /* 0x0000a30000047ab9 */ /* 0x000fe20000000800 */
[----:B------:R-:W-:Y:S01]  /*115b0*/  ELECT P3, URZ, PT ;  /* 0x00000000003f782f */ /* 0x000fe20003860000 */
[----:B------:R-:W-:Y:S01]  /*115c0*/  BSSY B0, `(.L_x_67) ;  /* 0x0000030000007945 */ /* 0x000fe20003800000 */
[----:B------:R-:W-:Y:S01]  /*115d0*/  UIADD3 UR5, UR4, 0xff, URZ ;  /* 0x000000ff04057890 */ /* 0x000fe2000fffe03f */
[----:B-1----:R-:W-:Y:S02]  /*115e0*/  CS2R R2, SRZ ;  /* 0x0000000000027805 */ /* 0x002fe4000001ff00 */
[----:B------:R-:W-:Y:S01]  /*115f0*/  MOV R7, RZ ;  /* 0x000000ff00077202 */ /* 0x000fe20000000f00 */
[----:B------:R-:W-:Y:S01]  /*11600*/  USHF.R.S32.HI UR7, URZ, 0x1f, UR5 ;  /* 0x0000001f3f077899 */ /* 0x000fe20008011405 */
[----:B------:R-:W1:Y:S03]  /*11610*/  S2UR UR20, SR_CTAID.Y ;  /* 0x00000000001479c3 */ /* 0x000e660000002600 */
[----:B------:R-:W-:-:S04]  /*11620*/  ULEA.HI UR7, UR7, UR5, URZ, 0x8 ;  /* 0x0000000507077291 */ /* 0x000fc8000f8f403f */
[----:B------:R-:W-:Y:S01]  /*11630*/  USHF.R.S32.HI UR7, URZ, 0x8, UR7 ;  /* 0x000000083f077899 */ /* 0x000fe20008011407 */
[----:B------:R-:W3:Y:S01]  /*11640*/  S2UR UR21, SR_CTAID.Z ;  /* 0x00000000001579c3 */ /* 0x000ee20000002700 */
[----:B--2---:R-:W-:-:S04]  /*11650*/  USHF.L.U32 UR11, UR11, 0x7, URZ ;  /* 0x000000070b0b7899 */ /* 0x004fc8000800063f */
[----:B------:R-:W-:-:S04]  /*11660*/  UIADD3 UR4, UR11, 0x17f, URZ ;  /* 0x0000017f0b047890 */ /* 0x000fc8000fffe03f */
[----:B------:R-:W-:-:S04]  /*11670*/  USHF.R.U32.HI UR4, URZ, 0x8, UR4 ;  /* 0x000000083f047899 */ /* 0x000fc80008011604 */
[----:B------:R-:W-:-:S04]  /*11680*/  UISETP.LT.AND UP0, UPT, UR4, UR7, UPT ;  /* 0x000000070400728c */ /* 0x000fc8000bf01270 */
[----:B------:R-:W-:Y:S01]  /*11690*/  USEL UR4, UR4, UR7, UP0 ;  /* 0x0000000704047287 */ /* 0x000fe20008000000 */
[----:B-1-3--:R-:W-:Y:S11]  /*116a0*/  @!P3 BRA `(.L_x_68) ;  /* 0x000000000084b947 */ /* 0x00aff60003800000 */
[----:B------:R-:W1:Y:S01]  /*116b0*/  S2R R4, SR_CgaCtaId ;  /* 0x0000000000047919 */ /* 0x000e620000008800 */
[----:B------:R-:W-:Y:S01]  /*116c0*/  MOV R3, 0x400 ;  /* 0x0000040000037802 */ /* 0x000fe20000000f00 */
[----:B------:R-:W-:-:S03]  /*116d0*/  IMAD.MOV.U32 R5, RZ, RZ, 0x1 ;  /* 0x00000001ff057424 */ /* 0x000fc600078e00ff */
[----:B-1----:R-:W-:Y:S02]  /*116e0*/  LEA R4, R4, R3, 0x18 ;  /* 0x0000000304047211 */ /* 0x002fe400078ec0ff */
[----:B------:R-:W-:-:S04]  /*116f0*/  SHF.L.U32 R3, R5, 0x1f, RZ ;  /* 0x0000001f05037819 */ /* 0x000fc800000006ff */
[----:B------:R-:W1:Y:S02]  /*11700*/  SYNCS.PHASECHK.TRANS64.TRYWAIT P0, [R4+URZ+0xb060], R3 ;  /* 0x00b06003040075a7 */ /* 0x000e64000800017f */
[----:B-1----:R-:W-:Y:S05]  /*11710*/  @!P0 BRA `(.L_x_69) ;  /* 0x0000001000848947 */ /* 0x002fea0003800000 */
.L_x_106:
[----:B------:R-:W-:Y:S01]  /*11720*/  ULOP3.LUT UR5, UR6, 0x2, URZ, 0xfc, !UPT ;  /* 0x0000000206057892 */ /* 0x000fe2000f8efc3f */
[----:B-1----:R-:W-:-:S03]  /*11730*/  @P2 MOV R3, 0x800 ;  /* 0x0000080000032802 */ /* 0x002fc60000000f00 */
[----:B------:R-:W-:Y:S01]  /*11740*/  UPRMT UR5, UR5, 0x9910, URZ ;  /* 0x0000991005057896 */ /* 0x000fe2000800003f */
[----:B------:R1:W-:Y:S03]  /*11750*/  @P2 SYNCS.ARRIVE.TRANS64 RZ, [R4+URZ+0xb050], R3 ;  /* 0x00b0500304ff29a7 */ /* 0x0003e6000800003f */
[----:B------:R-:W-:-:S06]  /*11760*/  UISETP.NE.AND UP0, UPT, UR5, 0x2, UPT ;  /* 0x000000020500788c */ /* 0x000fcc000bf05270 */
[----:B------:R-:W-:-:S13]  /*11770*/  PLOP3.LUT P0, PT, PT, PT, UP0, 0x80, 0x0 ;  /* 0x000000000000781c */ /* 0x000fda0003f0f008 */
[----:B-1----:R-:W-:Y:S05]  /*11780*/  @P0 BRA `(.L_x_70) ;  /* 0x0000000000040947 */ /* 0x002fea0003800000 */
[----:B------:R-:W-:Y:S01]  /*11790*/  BPT.TRAP 0x1 ;  /* 0x000000040000795c */ /* 0x000fe20000300000 */
.L_x_70:
[----:B------:R-:W-:-:S04]  /*117a0*/  LOP3.LUT P0, RZ, R0, 0x1f, RZ, 0xc0, !PT ;  /* 0x0000001f00ff7812 */ /* 0x000fc8000780c0ff */
[----:B------:R-:W-:-:S13]  /*117b0*/  PLOP3.LUT P0, PT, P0, P2, PT, 0x2a, 0x0 ;  /* 0x000000000000781c */ /* 0x000fda0000704572 */
[----:B------:R-:W-:Y:S05]  /*117c0*/  @P0 BRA `(.L_x_71) ;  /* 0x0000000000040947 */ /* 0x000fea0003800000 */
[----:B------:R-:W-:Y:S01]  /*117d0*/  BPT.TRAP 0x1 ;  /* 0x000000040000795c */ /* 0x000fe20000300000 */
.L_x_71:
[----:B------:R-:W-:Y:S01]  /*117e0*/  R2UR UR8, R4 ;  /* 0x00000000040872ca */ /* 0x000fe200000e0000 */
[----:B------:R-:W-:Y:S01]  /*117f0*/  ULDC.64 UR12, c[0x0][0x198] ;  /* 0x00006600000c7ab9 */ /* 0x000fe20000000a00 */
[----:B------:R-:W-:Y:S01]  /*11800*/  UMOV UR16, 0x0 ;  /* 0x0000000000107882 */ /* 0x000fe20000000000 */
[----:B------:R-:W-:Y:S01]  /*11810*/  UIADD3 UR14, UP0, UR12, 0xf0, URZ ;  /* 0x000000f00c0e7890 */ /* 0x000fe2000ff1e03f */
[----:B------:R-:W-:Y:S01]  /*11820*/  IMAD.MOV.U32 R3, RZ, RZ, 0x1 ;  /* 0x00000001ff037424 */ /* 0x000fe200078e00ff */
[----:B------:R-:W-:Y:S01]  /*11830*/  UMOV UR17, 0x10000000 ;  /* 0x1000000000117882 */ /* 0x000fe20000000000 */
[----:B------:R-:W-:Y:S01]  /*11840*/  UMOV UR10, URZ ;  /* 0x0000003f000a7c82 */ /* 0x000fe20008000000 */
[----:B------:R-:W-:Y:S01]  /*11850*/  UIADD3.X UR15, URZ, UR13, URZ, UP0, !UPT ;  /* 0x0000000d3f0f7290 */ /* 0x000fe200087fe43f */
[----:B------:R-:W-:Y:S01]  /*11860*/  MOV R7, 0x40 ;  /* 0x0000004000077802 */ /* 0x000fe20000000f00 */
[----:B------:R-:W-:Y:S01]  /*11870*/  UMOV UR12, UR20 ;  /* 0x00000014000c7c82 */ /* 0x000fe20008000000 */
[----:B------:R-:W-:-:S03]  /*11880*/  UMOV UR13, UR21 ;  /* 0x00000015000d7c82 */ /* 0x000fc60008000000 */
[----:B------:R-:W-:-:S09]  /*11890*/  UIADD3 UR9, UR8, 0xb050, URZ ;  /* 0x0000b05008097890 */ /* 0x000fd2000fffe03f */
[----:B------:R1:W-:Y:S02]  /*118a0*/  UTMALDG.4D [UR8], [UR14], desc[UR16] ;  /* 0x000010080e0075b4 */ /* 0x0003e40008019000 */
[----:B-1----:R-:W-:Y:S01]  /*118b0*/  NOP ;  /* 0x0000000000007918 */ /* 0x002fe20000000000 */
.L_x_68:
[----:B------:R-:W-:Y:S05]  /*118c0*/  BSYNC B0 ;  /* 0x0000000000007941 */ /* 0x000fea0003800000 */
.L_x_67:
[----:B------:R-:W-:Y:S01]  /*118d0*/  ISETP.LT.AND P4, PT, RZ, UR4, P3 ;  /* 0x00000004ff007c0c */ /* 0x000fe20009f81270 */
[----:B------:R-:W-:-:S12]  /*118e0*/  BSSY B0, `(.L_x_72) ;  /* 0x0000022000007945 */ /* 0x000fd80003800000 */
[----:B------:R-:W-:Y:S05]  /*118f0*/  @!P4 BRA `(.L_x_73) ;  /* 0x000000000080c947 */ /* 0x000fea0003800000 */
[----:B------:R-:W1:Y:S01]  /*11900*/  S2R R5, SR_CgaCtaId ;  /* 0x0000000000057919 */ /* 0x000e620000008800 */
[----:B------:R-:W-:-:S04]  /*11910*/  MOV R2, 0x400 ;  /* 0x0000040000027802 */ /* 0x000fc80000000f00 */
[----:B-1----:R-:W-:Y:S01]  /*11920*/  LEA R5, R5, R2, 0x18 ;  /* 0x0000000205057211 */ /* 0x002fe200078ec0ff */
[----:B------:R-:W-:-:S05]  /*11930*/  IMAD.MOV.U32 R2, RZ, RZ, 0x1 ;  /* 0x00000001ff027424 */ /* 0x000fca00078e00ff */
[----:B------:R-:W-:-:S04]  /*11940*/  SHF.L.U32 R2, R2, 0x1f, RZ ;  /* 0x0000001f02027819 */ /* 0x000fc800000006ff */
[----:B------:R-:W1:Y:S02]  /*11950*/  SYNCS.PHASECHK.TRANS64.TRYWAIT P0, [R5+URZ+0xb028], R2 ;  /* 0x00b02802050075a7 */ /* 0x000e64000800017f */
[----:B-1----:R-:W-:Y:S05]  /*11960*/  @!P0 BRA `(.L_x_74) ;  /* 0x0000001000048947 */ /* 0x002fea0003800000 */
.L_x_107:
        /* <DEDUP_REMOVED lines=8> */
.L_x_75:
[----:B------:R-:W-:-:S04]  /*119f0*/  LOP3.LUT P0, RZ, R0, 0x1f, RZ, 0xc0, !PT ;  /* 0x0000001f00ff7812 */ /* 0x000fc8000780c0ff */
[----:B------:R-:W-:-:S13]  /*11a00*/  PLOP3.LUT P0, PT, P0, P2, PT, 0x2a, 0x0 ;  /* 0x000000000000781c */ /* 0x000fda0000704572 */
[----:B------:R-:W-:Y:S05]  /*11a10*/  @P0 BRA `(.L_x_76) ;  /* 0x0000000000040947 */ /* 0x000fea0003800000 */
[----:B------:R-:W-:Y:S01]  /*11a20*/  BPT.TRAP 0x1 ;  /* 0x000000040000795c */ /* 0x000fe20000300000 */
.L_x_76:
        /* <DEDUP_REMOVED lines=8> */
[----:B------:R-:W-:-:S05]  /*11ab0*/  UMOV UR19, URZ ;  /* 0x0000003f00137c82 */ /* 0x000fca0008000000 */
[----:B------:R-:W-:Y:S02]  /*11ac0*/  UIADD3 UR16, UR17, 0x1000, URZ ;  /* 0x0000100011107890 */ /* 0x000fe4000fffe03f */
[----:B------:R-:W-:-:S09]  /*11ad0*/  UIADD3 UR17, UR17, 0xb000, URZ ;  /* 0x0000b00011117890 */ /* 0x000fd2000fffe03f */
[----:B------:R1:W-:Y:S02]  /*11ae0*/  UTMALDG.4D [UR16], [UR8], desc[UR12] ;  /* 0x00000c10080075b4 */ /* 0x0003e40008019000 */
[----:B-1----:R-:W-:Y:S01]  /*11af0*/  NOP ;  /* 0x0000000000007918 */ /* 0x002fe20000000000 */
.L_x_73:
[----:B------:R-:W-:Y:S05]  /*11b00*/  BSYNC B0 ;  /* 0x0000000000007941 */ /* 0x000fea0003800000 */
.L_x_72:
[----:B------:R-:W-:Y:S04]  /*11b10*/  BSSY B0, `(.L_x_77) ;  /* 0x0000025000007945 */ /* 0x000fe80003800000 */
[----:B------:R-:W-:Y:S05]  /*11b20*/  @!P3 BRA `(.L_x_78) ;  /* 0x00000000008cb947 */ /* 0x000fea0003800000 */
[----:B------:R-:W1:Y:S01]  /*11b30*/  S2R R5, SR_CgaCtaId ;  /* 0x0000000000057919 */ /* 0x000e620000008800 */
[----:B------:R-:W-:-:S04]  /*11b40*/  MOV R4, 0x400 ;  /* 0x0000040000047802 */ /* 0x000fc80000000f00 */
[----:B-1----:R-:W-:Y:S02]  /*11b50*/  LEA R6, R5, R4, 0x18 ;  /* 0x0000000405067211 */ /* 0x002fe400078ec0ff */
[----:B------:R-:W-:-:S03]  /*11b60*/  MOV R5, 0x1 ;  /* 0x0000000100057802 */ /* 0x000fc60000000f00 */
[----:B------:R-:W-:Y:S01]  /*11b70*/  IMAD R4, R3, 0x8, R6 ;  /* 0x0000000803047824 */ /* 0x000fe200078e0206 */
[----:B------:R-:W-:-:S04]  /*11b80*/  SHF.L.U32 R5, R5, 0x1f, RZ ;  /* 0x0000001f05057819 */ /* 0x000fc800000006ff */
[----:B------:R-:W1:Y:S02]  /*11b90*/  SYNCS.PHASECHK.TRANS64.TRYWAIT P0, [R4+URZ+0xb060], R5 ;  /* 0x00b06005040075a7 */ /* 0x000e64000800017f */
[----:B-1----:R-:W-:Y:S05]  /*11ba0*/  @!P0 BRA `(.L_x_79) ;  /* 0x0000000c00888947 */ /* 0x002fea0003800000 */
.L_x_108:
        /* <DEDUP_REMOVED lines=8> */
.L_x_80:
[----:B------:R-:W-:-:S04]  /*11c30*/  LOP3.LUT P0, RZ, R0, 0x1f, RZ, 0xc0, !PT ;  /* 0x0000001f00ff7812 */ /* 0x000fc8000780c0ff */
[----:B------:R-:W-:-:S13]  /*11c40*/  PLOP3.LUT P0, PT, P0, P2, PT, 0x2a, 0x0 ;  /* 0x000000000000781c */ /* 0x000fda0000704572 */
[----:B------:R-:W-:Y:S05]  /*11c50*/  @P0 BRA `(.L_x_81) ;  /* 0x0000000000040947 */ /* 0x000fea0003800000 */
[----:B------:R-:W-:Y:S01]  /*11c60*/  BPT.TRAP 0x1 ;  /* 0x000000040000795c */ /* 0x000fe20000300000 */
.L_x_81:
[----:B------:R-:W-:Y:S01]  /*11c70*/  R2UR UR16, R3 ;  /* 0x00000000031072ca */ /* 0x000fe200000e0000 */
[----:B------:R-:W-:Y:S01]  /*11c80*/  ULDC.64 UR8, c[0x0][0x198] ;  /* 0x0000660000087ab9 */ /* 0x000fe20000000a00 */
[----:B------:R-:W-:Y:S01]  /*11c90*/  R2UR UR5, R6 ;  /* 0x00000000060572ca */ /* 0x000fe200000e0000 */
[----:B------:R-:W-:Y:S01]  /*11ca0*/  UIADD3 UR8, UP0, UR8, 0xf0, URZ ;  /* 0x000000f008087890 */ /* 0x000fe2000ff1e03f */
[----:B------:R-:W-:Y:S01]  /*11cb0*/  R2UR UR19, R7 ;  /* 0x00000000071372ca */ /* 0x000fe200000e0000 */
[----:B------:R-:W-:Y:S01]  /*11cc0*/  UMOV UR12, 0x0 ;  /* 0x00000000000c7882 */ /* 0x000fe20000000000 */
[----:B------:R-:W-:Y:S01]  /*11cd0*/  R2UR UR17, R4 ;  /* 0x00000000041172ca */ /* 0x000fe200000e0000 */
[----:B------:R-:W-:Y:S01]  /*11ce0*/  UIADD3.X UR9, URZ, UR9, URZ, UP0, !UPT ;  /* 0x000000093f097290 */ /* 0x000fe200087fe43f */
[----:B------:R-:W-:Y:S01]  /*11cf0*/  UMOV UR13, 0x10000000 ;  /* 0x10000000000d7882 */ /* 0x000fe20000000000 */
[----:B------:R-:W-:-:S06]  /*11d00*/  UMOV UR18, URZ ;  /* 0x0000003f00127c82 */ /* 0x000fcc0008000000 */
[----:B------:R-:W-:Y:S02]  /*11d10*/  ULEA UR16, UR16, UR5, 0xb ;  /* 0x0000000510107291 */ /* 0x000fe4000f8e583f */
[----:B------:R-:W-:Y:S02]  /*11d20*/  UIADD3 UR19, UR11, UR19, URZ ;  /* 0x000000130b137290 */ /* 0x000fe4000fffe03f */
[----:B------:R-:W-:-:S09]  /*11d30*/  UIADD3 UR17, UR17, 0xb050, URZ ;  /* 0x0000b05011117890 */ /* 0x000fd2000fffe03f */
[----:B------:R1:W-:Y:S02]  /*11d40*/  UTMALDG.4D [UR16], [UR8], desc[UR12] ;  /* 0x00000c10080075b4 */ /* 0x0003e40008019000 */
[----:B-1----:R-:W-:Y:S01]  /*11d50*/  NOP ;  /* 0x0000000000007918 */ /* 0x002fe20000000000 */
.L_x_78:
[----:B------:R-:W-:Y:S05]  /*11d60*/  BSYNC B0 ;  /* 0x0000000000007941 */ /* 0x000fea0003800000 */
.L_x_77:
[----:B------:R-:W-:Y:S01]  /*11d70*/  BSSY B0, `(.L_x_82) ;  /* 0x0000027000007945 */ /* 0x000fe20003800000 */
[----:B------:R-:W-:-:S03]  /*11d80*/  IMAD.MOV.U32 R8, RZ, RZ, RZ ;  /* 0x000000ffff087224 */ /* 0x000fc600078e00ff */
        /* <DEDUP_REMOVED lines=9> */
.L_x_109:
        /* <DEDUP_REMOVED lines=8> */
.L_x_85:
[----:B------:R-:W-:-:S04]  /*11ea0*/  LOP3.LUT P0, RZ, R0, 0x1f, RZ, 0xc0, !PT ;  /* 0x0000001f00ff7812 */ /* 0x000fc8000780c0ff */
[----:B------:R-:W-:-:S13]  /*11eb0*/  PLOP3.LUT P0, PT, P0, P2, PT, 0x2a, 0x0 ;  /* 0x000000000000781c */ /* 0x000fda0000704572 */
[----:B------:R-:W-:Y:S05]  /*11ec0*/  @P0 BRA `(.L_x_86) ;  /* 0x0000000000040947 */ /* 0x000fea0003800000 */
[----:B------:R-:W-:Y:S01]  /*11ed0*/  BPT.TRAP 0x1 ;  /* 0x000000040000795c */ /* 0x000fe20000300000 */
.L_x_86:
[C---:B------:R-:W-:Y:S01]  /*11ee0*/  IMAD R5, R2.reuse, 0x2000, R5 ;  /* 0x0000200002057824 */ /* 0x040fe200078e0205 */
[----:B------:R-:W-:Y:S01]  /*11ef0*/  R2UR UR17, R3 ;  /* 0x00000000031172ca */ /* 0x000fe200000e0000 */
[----:B------:R-:W-:Y:S01]  /*11f00*/  ULDC.64 UR8, c[0x0][0x198] ;  /* 0x0000660000087ab9 */ /* 0x000fe20000000a00 */
[----:B------:R-:W-:Y:S01]  /*11f10*/  UMOV UR12, 0x0 ;  /* 0x00000000000c7882 */ /* 0x000fe20000000000 */
[----:B------:R-:W-:Y:S01]  /*11f20*/  UIADD3 UR8, UP0, UR8, 0x2f0, URZ ;  /* 0x000002f008087890 */ /* 0x000fe2000ff1e03f */
[----:B------:R-:W-:Y:S01]  /*11f30*/  R2UR UR16, R5 ;  /* 0x00000000051072ca */ /* 0x000fe200000e0000 */
[----:B------:R-:W-:Y:S01]  /*11f40*/  UMOV UR13, 0x10000000 ;  /* 0x10000000000d7882 */ /* 0x000fe20000000000 */
[----:B------:R-:W-:Y:S01]  /*11f50*/  UMOV UR18, URZ ;  /* 0x0000003f00127c82 */ /* 0x000fe20008000000 */
[----:B------:R-:W-:Y:S01]  /*11f60*/  UIADD3.X UR9, URZ, UR9, URZ, UP0, !UPT ;  /* 0x000000093f097290 */ /* 0x000fe200087fe43f */
[----:B------:R-:W-:Y:S01]  /*11f70*/  MOV R8, 0x1 ;  /* 0x0000000100087802 */ /* 0x000fe20000000f00 */
[----:B------:R-:W-:Y:S01]  /*11f80*/  UMOV UR19, URZ ;  /* 0x0000003f00137c82 */ /* 0x000fe20008000000 */
[----:B------:R-:W-:-:S03]  /*11f90*/  VIADD R2, R2, 0x1 ;  /* 0x0000000102027836 */ /* 0x000fc60000000000 */
[----:B------:R-:W-:-:S04]  /*11fa0*/  UIADD3 UR17, UR17, 0xb000, URZ ;  /* 0x0000b00011117890 */ /* 0x000fc8000fffe03f */
[----:B------:R-:W-:-:S09]  /*11fb0*/  UIADD3 UR16, UR16, 0x1000, URZ ;  /* 0x0000100010107890 */ /* 0x000fd2000fffe03f */
[----:B------:R1:W-:Y:S02]  /*11fc0*/  UTMALDG.4D [UR16], [UR8], desc[UR12] ;  /* 0x00000c10080075b4 */ /* 0x0003e40008019000 */
[----:B-1----:R-:W-:Y:S01]  /*11fd0*/  NOP ;  /* 0x0000000000007918 */ /* 0x002fe20000000000 */
.L_x_83:
[----:B------:R-:W-:Y:S05]  /*11fe0*/  BSYNC B0 ;  /* 0x0000000000007941 */ /* 0x000fea0003800000 */
.L_x_82:
[----:B------:R-:W-:-:S04]  /*11ff0*/  MOV R3, UR4 ;  /* 0x0000000400037c02 */ /* 0x000fc80008000f00 */
[----:B------:R-:W-:-:S13]  /*12000*/  ISETP.GE.AND P0, PT, R3, 0x2, PT ;  /* 0x000000020300780c */ /* 0x000fda0003f06270 */
[----:B------:R-:W-:Y:S05]  /*12010*/  @!P0 EXIT ;  /* 0x000000000000894d */ /* 0x000fea0003800000 */
[----:B------:R-:W-:Y:S01]  /*12020*/  USHF.L.U32 UR5, UR4, 0x1, URZ ;  /* 0x0000000104057899 */ /* 0x000fe2000800063f */
[----:B------:R-:W-:Y:S01]  /*12030*/  IMAD.U32 R3, RZ, RZ, UR6 ;  /* 0x00000006ff037e24 */ /* 0x000fe2000f8e00ff */
[----:B------:R-:W-:Y:S01]  /*12040*/  LOP3.LUT P0, RZ, R0, 0x1f, RZ, 0xc0, !PT ;  /* 0x0000001f00ff7812 */ /* 0x000fe2000780c0ff */
[----:B------:R-:W-:Y:S01]  /*12050*/  BSSY B0, `(.L_x_87) ;  /* 0x0000056000007945 */ /* 0x000fe20003800000 */
[----:B------:R-:W-:Y:S02]  /*12060*/  MOV R0, 0x1 ;  /* 0x0000000100007802 */ /* 0x000fe40000000f00 */
[----:B------:R-:W-:Y:S01]  /*12070*/  PLOP3.LUT P0, PT, P0, P2, PT, 0x2a, 0x0 ;  /* 0x000000000000781c */ /* 0x000fe20000704572 */
[----:B------:R-:W-:Y:S01]  /*12080*/  IMAD.U32 R9, RZ, RZ, UR5 ;  /* 0x00000005ff097e24 */ /* 0x000fe2000f8e00ff */
[----:B------:R-:W-:-:S11]  /*12090*/  LOP3.LUT R3, R3, 0x2, RZ, 0xfc, !PT ;  /* 0x0000000203037812 */ /* 0x000fd600078efcff */
.L_x_98:
[----:B------:R-:W-:Y:S04]  /*120a0*/  BSSY B1, `(.L_x_88) ;  /* 0x0000025000017945 */ /* 0x000fe80003800000 */
[----:B------:R-:W-:Y:S05]  /*120b0*/  @!P3 BRA `(.L_x_89) ;  /* 0x00000000008cb947 */ /* 0x000fea0003800000 */
[----:B------:R-:W1:Y:S01]  /*120c0*/  S2R R5, SR_CgaCtaId ;  /* 0x0000000000057919 */ /* 0x000e620000008800 */
[----:B------:R-:W-:-:S04]  /*120d0*/  MOV R4, 0x400 ;  /* 0x0000040000047802 */ /* 0x000fc80000000f00 */
[----:B-1----:R-:W-:Y:S02]  /*120e0*/  LEA R5, R5, R4, 0x18 ;  /* 0x0000000405057211 */ /* 0x002fe400078ec0ff */
[----:B------:R-:W-:Y:S02]  /*120f0*/  SHF.L.U32 R4, R0, 0x1f, RZ ;  /* 0x0000001f00047819 */ /* 0x000fe400000006ff */
[----:B------:R-:W-:-:S04]  /*12100*/  LEA R7, R2, R5, 0x3 ;  /* 0x0000000502077211 */ /* 0x000fc800078e18ff */
[----:B------:R-:W1:Y:S02]  /*12110*/  SYNCS.PHASECHK.TRANS64.TRYWAIT P4, [R7+URZ+0xb028], R4 ;  /* 0x00b02804070075a7 */ /* 0x000e64000808017f */
[----:B-1----:R-:W-:Y:S05]  /*12120*/  @!P4 BRA `(.L_x_90) ;  /* 0x000000080050c947 */ /* 0x002fea0003800000 */
.L_x_110:
[----:B-1----:R-:W-:-:S04]  /*12130*/  @P2 IMAD.MOV.U32 R4, RZ, RZ, 0x2000 ;  /* 0x00002000ff042424 */ /* 0x002fc800078e00ff */
[----:B------:R1:W-:Y:S02]  /*12140*/  @P2 SYNCS.ARRIVE.TRANS64 RZ, [R7+URZ+0xb000], R4 ;  /* 0x00b0000407ff29a7 */ /* 0x0003e4000800003f */
[----:B-1----:R-:W-:-:S04]  /*12150*/  PRMT R4, R3, 0x9910, RZ ;  /* 0x0000991003047816 */ /* 0x002fc800000000ff */
[----:B------:R-:W-:-:S13]  /*12160*/  ISETP.NE.AND P4, PT, R4, 0x2, PT ;  /* 0x000000020400780c */ /* 0x000fda0003f85270 */
[----:B------:R-:W-:Y:S05]  /*12170*/  @P4 BRA `(.L_x_91) ;  /* 0x0000000000044947 */ /* 0x000fea0003800000 */
[----:B------:R-:W-:Y:S01]  /*12180*/  BPT.TRAP 0x1 ;  /* 0x000000040000795c */ /* 0x000fe20000300000 */
.L_x_91:
[----:B------:R-:W-:Y:S05]  /*12190*/  @P0 BRA `(.L_x_92) ;  /* 0x0000000000040947 */ /* 0x000fea0003800000 */
[----:B------:R-:W-:Y:S01]  /*121a0*/  BPT.TRAP 0x1 ;  /* 0x000000040000795c */ /* 0x000fe20000300000 */
.L_x_92:
[----:B------:R-:W-:Y:S01]  /*121b0*/  LEA R5, R2, R5, 0xd ;  /* 0x0000000502057211 */ /* 0x000fe200078e68ff */
[----:B------:R-:W-:Y:S01]  /*121c0*/  ULDC.64 UR8, c[0x0][0x198] ;  /* 0x0000660000087ab9 */ /* 0x000fe20000000a00 */
[----:B------:R-:W-:Y:S01]  /*121d0*/  R2UR UR17, R7 ;  /* 0x00000000071172ca */ /* 0x000fe200000e0000 */
[----:B------:R-:W-:Y:S01]  /*121e0*/  UIADD3 UR8, UP0, UR8, 0x1f0, URZ ;  /* 0x000001f008087890 */ /* 0x000fe2000ff1e03f */
[----:B------:R-:W-:Y:S01]  /*121f0*/  R2UR UR16, R5 ;  /* 0x00000000051072ca */ /* 0x000fe200000e0000 */
[----:B------:R-:W-:Y:S01]  /*12200*/  UMOV UR12, 0x0 ;  /* 0x00000000000c7882 */ /* 0x000fe20000000000 */
[----:B------:R-:W-:Y:S01]  /*12210*/  R2UR UR19, R8 ;  /* 0x00000000081372ca */ /* 0x000fe200000e0000 */
[----:B------:R-:W-:Y:S01]  /*12220*/  UIADD3.X UR9, URZ, UR9, URZ, UP0, !UPT ;  /* 0x000000093f097290 */ /* 0x000fe200087fe43f */
[----:B------:R-:W-:Y:S01]  /*12230*/  VIADD R2, R2, 0x1 ;  /* 0x0000000102027836 */ /* 0x000fe20000000000 */
[----:B------:R-:W-:Y:S01]  /*12240*/  UMOV UR13, 0x10000000 ;  /* 0x10000000000d7882 */ /* 0x000fe20000000000 */
[----:B------:R-:W-:-:S03]  /*12250*/  UMOV UR18, URZ ;  /* 0x0000003f00127c82 */ /* 0x000fc60008000000 */
[C---:B------:R-:W-:Y:S02]  /*12260*/  ISETP.NE.AND P4, PT, R2.reuse, 0x5, PT ;  /* 0x000000050200780c */ /* 0x040fe40003f85270 */
[----:B------:R-:W-:Y:S02]  /*12270*/  UIADD3 UR17, UR17, 0xb000, URZ ;  /* 0x0000b00011117890 */ /* 0x000fe4000fffe03f */
[----:B------:R-:W-:Y:S01]  /*12280*/  UIADD3 UR16, UR16, 0x1000, URZ ;  /* 0x0000100010107890 */ /* 0x000fe2000fffe03f */
[----:B------:R-:W-:Y:S01]  /*12290*/  SEL R5, RZ, 0x1, P4 ;  /* 0x00000001ff057807 */ /* 0x000fe20002000000 */
[----:B------:R-:W-:Y:S01]  /*122a0*/  USHF.L.U32 UR19, UR19, 0x8, URZ ;  /* 0x0000000813137899 */ /* 0x000fe2000800063f */
[----:B------:R-:W-:Y:S02]  /*122b0*/  SEL R2, R2, RZ, P4 ;  /* 0x000000ff02027207 */ /* 0x000fe40002000000 */
[----:B------:R-:W-:-:S06]  /*122c0*/  LOP3.LUT R0, R0, R5, RZ, 0x3c, !PT ;  /* 0x0000000500007212 */ /* 0x000fcc00078e3cff */
[----:B------:R1:W-:Y:S02]  /*122d0*/  UTMALDG.4D [UR16], [UR8], desc[UR12] ;  /* 0x00000c10080075b4 */ /* 0x0003e40008019000 */
[----:B-1----:R-:W-:Y:S01]  /*122e0*/  NOP ;  /* 0x0000000000007918 */ /* 0x002fe20000000000 */
.L_x_89:
[----:B------:R-:W-:Y:S05]  /*122f0*/  BSYNC B1 ;  /* 0x0000000000017941 */ /* 0x000fea0003800000 */
.L_x_88:
[----:B------:R-:W-:Y:S01]  /*12300*/  ISETP.LT.OR P4, PT, R9, 0x4, !P3 ;  /* 0x000000040900780c */ /* 0x000fe20005f81670 */
[----:B------:R-:W-:-:S12]  /*12310*/  BSSY B1, `(.L_x_93) ;  /* 0x0000026000017945 */ /* 0x000fd80003800000 */
[----:B------:R-:W-:Y:S05]  /*12320*/  @P4 BRA `(.L_x_94) ;  /* 0x0000000000904947 */ /* 0x000fea0003800000 */
[----:B------:R-:W1:Y:S01]  /*12330*/  S2R R5, SR_CgaCtaId ;  /* 0x0000000000057919 */ /* 0x000e620000008800 */
[----:B------:R-:W-:Y:S02]  /*12340*/  MOV R4, 0x400 ;  /* 0x0000040000047802 */ /* 0x000fe40000000f00 */
[----:B------:R-:W-:Y:S02]  /*12350*/  SHF.L.U32 R7, R0, 0x1f, RZ ;  /* 0x0000001f00077819 */ /* 0x000fe400000006ff */
[----:B-1----:R-:W-:-:S04]  /*12360*/  LEA R5, R5, R4, 0x18 ;  /* 0x0000000405057211 */ /* 0x002fc800078ec0ff */
[----:B------:R-:W-:-:S04]  /*12370*/  LEA R4, R2, R5, 0x3 ;  /* 0x0000000502047211 */ /* 0x000fc800078e18ff */
[----:B------:R-:W1:Y:S02]  /*12380*/  SYNCS.PHASECHK.TRANS64.TRYWAIT P4, [R4+URZ+0xb028], R7 ;  /* 0x00b02807040075a7 */ /* 0x000e64000808017f */
[----:B-1----:R-:W-:Y:S05]  /*12390*/  @!P4 BRA `(.L_x_95) ;  /* 0x0000000400c8c947 */ /* 0x002fea0003800000 */
.L_x_111:
[----:B------:R-:W-:Y:S01]  /*123a0*/  PRMT R6, R3, 0x9910, RZ ;  /* 0x0000991003067816 */ /* 0x000fe200000000ff */
[----:B-1----:R-:W-:-:S03]  /*123b0*/  @P1 IMAD.MOV.U32 R7, RZ, RZ, 0x2000 ;  /* 0x00002000ff071424 */ /* 0x002fc600078e00ff */
[----:B------:R-:W-:Y:S01]  /*123c0*/  ISETP.NE.AND P4, PT, R6, 0x2, PT ;  /* 0x000000020600780c */ /* 0x000fe20003f85270 */
[----:B------:R1:W-:-:S12]  /*123d0*/  @P1 SYNCS.ARRIVE.TRANS64 RZ, [R4+URZ+0xb000], R7 ;  /* 0x00b0000704ff19a7 */ /* 0x0003d8000800003f */
[----:B-1----:R-:W-:Y:S05]  /*123e0*/  @P4 BRA `(.L_x_96) ;  /* 0x0000000000044947 */ /* 0x002fea0003800000 */
[----:B------:R-:W-:Y:S01]  /*123f0*/  BPT.TRAP 0x1 ;  /* 0x000000040000795c */ /* 0x000fe20000300000 */
.L_x_96:
[----:B------:R-:W-:Y:S05]  /*12400*/  @P0 BRA `(.L_x_97) ;  /* 0x0000000000040947 */ /* 0x000fea0003800000 */
[----:B------:R-:W-:Y:S01]  /*12410*/  BPT.TRAP 0x1 ;  /* 0x000000040000795c */ /* 0x000fe20000300000 */
.L_x_97:
        /* <DEDUP_REMOVED lines=10> */
[----:B------:R-:W-:Y:S01]  /*124c0*/  UMOV UR18, URZ ;  /* 0x0000003f00127c82 */ /* 0x000fe20008000000 */
[----:B------:R-:W-:-:S02]  /*124d0*/  IADD3 R8, R8, 0x1, RZ ;  /* 0x0000000108087810 */ /* 0x000fc40007ffe0ff */
        /* <DEDUP_REMOVED lines=9> */
.L_x_94:
[----:B------:R-:W-:Y:S05]  /*12570*/  BSYNC B1 ;  /* 0x0000000000017941 */ /* 0x000fea0003800000 */
.L_x_93:
[C---:B------:R-:W-:Y:S01]  /*12580*/  ISETP.GT.AND P4, PT, R9.reuse, 0x4, PT ;  /* 0x000000040900780c */ /* 0x040fe20003f84270 */
[----:B------:R-:W-:-:S12]  /*12590*/  VIADD R9, R9, 0xfffffffe ;  /* 0xfffffffe09097836 */ /* 0x000fd80000000000 */
[----:B------:R-:W-:Y:S05]  /*125a0*/  @P4 BRA `(.L_x_98) ;  /* 0xfffffff800bc4947 */ /* 0x000fea000383ffff */
[----:B------:R-:W-:Y:S05]  /*125b0*/  BSYNC B0 ;  /* 0x0000000000007941 */ /* 0x000fea0003800000 */
.L_x_87:
[----:B------:R-:W-:Y:S05]  /*125c0*/  EXIT ;  /* 0x000000000000794d */ /* 0x000fea0003800000 */
.L_x_15:
[----:B-1----:R-:W-:-:S04]  /*125d0*/  MOV R5, UR6 ;  /* 0x0000000600057c02 */ /* 0x002fc80008000f00 */
[----:B------:R1:W2:Y:S03]  /*125e0*/  SYNCS.PHASECHK.TRANS64.TRYWAIT P1, [R5+URZ+0xb050], R6 ;  /* 0x00b05006050075a7 */ /* 0x0002a6000802017f */
[----:B--2---:R-:W-:Y:S05]  /*125f0*/  @!P1 NANOSLEEP.SYNCS 0x989680 ;  /* 0x009896800000995d */ /* 0x004fea0003900000 */
[----:B------:R-:W2:Y:S02]  /*12600*/  @!P1 SYNCS.PHASECHK.TRANS64 P1, [R5+URZ+0xb050], R6 ;  /* 0x00b05006050095a7 */ /* 0x000ea4000802007f */
[----:B--2---:R-:W-:Y:S05]  /*12610*/  @!P1 BRA `(.L_x_15) ;  /* 0xfffffffc00ec9947 */ /* 0x004fea000383ffff */
[----:B------:R-:W-:Y:S05]  /*12620*/  BRA `(.L_x_99) ;  /* 0xfffffee800207947 */ /* 0x000fea000383ffff */
.L_x_17:
[----:B-1----:R-:W-:-:S04]  /*12630*/  IMAD.U32 R5, RZ, RZ, UR38 ;  /* 0x00000026ff057e24 */ /* 0x002fc8000f8e00ff */
[----:B------:R1:W2:Y:S03]  /*12640*/  SYNCS.PHASECHK.TRANS64.TRYWAIT P1, [R5+URZ+0xb000], R4 ;  /* 0x00b00004050075a7 */ /* 0x0002a6000802017f */
[----:B--2---:R-:W-:Y:S05]  /*12650*/  @!P1 NANOSLEEP.SYNCS 0x989680 ;  /* 0x009896800000995d */ /* 0x004fea0003900000 */
[----:B------:R-:W2:Y:S02]  /*12660*/  @!P1 SYNCS.PHASECHK.TRANS64 P1, [R5+URZ+0xb000], R4 ;  /* 0x00b00004050095a7 */ /* 0x000ea4000802007f */
[----:B--2---:R-:W-:Y:S05]  /*12670*/  @!P1 BRA `(.L_x_17) ;  /* 0xfffffffc00ec9947 */ /* 0x004fea000383ffff */
[----:B------:R-:W-:Y:S05]  /*12680*/  BRA `(.L_x_100) ;  /* 0xfffffee8002c7947 */ /* 0x000fea000383ffff */
.L_x_18:
[----:B-1----:R-:W-:-:S04]  /*12690*/  MOV R5, UR16 ;  /* 0x0000001000057c02 */ /* 0x002fc80008000f00 */
[----:B------:R1:W2:Y:S03]  /*126a0*/  SYNCS.PHASECHK.TRANS64.TRYWAIT P1, [R5+URZ+-0x8], R2 ;  /* 0xfffff802050075a7 */ /* 0x0002a6000802017f */
[----:B--2---:R-:W-:Y:S05]  /*126b0*/  @!P1 NANOSLEEP.SYNCS 0x989680 ;  /* 0x009896800000995d */ /* 0x004fea0003900000 */
[----:B------:R-:W2:Y:S02]  /*126c0*/  @!P1 SYNCS.PHASECHK.TRANS64 P1, [R5+URZ+-0x8], R2 ;  /* 0xfffff802050095a7 */ /* 0x000ea4000802007f */
[----:B--2---:R-:W-:Y:S05]  /*126d0*/  @!P1 BRA `(.L_x_18) ;  /* 0xfffffffc00ec9947 */ /* 0x004fea000383ffff */
[----:B------:R-:W-:Y:S05]  /*126e0*/  BRA `(.L_x_101) ;  /* 0xfffffee800287947 */ /* 0x000fea000383ffff */
.L_x_20:
[----:B-1----:R-:W-:-:S04]  /*126f0*/  IMAD.U32 R9, RZ, RZ, UR38 ;  /* 0x00000026ff097e24 */ /* 0x002fc8000f8e00ff */
[----:B------:R1:W2:Y:S03]  /*12700*/  SYNCS.PHASECHK.TRANS64.TRYWAIT P1, [R9+URZ+0xb008], R4 ;  /* 0x00b00804090075a7 */ /* 0x0002a6000802017f */
[----:B--2---:R-:W-:Y:S05]  /*12710*/  @!P1 NANOSLEEP.SYNCS 0x989680 ;  /* 0x009896800000995d */ /* 0x004fea0003900000 */
[----:B------:R-:W2:Y:S02]  /*12720*/  @!P1 SYNCS.PHASECHK.TRANS64 P1, [R9+URZ+0xb008], R4 ;  /* 0x00b00804090095a7 */ /* 0x000ea4000802007f */
[----:B--2---:R-:W-:Y:S05]  /*12730*/  @!P1 BRA `(.L_x_20) ;  /* 0xfffffffc00ec9947 */ /* 0x004fea000383ffff */
[----:B------:R-:W-:Y:S05]  /*12740*/  BRA `(.L_x_102) ;  /* 0xffffff3400b87947 */ /* 0x000fea000383ffff */
.L_x_25:
[----:B-1----:R-:W-:-:S04]  /*12750*/  MOV R10, UR6 ;  /* 0x00000006000a7c02 */ /* 0x002fc80008000f00 */
[----:B------:R1:W2:Y:S03]  /*12760*/  SYNCS.PHASECHK.TRANS64.TRYWAIT P2, [R10+URZ+0xb000], R7 ;  /* 0x00b000070a0075a7 */ /* 0x0002a6000804017f */
[----:B--2---:R-:W-:Y:S05]  /*12770*/  @!P2 NANOSLEEP.SYNCS 0x989680 ;  /* 0x009896800000a95d */ /* 0x004fea0003900000 */
[----:B------:R-:W2:Y:S02]  /*12780*/  @!P2 SYNCS.PHASECHK.TRANS64 P2, [R10+URZ+0xb000], R7 ;  /* 0x00b000070a00a5a7 */ /* 0x000ea4000804007f */
[----:B--2---:R-:W-:Y:S05]  /*12790*/  @!P2 BRA `(.L_x_25) ;  /* 0xfffffffc00eca947 */ /* 0x004fea000383ffff */
[----:B------:R-:W-:Y:S05]  /*127a0*/  BRA `(.L_x_103) ;  /* 0xffffff3c00647947 */ /* 0x000fea000383ffff */
.L_x_29:
[----:B-1----:R-:W-:-:S04]  /*127b0*/  IMAD.U32 R10, RZ, RZ, UR7 ;  /* 0x00000007ff0a7e24 */ /* 0x002fc8000f8e00ff */
[----:B------:R1:W2:Y:S03]  /*127c0*/  SYNCS.PHASECHK.TRANS64.TRYWAIT P2, [R10+URZ+0xb000], R15 ;  /* 0x00b0000f0a0075a7 */ /* 0x0002a6000804017f */
[----:B--2---:R-:W-:Y:S05]  /*127d0*/  @!P2 NANOSLEEP.SYNCS 0x989680 ;  /* 0x009896800000a95d */ /* 0x004fea0003900000 */
[----:B------:R-:W2:Y:S02]  /*127e0*/  @!P2 SYNCS.PHASECHK.TRANS64 P2, [R10+URZ+0xb000], R15 ;  /* 0x00b0000f0a00a5a7 */ /* 0x000ea4000804007f */
[----:B--2---:R-:W-:Y:S05]  /*127f0*/  @!P2 BRA `(.L_x_29) ;  /* 0xfffffffc00eca947 */ /* 0x004fea000383ffff */
[----:B------:R-:W-:Y:S05]  /*12800*/  BRA `(.L_x_28) ;  /* 0xffffff7c00207947 */ /* 0x000fea000383ffff */
.L_x_37:
[----:B-1----:R-:W-:-:S04]  /*12810*/  MOV R12, UR6 ;  /* 0x00000006000c7c02 */ /* 0x002fc80008000f00 */
[----:B------:R1:W2:Y:S03]  /*12820*/  SYNCS.PHASECHK.TRANS64.TRYWAIT P2, [R12+URZ+0xb000], R7 ;  /* 0x00b000070c0075a7 */ /* 0x0002a6000804017f */
[----:B--2---:R-:W-:Y:S05]  /*12830*/  @!P2 NANOSLEEP.SYNCS 0x989680 ;  /* 0x009896800000a95d */ /* 0x004fea0003900000 */
[----:B------:R-:W2:Y:S02]  /*12840*/  @!P2 SYNCS.PHASECHK.TRANS64 P2, [R12+URZ+0xb000], R7 ;  /* 0x00b000070c00a5a7 */ /* 0x000ea4000804007f */
[----:B--2---:R-:W-:Y:S05]  /*12850*/  @!P2 BRA `(.L_x_37) ;  /* 0xfffffffc00eca947 */ /* 0x004fea000383ffff */
[----:B------:R-:W-:Y:S05]  /*12860*/  BRA `(.L_x_104) ;  /* 0xffffff8400047947 */ /* 0x000fea000383ffff */
.L_x_41:
[----:B-1----:R-:W-:-:S04]  /*12870*/  IMAD.U32 R10, RZ, RZ, UR7 ;  /* 0x00000007ff0a7e24 */ /* 0x002fc8000f8e00ff */
[----:B------:R1:W2:Y:S03]  /*12880*/  SYNCS.PHASECHK.TRANS64.TRYWAIT P2, [R10+URZ+0xb000], R13 ;  /* 0x00b0000d0a0075a7 */ /* 0x0002a6000804017f */
[----:B--2---:R-:W-:Y:S05]  /*12890*/  @!P2 NANOSLEEP.SYNCS 0x989680 ;  /* 0x009896800000a95d */ /* 0x004fea0003900000 */
[----:B------:R-:W2:Y:S02]  /*128a0*/  @!P2 SYNCS.PHASECHK.TRANS64 P2, [R10+URZ+0xb000], R13 ;  /* 0x00b0000d0a00a5a7 */ /* 0x000ea4000804007f */
[----:B--2---:R-:W-:Y:S05]  /*128b0*/  @!P2 BRA `(.L_x_41) ;  /* 0xfffffffc00eca947 */ /* 0x004fea000383ffff */
[----:B------:R-:W-:Y:S05]  /*128c0*/  BRA `(.L_x_40) ;  /* 0xffffffd400bc7947 */ /* 0x000fea000383ffff */
.L_x_57:
[----:B--2---:R-:W-:-:S04]  /*128d0*/  MOV R3, UR16 ;  /* 0x0000001000037c02 */ /* 0x004fc80008000f00 */
[----:B------:R2:W3:Y:S03]  /*128e0*/  SYNCS.PHASECHK.TRANS64.TRYWAIT P0, [R3+URZ+0x8], R0 ;  /* 0x00000800030075a7 */ /* 0x0004e6000800017f */
[----:B---3--:R-:W-:Y:S05]  /*128f0*/  @!P0 NANOSLEEP.SYNCS 0x989680 ;  /* 0x009896800000895d */ /* 0x008fea0003900000 */
[----:B------:R-:W3:Y:S02]  /*12900*/  @!P0 SYNCS.PHASECHK.TRANS64 P0, [R3+URZ+0x8], R0 ;  /* 0x00000800030085a7 */ /* 0x000ee4000800007f */
[----:B---3--:R-:W-:Y:S05]  /*12910*/  @!P0 BRA `(.L_x_57) ;  /* 0xfffffffc00ec8947 */ /* 0x008fea000383ffff */
[----:B------:R-:W-:Y:S05]  /*12920*/  BRA `(.L_x_105) ;  /* 0xffffffe000b47947 */ /* 0x000fea000383ffff */
.L_x_69:
[----:B-1----:R1:W2:Y:S02]  /*12930*/  SYNCS.PHASECHK.TRANS64.TRYWAIT P0, [R4+URZ+0xb060], R3 ;  /* 0x00b06003040075a7 */ /* 0x0022a4000800017f */
[----:B--2---:R-:W-:Y:S05]  /*12940*/  @!P0 NANOSLEEP.SYNCS 0x989680 ;  /* 0x009896800000895d */ /* 0x004fea0003900000 */
[----:B------:R-:W2:Y:S02]  /*12950*/  @!P0 SYNCS.PHASECHK.TRANS64 P0, [R4+URZ+0xb060], R3 ;  /* 0x00b06003040085a7 */ /* 0x000ea4000800007f */
[----:B--2---:R-:W-:Y:S05]  /*12960*/  @!P0 BRA `(.L_x_69) ;  /* 0xfffffffc00f08947 */ /* 0x004fea000383ffff */
[----:B------:R-:W-:Y:S05]  /*12970*/  BRA `(.L_x_106) ;  /* 0xffffffec00687947 */ /* 0x000fea000383ffff */
.L_x_74:
[----:B-1----:R1:W2:Y:S02]  /*12980*/  SYNCS.PHASECHK.TRANS64.TRYWAIT P0, [R5+URZ+0xb028], R2 ;  /* 0x00b02802050075a7 */ /* 0x0022a4000800017f */
[----:B--2---:R-:W-:Y:S05]  /*12990*/  @!P0 NANOSLEEP.SYNCS 0x989680 ;  /* 0x009896800000895d */ /* 0x004fea0003900000 */
[----:B------:R-:W2:Y:S02]  /*129a0*/  @!P0 SYNCS.PHASECHK.TRANS64 P0, [R5+URZ+0xb028], R2 ;  /* 0x00b02802050085a7 */ /* 0x000ea4000800007f */
[----:B--2---:R-:W-:Y:S05]  /*129b0*/  @!P0 BRA `(.L_x_74) ;  /* 0xfffffffc00f08947 */ /* 0x004fea000383ffff */
[----:B------:R-:W-:Y:S05]  /*129c0*/  BRA `(.L_x_107) ;  /* 0xffffffec00e87947 */ /* 0x000fea000383ffff */
.L_x_79:
[----:B-1----:R1:W2:Y:S02]  /*129d0*/  SYNCS.PHASECHK.TRANS64.TRYWAIT P0, [R4+URZ+0xb060], R5 ;  /* 0x00b06005040075a7 */ /* 0x0022a4000800017f */
[----:B--2---:R-:W-:Y:S05]  /*129e0*/  @!P0 NANOSLEEP.SYNCS 0x989680 ;  /* 0x009896800000895d */ /* 0x004fea0003900000 */
[----:B------:R-:W2:Y:S02]  /*129f0*/  @!P0 SYNCS.PHASECHK.TRANS64 P0, [R4+URZ+0xb060], R5 ;  /* 0x00b06005040085a7 */ /* 0x000ea4000800007f */
[----:B--2---:R-:W-:Y:S05]  /*12a00*/  @!P0 BRA `(.L_x_79) ;  /* 0xfffffffc00f08947 */ /* 0x004fea000383ffff */
[----:B------:R-:W-:Y:S05]  /*12a10*/  BRA `(.L_x_108) ;  /* 0xfffffff000647947 */ /* 0x000fea000383ffff */
.L_x_84:
[----:B-1----:R1:W2:Y:S02]  /*12a20*/  SYNCS.PHASECHK.TRANS64.TRYWAIT P0, [R3+URZ+0xb028], R4 ;  /* 0x00b02804030075a7 */ /* 0x0022a4000800017f */
[----:B--2---:R-:W-:Y:S05]  /*12a30*/  @!P0 NANOSLEEP.SYNCS 0x989680 ;  /* 0x009896800000895d */ /* 0x004fea0003900000 */
[----:B------:R-:W2:Y:S02]  /*12a40*/  @!P0 SYNCS.PHASECHK.TRANS64 P0, [R3+URZ+0xb028], R4 ;  /* 0x00b02804030085a7 */ /* 0x000ea4000800007f */
[----:B--2---:R-:W-:Y:S05]  /*12a50*/  @!P0 BRA `(.L_x_84) ;  /* 0xfffffffc00f08947 */ /* 0x004fea000383ffff */
[----:B------:R-:W-:Y:S05]  /*12a60*/  BRA `(.L_x_109) ;  /* 0xfffffff000ec7947 */ /* 0x000fea000383ffff */
.L_x_90:
[----:B-1----:R1:W2:Y:S02]  /*12a70*/  SYNCS.PHASECHK.TRANS64.TRYWAIT P4, [R7+URZ+0xb028], R4 ;  /* 0x00b02804070075a7 */ /* 0x0022a4000808017f */
[----:B--2---:R-:W-:Y:S05]  /*12a80*/  @!P4 NANOSLEEP.SYNCS 0x989680 ;  /* 0x009896800000c95d */ /* 0x004fea0003900000 */
[----:B------:R-:W2:Y:S02]  /*12a90*/  @!P4 SYNCS.PHASECHK.TRANS64 P4, [R7+URZ+0xb028], R4 ;  /* 0x00b028040700c5a7 */ /* 0x000ea4000808007f */
[----:B--2---:R-:W-:Y:S05]  /*12aa0*/  @!P4 BRA `(.L_x_90) ;  /* 0xfffffffc00f0c947 */ /* 0x004fea000383ffff */
[----:B------:R-:W-:Y:S05]  /*12ab0*/  BRA `(.L_x_110) ;  /* 0xfffffff4009c7947 */ /* 0x000fea000383ffff */
.L_x_95:
[----:B-1----:R1:W2:Y:S02]  /*12ac0*/  SYNCS.PHASECHK.TRANS64.TRYWAIT P4, [R4+URZ+0xb028], R7 ;  /* 0x00b02807040075a7 */ /* 0x0022a4000808017f */
[----:B--2---:R-:W-:Y:S05]  /*12ad0*/  @!P4 NANOSLEEP.SYNCS 0x989680 ;  /* 0x009896800000c95d */ /* 0x004fea0003900000 */
[----:B------:R-:W2:Y:S02]  /*12ae0*/  @!P4 SYNCS.PHASECHK.TRANS64 P4, [R4+URZ+0xb028], R7 ;  /* 0x00b028070400c5a7 */ /* 0x000ea4000808007f */
[----:B--2---:R-:W-:Y:S05]  /*12af0*/  @!P4 BRA `(.L_x_95) ;  /* 0xfffffffc00f0c947 */ /* 0x004fea000383ffff */
[----:B------:R-:W-:Y:S05]  /*12b00*/  BRA `(.L_x_111) ;  /* 0xfffffff800247947 */ /* 0x000fea000383ffff */
        .weak           $__internal_0_$__cuda_sm20_rcp_rn_f32_slowpath
        .type           $__internal_0_$__cuda_sm20_rcp_rn_f32_slowpath,@function
        .size           $__internal_0_$__cuda_sm20_rcp_rn_f32_slowpath,(.L_x_117 - $__internal_0_$__cuda_sm20_rcp_rn_f32_slowpath)
$__internal_0_$__cuda_sm20_rcp_rn_f32_slowpath:
[----:B------:R-:W-:Y:S01]  /*12b10*/  IMAD.SHL.U32 R0, R2, 0x2, RZ ;  /* 0x0000000202007824 */ /* 0x000fe200078e00ff */
[----:B------:R-:W-:Y:S04]  /*12b20*/  BSSY B2, `(.L_x_112) ;  /* 0x0000030000027945 */ /* 0x000fe80003800000 */
[----:B------:R-:W-:-:S04]  /*12b30*/  SHF.R.U32.HI R18, RZ, 0x18, R0 ;  /* 0x00000018ff127819 */ /* 0x000fc80000011600 */
[----:B------:R-:W-:-:S13]  /*12b40*/  ISETP.NE.U32.AND P0, PT, R18, RZ, PT ;  /* 0x000000ff1200720c */ /* 0x000fda0003f05070 */
[----:B------:R-:W-:Y:S05]  /*12b50*/  @P0 BRA `(.L_x_113) ;  /* 0x0000000000280947 */ /* 0x000fea0003800000 */
[----:B------:R-:W-:-:S04]  /*12b60*/  SHF.L.U32 R0, R2, 0x1, RZ ;  /* 0x0000000102007819 */ /* 0x000fc800000006ff */
[----:B------:R-:W-:-:S13]  /*12b70*/  ISETP.NE.AND P0, PT, R0, RZ, PT ;  /* 0x000000ff0000720c */ /* 0x000fda0003f05270 */
[----:B------:R-:W-:Y:S01]  /*12b80*/  @P0 FFMA R6, R2, 1.84467440737095516160e+19, RZ ;  /* 0x5f80000002060823 */ /* 0x000fe200000000ff */
[----:B------:R-:W-:Y:S08]  /*12b90*/  @!P0 MUFU.RCP R3, R2 ;  /* 0x0000000200038308 */ /* 0x000ff00000001000 */
[----:B------:R-:W1:Y:S02]  /*12ba0*/  @P0 MUFU.RCP R15, R6 ;  /* 0x00000006000f0308 */ /* 0x000e640000001000 */
[----:B-1----:R-:W-:-:S04]  /*12bb0*/  @P0 FFMA R0, R6, R15, -1 ;  /* 0xbf80000006000423 */ /* 0x002fc8000000000f */
[----:B------:R-:W-:-:S04]  /*12bc0*/  @P0 FADD.FTZ R0, -R0, -RZ ;  /* 0x800000ff00000221 */ /* 0x000fc80000010100 */
[----:B------:R-:W-:-:S04]  /*12bd0*/  @P0 FFMA R0, R15, R0, R15 ;  /* 0x000000000f000223 */ /* 0x000fc8000000000f */
[----:B------:R-:W-:Y:S01]  /*12be0*/  @P0 FFMA R3, R0, 1.84467440737095516160e+19, RZ ;  /* 0x5f80000000030823 */ /* 0x000fe200000000ff */
[----:B------:R-:W-:Y:S06]  /*12bf0*/  BRA `(.L_x_114) ;  /* 0x0000000000887947 */ /* 0x000fec0003800000 */
.L_x_113:
[----:B------:R-:W-:-:S05]  /*12c00*/  VIADD R19, R18, 0xffffff03 ;  /* 0xffffff0312137836 */ /* 0x000fca0000000000 */
[----:B------:R-:W-:-:S13]  /*12c10*/  ISETP.GT.U32.AND P0, PT, R19, 0x1, PT ;  /* 0x000000011300780c */ /* 0x000fda0003f04070 */
[----:B------:R-:W-:Y:S05]  /*12c20*/  @P0 BRA `(.L_x_115) ;  /* 0x0000000000780947 */ /* 0x000fea0003800000 */
[----:B------:R-:W-:Y:S02]  /*12c30*/  LOP3.LUT R0, R2, 0x7fffff, RZ, 0xc0, !PT ;  /* 0x007fffff02007812 */ /* 0x000fe400078ec0ff */
[----:B------:R-:W-:Y:S02]  /*12c40*/  MOV R12, 0x3 ;  /* 0x00000003000c7802 */ /* 0x000fe40000000f00 */
[----:B------:R-:W-:Y:S02]  /*12c50*/  LOP3.LUT R0, R0, 0x3f800000, RZ, 0xfc, !PT ;  /* 0x3f80000000007812 */ /* 0x000fe400078efcff */
[----:B------:R-:W-:Y:S02]  /*12c60*/  SHF.L.U32 R12, R12, R19, RZ ;  /* 0x000000130c0c7219 */ /* 0x000fe400000006ff */
[----:B------:R-:W1:Y:S02]  /*12c70*/  MUFU.RCP R3, R0 ;  /* 0x0000000000037308 */ /* 0x000e640000001000 */
[----:B-1----:R-:W-:-:S04]  /*12c80*/  FFMA R6, R0, R3, -1 ;  /* 0xbf80000000067423 */ /* 0x002fc80000000003 */
[----:B------:R-:W-:-:S04]  /*12c90*/  FADD.FTZ R6, -R6, -RZ ;  /* 0x800000ff06067221 */ /* 0x000fc80000010100 */
[CCC-:B------:R-:W-:Y:S01]  /*12ca0*/  FFMA.RM R10, R3.reuse, R6.reuse, R3.reuse ;  /* 0x00000006030a7223 */ /* 0x1c0fe20000004003 */
[----:B------:R-:W-:-:S04]  /*12cb0*/  FFMA.RP R15, R3, R6, R3 ;  /* 0x00000006030f7223 */ /* 0x000fc80000008003 */
[C---:B------:R-:W-:Y:S02]  /*12cc0*/  LOP3.LUT R3, R10.reuse, 0x7fffff, RZ, 0xc0, !PT ;  /* 0x007fffff0a037812 */ /* 0x040fe400078ec0ff */
[----:B------:R-:W-:Y:S02]  /*12cd0*/  FSETP.NEU.FTZ.AND P0, PT, R10, R15, PT ;  /* 0x0000000f0a00720b */ /* 0x000fe40003f1d000 */
[----:B------:R-:W-:Y:S02]  /*12ce0*/  LOP3.LUT R3, R3, 0x800000, RZ, 0xfc, !PT ;  /* 0x0080000003037812 */ /* 0x000fe400078efcff */
[----:B------:R-:W-:Y:S02]  /*12cf0*/  SEL R6, RZ, 0xffffffff, !P0 ;  /* 0xffffffffff067807 */ /* 0x000fe40004000000 */
[----:B------:R-:W-:-:S03]  /*12d00*/  LOP3.LUT R12, R12, R3, RZ, 0xc0, !PT ;  /* 0x000000030c0c7212 */ /* 0x000fc600078ec0ff */
[----:B------:R-:W-:Y:S01]  /*12d10*/  IMAD.MOV R6, RZ, RZ, -R6 ;  /* 0x000000ffff067224 */ /* 0x000fe200078e0a06 */
[----:B------:R-:W-:-:S04]  /*12d20*/  SHF.R.U32.HI R12, RZ, R19, R12 ;  /* 0x00000013ff0c7219 */ /* 0x000fc8000001160c */
[----:B------:R-:W-:Y:S02]  /*12d30*/  LOP3.LUT P1, RZ, R6, R19, R3, 0xf8, !PT ;  /* 0x0000001306ff7212 */ /* 0x000fe4000782f803 */
[C---:B------:R-:W-:Y:S02]  /*12d40*/  LOP3.LUT P0, RZ, R12.reuse, 0x1, RZ, 0xc0, !PT ;  /* 0x000000010cff7812 */ /* 0x040fe4000780c0ff */
[----:B------:R-:W-:-:S04]  /*12d50*/  LOP3.LUT P2, RZ, R12, 0x2, RZ, 0xc0, !PT ;  /* 0x000000020cff7812 */ /* 0x000fc8000784c0ff */
[----:B------:R-:W-:Y:S02]  /*12d60*/  PLOP3.LUT P0, PT, P0, P1, P2, 0xe0, 0x0 ;  /* 0x000000000000781c */ /* 0x000fe40000703c20 */
[----:B------:R-:W-:Y:S02]  /*12d70*/  LOP3.LUT P1, RZ, R2, 0x7fffff, RZ, 0xc0, !PT ;  /* 0x007fffff02ff7812 */ /* 0x000fe4000782c0ff */
[----:B------:R-:W-:-:S04]  /*12d80*/  SEL R0, RZ, 0x1, !P0 ;  /* 0x00000001ff007807 */ /* 0x000fc80004000000 */
[----:B------:R-:W-:-:S04]  /*12d90*/  IADD3 R0, -R0, RZ, RZ ;  /* 0x000000ff00007210 */ /* 0x000fc80007ffe1ff */
[----:B------:R-:W-:Y:S01]  /*12da0*/  ISETP.GE.AND P0, PT, R0, RZ, PT ;  /* 0x000000ff0000720c */ /* 0x000fe20003f06270 */
[----:B------:R-:W-:-:S05]  /*12db0*/  VIADD R0, R18, 0xffffff04 ;  /* 0xffffff0412007836 */ /* 0x000fca0000000000 */
[----:B------:R-:W-:-:S07]  /*12dc0*/  SHF.R.U32.HI R3, RZ, R0, R3 ;  /* 0x00000000ff037219 */ /* 0x000fce0000011603 */
[----:B------:R-:W-:-:S05]  /*12dd0*/  @!P0 IADD3 R3, R3, 0x1, RZ ;  /* 0x0000000103038810 */ /* 0x000fca0007ffe0ff */
[----:B------:R-:W-:-:S05]  /*12de0*/  @!P1 IMAD.SHL.U32 R3, R3, 0x2, RZ ;  /* 0x0000000203039824 */ /* 0x000fca00078e00ff */
[----:B------:R-:W-:Y:S01]  /*12df0*/  LOP3.LUT R3, R3, 0x80000000, R2, 0xf8, !PT ;  /* 0x8000000003037812 */ /* 0x000fe200078ef802 */
[----:B------:R-:W-:Y:S06]  /*12e00*/  BRA `(.L_x_114) ;  /* 0x0000000000047947 */ /* 0x000fec0003800000 */
.L_x_115:
[----:B------:R1:W2:Y:S02]  /*12e10*/  MUFU.RCP R3, R2 ;  /* 0x0000000200037308 */ /* 0x0002a40000001000 */
.L_x_114:
[----:B------:R-:W-:Y:S05]  /*12e20*/  BSYNC B2 ;  /* 0x0000000000027941 */ /* 0x000fea0003800000 */
.L_x_112:
[----:B--2---:R-:W-:Y:S01]  /*12e30*/  MOV R0, R3 ;  /* 0x0000000300007202 */ /* 0x004fe20000000f00 */
[----:B-1----:R-:W-:Y:S01]  /*12e40*/  IMAD.MOV.U32 R2, RZ, RZ, R14 ;  /* 0x000000ffff027224 */ /* 0x002fe200078e000e */
[----:B------:R-:W-:-:S04]  /*12e50*/  MOV R3, 0x0 ;  /* 0x0000000000037802 */ /* 0x000fc80000000f00 */
[----:B------:R-:W-:Y:S05]  /*12e60*/  RET.REL.NODEC R2 `(_ZN7cutlass13device_kernelINS_4fmha6kernel28FmhaKernelTmaWarpSpecializedINS1_10collective30FmhaMainloopTmaWarpSpecializedINS_10bfloat16_tEffN4cute5tupleIJNS7_1CILi128EEENS9_ILi256EEENS9_ILi16EEEEEENS8_IJiNS9_ILi1EEENS8_IJiiEEEEEESG_SG_NS4_12CausalFusionEJEEENS4_15FmhaFwdEpilogueIS6_fNS8_IJNS9_ILi64EEESC_SB_EEEEENS2_23IndividualTileSchedulerEJEEEEEvNT_6ParamsE) ;  /* 0xfffffed002647950 */ /* 0x000fea0003c3ffff */
.L_x_116:
[----:B------:R-:W-:-:S00]  /*12e70*/  BRA `(.L_x_116) ;  /* 0xfffffffc00fc7947 */ /* 0x000fc0000383ffff */
[----:B------:R-:W-:-:S00]  /*12e80*/  NOP ;  /* 0x0000000000007918 */ /* 0x000fc00000000000 */
[----:B------:R-:W-:-:S00]  /*12e90*/  NOP ;  /* 0x0000000000007918 */ /* 0x000fc00000000000 */
[----:B------:R-:W-:-:S00]  /*12ea0*/  NOP ;  /* 0x0000000000007918 */ /* 0x000fc00000000000 */
[----:B------:R-:W-:-:S00]  /*12eb0*/  NOP ;  /* 0x0000000000007918 */ /* 0x000fc00000000000 */
[----:B------:R-:W-:-:S00]  /*12ec0*/  NOP ;  /* 0x0000000000007918 */ /* 0x000fc00000000000 */
[----:B------:R-:W-:-:S00]  /*12ed0*/  NOP ;  /* 0x0000000000007918 */ /* 0x000fc00000000000 */
[----:B------:R-:W-:-:S00]  /*12ee0*/  NOP ;  /* 0x0000000000007918 */ /* 0x000fc00000000000 */
[----:B------:R-:W-:-:S00]  /*12ef0*/  NOP ;  /* 0x0000000000007918 */ /* 0x000fc00000000000 */
.L_x_117:


//--------------------- .nv.global.init           --------------------------
	.section	.nv.global.init,"aw",@progbits
.nv.global.init:
	.type		$str$24,@object
	.size		$str$24,($str$25 - $str$24)
$str$24:
        /*0000*/ 	.byte	0x28, 0x61, 0x64, 0x64, 0x72, 0x65, 0x73, 0x73, 0x20, 0x26, 0x20, 0x6d, 0x61, 0x73, 0x6b, 0x29
        /*0010*/ 	.byte	0x20, 0x3d, 0x3d, 0x20, 0x30, 0x00
	.type		$str$25,@object
	.size		$str$25,(__unnamed_1 - $str$25)
$str$25:
        /*0016*/ 	.byte	0x2f, 0x74, 0x6d, 0x70, 0x2f, 0x63, 0x75, 0x74, 0x6c, 0x61, 0x73, 0x73, 0x5f, 0x73, 0x77, 0x65
        /*0026*/ 	.byte	0x65, 0x70, 0x5f, 0x73, 0x72, 0x63, 0x2f, 0x69, 0x6e, 0x63, 0x6c, 0x75, 0x64, 0x65, 0x2f, 0x63
        /*0036*/ 	.byte	0x75, 0x74, 0x65, 0x2f, 0x70, 0x6f, 0x69, 0x6e, 0x74, 0x65, 0x72, 0x5f, 0x66, 0x6c, 0x61, 0x67
        /*0046*/ 	.byte	0x67, 0x65, 0x64, 0x2e, 0x68, 0x70, 0x70, 0x00
	.type		__unnamed_1,@object
	.size		__unnamed_1,(.L_0 - __unnamed_1)
__unnamed_1:
        /*004e*/ 	.byte	0x61, 0x75, 0x74, 0x6f, 0x20, 0x63, 0x75, 0x74, 0x65, 0x3a, 0x3a, 0x61, 0x73, 0x5f, 0x70, 0x6f
        /* <DEDUP_REMOVED lines=27> */
        /*020e*/ 	.byte	0x30, 0x3e, 0x3e, 0x3e, 0x3e, 0x3e, 0x5d, 0x00
.L_0:


//--------------------- .nv.shared._ZN7cutlass13device_kernelINS_4fmha6kernel28FmhaKernelTmaWarpSpecializedINS1_10collective30FmhaMainloopTmaWarpSpecializedINS_10bfloat16_tEffN4cute5tupleIJNS7_1CILi128EEENS9_ILi256EEENS9_ILi16EEEEEENS8_IJiNS9_ILi1EEENS8_IJiiEEEEEESG_SG_NS4_12CausalFusionEJEEENS4_15FmhaFwdEpilogueIS6_fNS8_IJNS9_ILi64EEESC_SB_EEEEENS2_23IndividualTileSchedulerEJEEEEEvNT_6ParamsE --------------------------
	.section	.nv.shared._ZN7cutlass13device_kernelINS_4fmha6kernel28FmhaKernelTmaWarpSpecializedINS1_10collective30FmhaMainloopTmaWarpSpecializedINS_10bfloat16_tEffN4cute5tupleIJNS7_1CILi128EEENS9_ILi256EEENS9_ILi16EEEEEENS8_IJiNS9_ILi1EEENS8_IJiiEEEEEESG_SG_NS4_12CausalFusionEJEEENS4_15FmhaFwdEpilogueIS6_fNS8_IJNS9_ILi64EEESC_SB_EEEEENS2_23IndividualTileSchedulerEJEEEEEvNT_6ParamsE,"aw",@nobits
	.sectionflags	@""
	.align	16
	.zero		1024


//--------------------- .nv.shared.reserved.0     --------------------------
	.section	.nv.shared.reserved.0,"aw",@nobits
	.weak		__nv_reservedSMEM_offset_0_alias
	.size		__nv_reservedSMEM_offset_0_alias, 0, 0
	.other		__nv_reservedSMEM_offset_0_alias,@"STO_CUDA_RESERVED_SHARED STV_DEFAULT"
__nv_reservedSMEM_offset_0_alias:
	.zero		0


//--------------------- .nv.global                --------------------------
	.section	.nv.global,"aw",@nobits
.nv.global:
	.type		_ZN39_INTERNAL_668b8b4c_4_k_cu_f725bf54_29274cute1_E,@object
	.size		_ZN39_INTERNAL_668b8b4c_4_k_cu_f725bf54_29274cute1_E,(_ZN39_INTERNAL_668b8b4c_4_k_cu_f725bf54_29274cuda3std3__45__cpo6cbeginE - _ZN39_INTERNAL_668b8b4c_4_k_cu_f725bf54_29274cute1_E)
_ZN39_INTERNAL_668b8b4c_4_k_cu_f725bf54_29274cute1_E:
	.zero		1
	.type		_ZN39_INTERNAL_668b8b4c_4_k_cu_f725bf54_29274cuda3std3__45__cpo6cbeginE,@object
	.size		_ZN39_INTERNAL_668b8b4c_4_k_cu_f725bf54_29274cuda3std3__45__cpo6cbeginE,(_ZN39_INTERNAL_668b8b4c_4_k_cu_f725bf54_29274cuda3std3__48in_placeE - _ZN39_INTERNAL_668b8b4c_4_k_cu_f725bf54_29274cuda3std3__45__cpo6cbeginE)
_ZN39_INTERNAL_668b8b4c_4_k_cu_f725bf54_29274cuda3std3__45__cpo6cbeginE:
	.zero		1
	.type		_ZN39_INTERNAL_668b8b4c_4_k_cu_f725bf54_29274cuda3std3__48in_placeE,@object
	.size		_ZN39_INTERNAL_668b8b4c_4_k_cu_f725bf54_29274cuda3std3__48in_placeE,(_ZN39_INTERNAL_668b8b4c_4_k_cu_f725bf54_29274cuda3std6ranges3__45__cpo9iter_moveE - _ZN39_INTERNAL_668b8b4c_4_k_cu_f725bf54_29274cuda3std3__48in_placeE)
_ZN39_INTERNAL_668b8b4c_4_k_cu_f725bf54_29274cuda3std3__48in_placeE:
	.zero		1
	.type		_ZN39_INTERNAL_668b8b4c_4_k_cu_f725bf54_29274cuda3std6ranges3__45__cpo9iter_moveE,@object
	.size		_ZN39_INTERNAL_668b8b4c_4_k_cu_f725bf54_29274cuda3std6ranges3__45__cpo9iter_moveE,(_ZN39_INTERNAL_668b8b4c_4_k_cu_f725bf54_29274cuda3std3__45__cpo5beginE - _ZN39_INTERNAL_668b8b4c_4_k_cu_f725bf54_29274cuda3std6ranges3__45__cpo9iter_moveE)
_ZN39_INTERNAL_668b8b4c_4_k_cu_f725bf54_29274cuda3std6ranges3__45__cpo9iter_moveE:
	.zero		1
	.type		_ZN39_INTERNAL_668b8b4c_4_k_cu_f725bf54_29274cuda3std3__45__cpo5beginE,@object
	.size		_ZN39_INTERNAL_668b8b4c_4_k_cu_f725bf54_29274cuda3std3__45__cpo5beginE,(_ZN39_INTERNAL_668b8b4c_4_k_cu_f725bf54_29274cuda3std3__441_GLOBAL__N__668b8b4c_4_k_cu_f725bf54_29276ignoreE - _ZN39_INTERNAL_668b8b4c_4_k_cu_f725bf54_29274cuda3std3__45__cpo5beginE)
_ZN39_INTERNAL_668b8b4c_4_k_cu_f725bf54_29274cuda3std3__45__cpo5beginE:
	.zero		1
	.type		_ZN39_INTERNAL_668b8b4c_4_k_cu_f725bf54_29274cuda3std3__441_GLOBAL__N__668b8b4c_4_k_cu_f725bf54_29276ignoreE,@object
	.size		_ZN39_INTERNAL_668b8b4c_4_k_cu_f725bf54_29274cuda3std3__441_GLOBAL__N__668b8b4c_4_k_cu_f725bf54_29276ignoreE,(_ZN39_INTERNAL_668b8b4c_4_k_cu_f725bf54_29274cute7productE - _ZN39_INTERNAL_668b8b4c_4_k_cu_f725bf54_29274cuda3std3__441_GLOBAL__N__668b8b4c_4_k_cu_f725bf54_29276ignoreE)
_ZN39_INTERNAL_668b8b4c_4_k_cu_f725bf54_29274cuda3std3__441_GLOBAL__N__668b8b4c_4_k_cu_f725bf54_29276ignoreE:
	.zero		1
	.type		_ZN39_INTERNAL_668b8b4c_4_k_cu_f725bf54_29274cute7productE,@object
	.size		_ZN39_INTERNAL_668b8b4c_4_k_cu_f725bf54_29274cute7productE,(_ZN39_INTERNAL_668b8b4c_4_k_cu_f725bf54_29274cuda3std3__45__cpo3endE - _ZN39_INTERNAL_668b8b4c_4_k_cu_f725bf54_29274cute7productE)
_ZN39_INTERNAL_668b8b4c_4_k_cu_f725bf54_29274cute7productE:
	.zero		1
	.type		_ZN39_INTERNAL_668b8b4c_4_k_cu_f725bf54_29274cuda3std3__45__cpo3endE,@object
	.size		_ZN39_INTERNAL_668b8b4c_4_k_cu_f725bf54_29274cuda3std3__45__cpo3endE,(_ZN39_INTERNAL_668b8b4c_4_k_cu_f725bf54_29274cuda3std3__419piecewise_constructE - _ZN39_INTERNAL_668b8b4c_4_k_cu_f725bf54_29274cuda3std3__45__cpo3endE)
_ZN39_INTERNAL_668b8b4c_4_k_cu_f725bf54_29274cuda3std3__45__cpo3endE:
	.zero		1
	.type		_ZN39_INTERNAL_668b8b4c_4_k_cu_f725bf54_29274cuda3std3__419piecewise_constructE,@object
	.size		_ZN39_INTERNAL_668b8b4c_4_k_cu_f725bf54_29274cuda3std3__419piecewise_constructE,(_ZN39_INTERNAL_668b8b4c_4_k_cu_f725bf54_29274cuda3std3__45__cpo4cendE - _ZN39_INTERNAL_668b8b4c_4_k_cu_f725bf54_29274cuda3std3__419piecewise_constructE)
_ZN39_INTERNAL_668b8b4c_4_k_cu_f725bf54_29274cuda3std3__419piecewise_constructE:
	.zero		1
	.type		_ZN39_INTERNAL_668b8b4c_4_k_cu_f725bf54_29274cuda3std3__45__cpo4cendE,@object
	.size		_ZN39_INTERNAL_668b8b4c_4_k_cu_f725bf54_29274cuda3std3__45__cpo4cendE,(_ZN39_INTERNAL_668b8b4c_4_k_cu_f725bf54_29274cuda3std6ranges3__45__cpo4swapE - _ZN39_INTERNAL_668b8b4c_4_k_cu_f725bf54_29274cuda3std3__45__cpo4cendE)
_ZN39_INTERNAL_668b8b4c_4_k_cu_f725bf54_29274cuda3std3__45__cpo4cendE:
	.zero		1
	.type		_ZN39_INTERNAL_668b8b4c_4_k_cu_f725bf54_29274cuda3std6ranges3__45__cpo4swapE,@object
	.size		_ZN39_INTERNAL_668b8b4c_4_k_cu_f725bf54_29274cuda3std6ranges3__45__cpo4swapE,(.L_8 - _ZN39_INTERNAL_668b8b4c_4_k_cu_f725bf54_29274cuda3std6ranges3__45__cpo4swapE)
_ZN39_INTERNAL_668b8b4c_4_k_cu_f725bf54_29274cuda3std6ranges3__45__cpo4swapE:
	.zero		1
.L_8:


//--------------------- .nv.constant0._ZN7cutlass13device_kernelINS_4fmha6kernel28FmhaKernelTmaWarpSpecializedINS1_10collective30FmhaMainloopTmaWarpSpecializedINS_10bfloat16_tEffN4cute5tupleIJNS7_1CILi128EEENS9_ILi256EEENS9_ILi16EEEEEENS8_IJiNS9_ILi1EEENS8_IJiiEEEEEESG_SG_NS4_12CausalFusionEJEEENS4_15FmhaFwdEpilogueIS6_fNS8_IJNS9_ILi64EEESC_SB_EEEEENS2_23IndividualTileSchedulerEJEEEEEvNT_6ParamsE --------------------------
	.section	.nv.constant0._ZN7cutlass13device_kernelINS_4fmha6kernel28FmhaKernelTmaWarpSpecializedINS1_10collective30FmhaMainloopTmaWarpSpecializedINS_10bfloat16_tEffN4cute5tupleIJNS7_1CILi128EEENS9_ILi256EEENS9_ILi16EEEEEENS8_IJiNS9_ILi1EEENS8_IJiiEEEEEESG_SG_NS4_12CausalFusionEJEEENS4_15FmhaFwdEpilogueIS6_fNS8_IJNS9_ILi64EEESC_SB_EEEEENS2_23IndividualTileSchedulerEJEEEEEvNT_6ParamsE,"a",@progbits
	.sectionflags	@""
	.align	4
.nv.constant0._ZN7cutlass13device_kernelINS_4fmha6kernel28FmhaKernelTmaWarpSpecializedINS1_10collective30FmhaMainloopTmaWarpSpecializedINS_10bfloat16_tEffN4cute5tupleIJNS7_1CILi128EEENS9_ILi256EEENS9_ILi16EEEEEENS8_IJiNS9_ILi1EEENS8_IJiiEEEEEESG_SG_NS4_12CausalFusionEJEEENS4_15FmhaFwdEpilogueIS6_fNS8_IJNS9_ILi64EEESC_SB_EEEEENS2_23IndividualTileSchedulerEJEEEEEvNT_6ParamsE:
	.zero		2688


//--------------------- SYMBOLS --------------------------

	.type		.nv.reservedSmem.offset0,@object
	.size		.nv.reservedSmem.offset0,0x4
	.type		__assertfail,@function
